def matmul_kernel(
    a_ptr,
    b_ptr,
    c_ptr,
    M,
    N,
    K,
    stride_am,
    stride_ak,
    stride_bk,
    stride_bn,
    stride_cm,
    stride_cn,
    BLOCK_M: tl.constexpr,
    BLOCK_N: tl.constexpr,
    BLOCK_K: tl.constexpr,
    GROUP_M: tl.constexpr,
):
    pid = tl.program_id(axis=0)
    num_pid_m = tl.cdiv(M, BLOCK_M)
    num_pid_n = tl.cdiv(N, BLOCK_N)
    num_pid_in_group = GROUP_M * num_pid_n
    group_id = pid // num_pid_in_group
    first_pid_m = group_id * GROUP_M
    group_size_m = min(num_pid_m - first_pid_m, GROUP_M)
    pid_m = first_pid_m + ((pid % num_pid_in_group) % group_size_m)
    pid_n = (pid % num_pid_in_group) // group_size_m

    offs_am = (pid_m * BLOCK_M + tl.arange(0, BLOCK_M)) % M
    offs_bn = (pid_n * BLOCK_N + tl.arange(0, BLOCK_N)) % N
    offs_k = tl.arange(0, BLOCK_K)
    a_ptrs = a_ptr + offs_am[:, None] * stride_am + offs_k[None, :] * stride_ak
    b_ptrs = b_ptr + offs_k[:, None] * stride_bk + offs_bn[None, :] * stride_bn

    acc = tl.zeros((BLOCK_M, BLOCK_N), dtype=tl.float32)
    for kk in range(0, tl.cdiv(K, BLOCK_K)):
        a = tl.load(a_ptrs, mask=offs_k[None, :] < K - kk * BLOCK_K, other=0.0)
        b = tl.load(b_ptrs, mask=offs_k[:, None] < K - kk * BLOCK_K, other=0.0)
        acc = tl.dot(a, b, acc)
        a_ptrs += BLOCK_K * stride_ak
        b_ptrs += BLOCK_K * stride_bk

    c = acc.to(c_ptr.dtype.element_ty)
    offs_cm = pid_m * BLOCK_M + tl.arange(0, BLOCK_M)
    offs_cn = pid_n * BLOCK_N + tl.arange(0, BLOCK_N)
    c_ptrs = c_ptr + offs_cm[:, None] * stride_cm + offs_cn[None, :] * stride_cn
    mask = (offs_cm[:, None] < M) & (offs_cn[None, :] < N)
    tl.store(c_ptrs, c, mask=mask)

# config = {"BLOCK_K": 128, "BLOCK_M": 256, "BLOCK_N": 64, "GROUP_M": 8, "arch": "sm_100", "dtype": "bf16", "num_ctas": 4, "num_stages": 3, "num_warps": 4}
# arch = sm_100


// ===== COMPILED SASS (sm_100a) =====

	.target	sm_100a

	.elftype	@"ET_EXEC"


//--------------------- .note.nv.tkinfo           --------------------------
	.section	.note.nv.tkinfo,"",@"SHT_NOTE"
	.sectionflags	@"SHF_NOTE_NV_TKINFO"
	.tkinfo
        /*0018*/ 	.word	0x00000081
        /*0030*/ 	.string	""
        /*0030*/ 	.string	"ptxas-blackwell"
        /*0030*/ 	.string	"Cuda compilation tools, release 12.9, V12.9.86"
        /*0030*/ 	.string	"Build cuda_12.9.r12.9/compiler.36037853_0"
        /*0030*/ 	.string	"-v  -suppress-debug-info  -lineinfo  -arch sm_100a "



//--------------------- .note.nv.cuver            --------------------------
	.section	.note.nv.cuver,"",@"SHT_NOTE"
	.sectionflags	@"SHF_NOTE_NV_CUVER"
        /*0018*/ 	.short	0x0001
        /*001a*/ 	.short	0x0064
        /*001c*/ 	.short	0x0001
        /*001e*/ 	.short	0x0000
        /*0020*/ 	.short	0x0001
        /*0022*/ 	.short	0x0000


//--------------------- .nv.info                  --------------------------
	.section	.nv.info,"",@"SHT_CUDA_INFO"
	.align	4


	//----- nvinfo : EIATTR_REGCOUNT
	.align		4
        /*0000*/ 	.byte	0x04, 0x2f
        /*0002*/ 	.short	(.L_4 - .L_3)
	.align		4
.L_3:
        /*0004*/ 	.word	index@(matmul_kernel)
        /*0008*/ 	.word	0x00000038


	//----- nvinfo : EIATTR_FRAME_SIZE
	.align		4
.L_4:
        /*000c*/ 	.byte	0x04, 0x11
        /*000e*/ 	.short	(.L_6 - .L_5)
	.align		4
.L_5:
        /*0010*/ 	.word	index@($__internal_2_$__cuda_sm10x_tcgen05_guardrail_trap_unallocated_columns_being_dealloced)
        /*0014*/ 	.word	0x00000b38


	//----- nvinfo : EIATTR_FRAME_SIZE
	.align		4
.L_6:
        /*0018*/ 	.byte	0x04, 0x11
        /*001a*/ 	.short	(.L_8 - .L_7)
	.align		4
.L_7:
        /*001c*/ 	.word	index@($__internal_1_$__cuda_sm10x_tcgen05_guardrail_trap_phase_invalid_during_alloc)
        /*0020*/ 	.word	0x00000b38


	//----- nvinfo : EIATTR_FRAME_SIZE
	.align		4
.L_8:
        /*0024*/ 	.byte	0x04, 0x11
        /*0026*/ 	.short	(.L_10 - .L_9)
	.align		4
.L_9:
        /*0028*/ 	.word	index@($__internal_0_$__cuda_sm10x_tcgen05_guardrail_trap_col_being_dealloced_not_returned_by_alloc)
        /*002c*/ 	.word	0x00000b38


	//----- nvinfo : EIATTR_FRAME_SIZE
	.align		4
.L_10:
        /*0030*/ 	.byte	0x04, 0x11
        /*0032*/ 	.short	(.L_12 - .L_11)
	.align		4
.L_11:
        /*0034*/ 	.word	index@(matmul_kernel)
        /*0038*/ 	.word	0x00000b38


	//----- nvinfo : EIATTR_MIN_STACK_SIZE
	.align		4
.L_12:
        /*003c*/ 	.byte	0x04, 0x12
        /*003e*/ 	.short	(.L_14 - .L_13)
	.align		4
.L_13:
        /*0040*/ 	.word	index@(matmul_kernel)
        /*0044*/ 	.word	0x00000b38
.L_14:


//--------------------- .nv.info.matmul_kernel    --------------------------
	.section	.nv.info.matmul_kernel,"",@"SHT_CUDA_INFO"
	.sectionflags	@""
	.align	4


	//----- nvinfo : EIATTR_CUDA_API_VERSION
	.align		4
        /*0000*/ 	.byte	0x04, 0x37
        /*0002*/ 	.short	(.L_16 - .L_15)
.L_15:
        /*0004*/ 	.word	0x00000081


	//----- nvinfo : EIATTR_KPARAM_INFO
	.align		4
.L_16:
        /*0008*/ 	.byte	0x04, 0x17
        /*000a*/ 	.short	(.L_18 - .L_17)
.L_17:
        /*000c*/ 	.word	0x00000000
        /*0010*/ 	.short	0x000d
        /*0012*/ 	.short	0x0048
        /*0014*/ 	.byte	0x00, 0xf4, 0x21, 0x00


	//----- nvinfo : EIATTR_KPARAM_INFO
	.align		4
.L_18:
        /*0018*/ 	.byte	0x04, 0x17
        /*001a*/ 	.short	(.L_20 - .L_19)
.L_19:
        /*001c*/ 	.word	0x00000000
        /*0020*/ 	.short	0x000c
        /*0022*/ 	.short	0x0040
        /*0024*/ 	.byte	0x00, 0xf4, 0x21, 0x00


	//----- nvinfo : EIATTR_KPARAM_INFO
	.align		4
.L_20:
        /*0028*/ 	.byte	0x04, 0x17
        /*002a*/ 	.short	(.L_22 - .L_21)
.L_21:
        /*002c*/ 	.word	0x00000000
        /*0030*/ 	.short	0x000b
        /*0032*/ 	.short	0x0038
        /*0034*/ 	.byte	0x00, 0xf0, 0x11, 0x00


	//----- nvinfo : EIATTR_KPARAM_INFO
	.align		4
.L_22:
        /*0038*/ 	.byte	0x04, 0x17
        /*003a*/ 	.short	(.L_24 - .L_23)
.L_23:
        /*003c*/ 	.word	0x00000000
        /*0040*/ 	.short	0x000a
        /*0042*/ 	.short	0x0034
        /*0044*/ 	.byte	0x00, 0xf0, 0x11, 0x00


	//----- nvinfo : EIATTR_KPARAM_INFO
	.align		4
.L_24:
        /*0048*/ 	.byte	0x04, 0x17
        /*004a*/ 	.short	(.L_26 - .L_25)
.L_25:
        /*004c*/ 	.word	0x00000000
        /*0050*/ 	.short	0x0009
        /*0052*/ 	.short	0x0030
        /*0054*/ 	.byte	0x00, 0xf0, 0x11, 0x00


	//----- nvinfo : EIATTR_KPARAM_INFO
	.align		4
.L_26:
        /*0058*/ 	.byte	0x04, 0x17
        /*005a*/ 	.short	(.L_28 - .L_27)
.L_27:
        /*005c*/ 	.word	0x00000000
        /*0060*/ 	.short	0x0008
        /*0062*/ 	.short	0x002c
        /*0064*/ 	.byte	0x00, 0xf0, 0x11, 0x00


	//----- nvinfo : EIATTR_KPARAM_INFO
	.align		4
.L_28:
        /*0068*/ 	.byte	0x04, 0x17
        /*006a*/ 	.short	(.L_30 - .L_29)
.L_29:
        /*006c*/ 	.word	0x00000000
        /*0070*/ 	.short	0x0007
        /*0072*/ 	.short	0x0028
        /*0074*/ 	.byte	0x00, 0xf0, 0x11, 0x00


	//----- nvinfo : EIATTR_KPARAM_INFO
	.align		4
.L_30:
        /*0078*/ 	.byte	0x04, 0x17
        /*007a*/ 	.short	(.L_32 - .L_31)
.L_31:
        /*007c*/ 	.word	0x00000000
        /*0080*/ 	.short	0x0006
        /*0082*/ 	.short	0x0024
        /*0084*/ 	.byte	0x00, 0xf0, 0x11, 0x00


	//----- nvinfo : EIATTR_KPARAM_INFO
	.align		4
.L_32:
        /*0088*/ 	.byte	0x04, 0x17
        /*008a*/ 	.short	(.L_34 - .L_33)
.L_33:
        /*008c*/ 	.word	0x00000000
        /*0090*/ 	.short	0x0005
        /*0092*/ 	.short	0x0020
        /*0094*/ 	.byte	0x00, 0xf0, 0x11, 0x00


	//----- nvinfo : EIATTR_KPARAM_INFO
	.align		4
.L_34:
        /*0098*/ 	.byte	0x04, 0x17
        /*009a*/ 	.short	(.L_36 - .L_35)
.L_35:
        /*009c*/ 	.word	0x00000000
        /*00a0*/ 	.short	0x0004
        /*00a2*/ 	.short	0x001c
        /*00a4*/ 	.byte	0x00, 0xf0, 0x11, 0x00


	//----- nvinfo : EIATTR_KPARAM_INFO
	.align		4
.L_36:
        /*00a8*/ 	.byte	0x04, 0x17
        /*00aa*/ 	.short	(.L_38 - .L_37)
.L_37:
        /*00ac*/ 	.word	0x00000000
        /*00b0*/ 	.short	0x0003
        /*00b2*/ 	.short	0x0018
        /*00b4*/ 	.byte	0x00, 0xf0, 0x11, 0x00


	//----- nvinfo : EIATTR_KPARAM_INFO
	.align		4
.L_38:
        /*00b8*/ 	.byte	0x04, 0x17
        /*00ba*/ 	.short	(.L_40 - .L_39)
.L_39:
        /*00bc*/ 	.word	0x00000000
        /*00c0*/ 	.short	0x0002
        /*00c2*/ 	.short	0x0010
        /*00c4*/ 	.byte	0x00, 0xf4, 0x21, 0x00


	//----- nvinfo : EIATTR_KPARAM_INFO
	.align		4
.L_40:
        /*00c8*/ 	.byte	0x04, 0x17
        /*00ca*/ 	.short	(.L_42 - .L_41)
.L_41:
        /*00cc*/ 	.word	0x00000000
        /*00d0*/ 	.short	0x0001
        /*00d2*/ 	.short	0x0008
        /*00d4*/ 	.byte	0x00, 0xf4, 0x21, 0x00


	//----- nvinfo : EIATTR_KPARAM_INFO
	.align		4
.L_42:
        /*00d8*/ 	.byte	0x04, 0x17
        /*00da*/ 	.short	(.L_44 - .L_43)
.L_43:
        /*00dc*/ 	.word	0x00000000
        /*00e0*/ 	.short	0x0000
        /*00e2*/ 	.short	0x0000
        /*00e4*/ 	.byte	0x00, 0xf4, 0x21, 0x00


	//----- nvinfo : EIATTR_EXPLICIT_CLUSTER
	.align		4
.L_44:
        /*00e8*/ 	.byte	0x01, 0x3e
	.zero		2


	//----- nvinfo : EIATTR_CTA_PER_CLUSTER
	.align		4
        /*00ec*/ 	.byte	0x04, 0x3d
        /*00ee*/ 	.short	(.L_46 - .L_45)
.L_45:
        /*00f0*/ 	.word	0x00000004
        /*00f4*/ 	.word	0x00000001
        /*00f8*/ 	.word	0x00000001


	//----- nvinfo : EIATTR_AT_ENTRY_FRAGMENTS
	.align		4
.L_46:
        /*00fc*/ 	.byte	0x04, 0x4f
        /*00fe*/ 	.short	(.L_48 - .L_47)


	//   ....[0]....
.L_47:
        /*0100*/ 	.word	0x00000004


	//----- nvinfo : EIATTR_RESERVED_SMEM_USED
	.align		4
.L_48:
        /*0104*/ 	.byte	0x01, 0x41
	.zero		2


	//----- nvinfo : EIATTR_SPARSE_MMA_MASK
	.align		4
        /*0108*/ 	.byte	0x03, 0x50
        /*010a*/ 	.short	0x0000


	//----- nvinfo : EIATTR_TCGEN05_1CTA_USED
	.align		4
        /*010c*/ 	.byte	0x01, 0x51
	.zero		2


	//----- nvinfo : EIATTR_MAXREG_COUNT
	.align		4
        /*0110*/ 	.byte	0x03, 0x1b
        /*0112*/ 	.short	0x00ff


	//----- nvinfo : EIATTR_NUM_BARRIERS
	.align		4
        /*0114*/ 	.byte	0x02, 0x4c
        /*0116*/ 	.byte	0x01
	.zero		1


	//----- nvinfo : EIATTR_ANNOTATIONS
	.align		4
        /*0118*/ 	.byte	0x04, 0x55
        /*011a*/ 	.short	(.L_50 - .L_49)


	//   ....[0]....
.L_49:
        /*011c*/ 	.word	0x00000001
        /*0120*/ 	.byte	0xc0, 0x0a, 0x00, 0x00, 0x01, 0x00, 0x00, 0x00, 0x00, 0x0b, 0x00, 0x00, 0x01, 0x00, 0x00, 0x00
        /* <DEDUP_REMOVED lines=931> */
        /*3b60*/ 	.byte	0xd0, 0x59, 0x01, 0x00


	//----- nvinfo : EIATTR_INT_WARP_WIDE_INSTR_OFFSETS
	.align		4
.L_50:
        /*3b64*/ 	.byte	0x04, 0x31
        /*3b66*/ 	.short	(.L_52 - .L_51)


	//   ....[0]....
.L_51:
        /*3b68*/ 	.word	0x000048d0


	//   ....[1]....
        /*3b6c*/ 	.word	0x000048e0


	//   ....[2]....
        /*3b70*/ 	.word	0x00008820


	//   ....[3]....
        /*3b74*/ 	.word	0x00015880


	//   ....[4]....
        /*3b78*/ 	.word	0x000158d0


	//----- nvinfo : EIATTR_COOP_GROUP_MASK_REGIDS
	.align		4
.L_52:
        /*3b7c*/ 	.byte	0x04, 0x29
        /*3b7e*/ 	.short	(.L_54 - .L_53)


	//   ....[0]....
.L_53:
        /*3b80*/ 	.word	0xffffffff


	//   ....[1]....
        /*3b84*/ 	.word	0xffffffff


	//   ....[2]....
        /*3b88*/ 	.word	0xffffffff


	//   ....[3]....
        /*3b8c*/ 	.word	0xffffffff


	//----- nvinfo : EIATTR_COOP_GROUP_INSTR_OFFSETS
	.align		4
.L_54:
        /*3b90*/ 	.byte	0x04, 0x28
        /*3b92*/ 	.short	(.L_56 - .L_55)


	//   ....[0]....
.L_55:
        /*3b94*/ 	.word	0x00000080


	//   ....[1]....
        /*3b98*/ 	.word	0x00000340


	//   ....[2]....
        /*3b9c*/ 	.word	0x00015710


	//   ....[3]....
        /*3ba0*/ 	.word	0x00015980


	//----- nvinfo : EIATTR_VRC_CTA_INIT_COUNT
	.align		4
.L_56:
        /*3ba4*/ 	.byte	0x02, 0x4a
        /*3ba6*/ 	.byte	0x80
	.zero		1


	//----- nvinfo : EIATTR_MBARRIER_INSTR_OFFSETS
	.align		4
        /*3ba8*/ 	.byte	0x04, 0x39
        /*3baa*/ 	.short	(.L_58 - .L_57)


	//   ....[0]....
.L_57:
        /*3bac*/ 	.word	0x00004a30
        /*3bb0*/ 	.word	0x000000ff
        /*3bb4*/ 	.word	0x00000000
        /*3bb8*/ 	.short	0x0100
        /*3bba*/ 	.byte	0x0c
	.zero		1


	//   ....[1]....
        /*3bbc*/ 	.word	0x00008870
        /*3bc0*/ 	.word	0x000000ff
        /*3bc4*/ 	.word	0x00010008
        /*3bc8*/ 	.short	0x0100
        /*3bca*/ 	.byte	0x09
	.zero		1


	//   ....[2]....
        /*3bcc*/ 	.word	0x0000dca0
        /*3bd0*/ 	.word	0x000000ff
        /*3bd4*/ 	.word	0x00000000
        /*3bd8*/ 	.short	0x010a
        /*3bda*/ 	.byte	0x0c
	.zero		1


	//   ....[3]....
        /*3bdc*/ 	.word	0x00014510
        /*3be0*/ 	.word	0x000000ff
        /*3be4*/ 	.word	0x00000000
        /*3be8*/ 	.short	0x010a
        /*3bea*/ 	.byte	0x0c
	.zero		1


	//   ....[4]....
        /*3bec*/ 	.word	0x000145b0
        /*3bf0*/ 	.word	0x000000ff
        /*3bf4*/ 	.word	0x00010000
        /*3bf8*/ 	.short	0x0108
        /*3bfa*/ 	.byte	0x09
	.zero		1


	//   ....[5]....
        /*3bfc*/ 	.word	0x000146d0
        /*3c00*/ 	.word	0x000000ff
        /*3c04*/ 	.word	0x00010008
        /*3c08*/ 	.short	0x0108
        /*3c0a*/ 	.byte	0x09
	.zero		1


	//   ....[6]....
        /*3c0c*/ 	.word	0x000159c0
        /*3c10*/ 	.word	0x000000ff
        /*3c14*/ 	.word	0x00000000
        /*3c18*/ 	.short	0x010a
        /*3c1a*/ 	.byte	0x0c
	.zero		1


	//   ....[7]....
        /*3c1c*/ 	.word	0x00015a00
        /*3c20*/ 	.word	0x000000ff
        /*3c24*/ 	.word	0x00000000
        /*3c28*/ 	.short	0x010a
        /*3c2a*/ 	.byte	0x0c
	.zero		1


	//----- nvinfo : EIATTR_NUM_MBARRIERS
	.align		4
.L_58:
        /*3c2c*/ 	.byte	0x03, 0x38
        /*3c2e*/ 	.short	0x0002


	//----- nvinfo : EIATTR_EXIT_INSTR_OFFSETS
	.align		4
        /*3c30*/ 	.byte	0x04, 0x1c
        /*3c32*/ 	.short	(.L_60 - .L_59)


	//   ....[0]....
.L_59:
        /*3c34*/ 	.word	0x00015990


	//----- nvinfo : EIATTR_REQNTID
	.align		4
.L_60:
        /*3c38*/ 	.byte	0x04, 0x10
        /*3c3a*/ 	.short	(.L_62 - .L_61)
.L_61:
        /*3c3c*/ 	.word	0x00000080
        /*3c40*/ 	.word	0x00000001
        /*3c44*/ 	.word	0x00000001


	//----- nvinfo : EIATTR_CRS_STACK_SIZE
	.align		4
.L_62:
        /*3c48*/ 	.byte	0x04, 0x1e
        /*3c4a*/ 	.short	(.L_64 - .L_63)
.L_63:
        /*3c4c*/ 	.word	0x00000000


	//----- nvinfo : EIATTR_CBANK_PARAM_SIZE
	.align		4
.L_64:
        /*3c50*/ 	.byte	0x03, 0x19
        /*3c52*/ 	.short	0x0050


	//----- nvinfo : EIATTR_PARAM_CBANK
	.align		4
        /*3c54*/ 	.byte	0x04, 0x0a
        /*3c56*/ 	.short	(.L_66 - .L_65)
	.align		4
.L_65:
        /*3c58*/ 	.word	index@(.nv.constant0.matmul_kernel)
        /*3c5c*/ 	.short	0x0380
        /*3c5e*/ 	.short	0x0050


	//----- nvinfo : EIATTR_SW_WAR
	.align		4
.L_66:
        /*3c60*/ 	.byte	0x04, 0x36
        /*3c62*/ 	.short	(.L_68 - .L_67)
.L_67:
        /*3c64*/ 	.word	0x00000008
.L_68:


//--------------------- .nv.compat                --------------------------
	.section	.nv.compat,"",@"SHT_CUDA_COMPAT_INFO"
	.align	4
        /*0000*/ 	.byte	0x02, 0x02, 0x02, 0x00, 0x02, 0x05, 0x05, 0x00, 0x02, 0x03, 0x00, 0x00, 0x02, 0x06, 0x01, 0x00


//--------------------- .nv.callgraph             --------------------------
	.section	.nv.callgraph,"",@"SHT_CUDA_CALLGRAPH"
	.align	4
	.sectionentsize	8
	.align		4
        /*0000*/ 	.word	0x00000000
	.align		4
        /*0004*/ 	.word	0xffffffff
	.align		4
        /*0008*/ 	.word	0x00000000
	.align		4
        /*000c*/ 	.word	0xfffffffe
	.align		4
        /*0010*/ 	.word	0x00000000
	.align		4
        /*0014*/ 	.word	0xfffffffd
	.align		4
        /*0018*/ 	.word	0x00000000
	.align		4
        /*001c*/ 	.word	0xfffffffc


//--------------------- .text.matmul_kernel       --------------------------
	.section	.text.matmul_kernel,"ax",@progbits
	.align	128
        .global         matmul_kernel
        .type           matmul_kernel,@function
        .size           matmul_kernel,(.L_x_20 - matmul_kernel)
        .other          matmul_kernel,@"STO_CUDA_ENTRY STV_DEFAULT"
matmul_kernel:
.text.matmul_kernel:
[----:B------:R-:W0:Y:S01]  /*0000*/  LDC R1, c[0x0][0x37c] ;  /* 0x0000df00ff017b82 */ /* 0x000e220000000800 */
[----:B------:R-:W1:Y:S01]  /*0010*/  S2R R0, SR_TID.X ;  /* 0x0000000000007919 */ /* 0x000e620000002100 */
[----:B0-----:R-:W-:Y:S01]  /*0020*/  VIADD R1, R1, 0xfffff4c8 ;  /* 0xfffff4c801017836 */ /* 0x001fe20000000000 */
[----:B------:R-:W0:Y:S01]  /*0030*/  LDCU.64 UR22, c[0x0][0x358] ;  /* 0x00006b00ff1677ac */ /* 0x000e220008000a00 */
[----:B-1----:R-:W-:-:S13]  /*0040*/  ISETP.GE.U32.AND P0, PT, R0, 0x20, PT ;  /* 0x000000200000780c */ /* 0x002fda0003f06070 */
[----:B------:R-:W-:Y:S02]  /*0050*/  VOTEU.ANY UP0, P0 ;  /* 0x0000000000ff7886 */ /* 0x000fe40000000100 */
[----:B------:R-:W-:Y:S05]  /*0060*/  BRA.U UP0, `(.L_x_0) ;  /* 0x0000000100b87547 */ /* 0x000fea000b800000 */
[----:B------:R-:W1:Y:S01]  /*0070*/  S2UR UR6, SR_CgaCtaId ;  /* 0x00000000000679c3 */ /* 0x000e620000008800 */
[----:B------:R-:W-:Y:S01]  /*0080*/  NOP ;  /* 0x0000000000007918 */ /* 0x000fe20000000000 */
[----:B------:R-:W-:Y:S02]  /*0090*/  UMOV UR4, 0x40 ;  /* 0x0000004000047882 */ /* 0x000fe40000000000 */
[----:B-1----:R-:W-:-:S09]  /*00a0*/  ULEA UR4, UR6, UR4, 0x18 ;  /* 0x0000000406047291 */ /* 0x002fd2000f8ec0ff */
[----:B------:R-:W1:Y:S01]  /*00b0*/  LDS.U8 R0, [UR4] ;  /* 0x00000004ff007984 */ /* 0x000e620008000000 */
[----:B------:R-:W-:Y:S02]  /*00c0*/  UMOV UR4, 0x400 ;  /* 0x0000040000047882 */ /* 0x000fe40000000000 */
[----:B------:R-:W-:Y:S01]  /*00d0*/  ULEA UR4, UR6, UR4, 0x18 ;  /* 0x0000000406047291 */ /* 0x000fe2000f8ec0ff */
[----:B-1----:R-:W-:-:S13]  /*00e0*/  ISETP.NE.AND P0, PT, R0, RZ, PT ;  /* 0x000000ff0000720c */ /* 0x002fda0003f05270 */
[----:B------:R-:W-:Y:S05]  /*00f0*/  @P0 BRA `(.L_x_1) ;  /* 0x00000000007c0947 */ /* 0x000fea0003800000 */
[----:B------:R-:W-:-:S13]  /*0100*/  ELECT P0, URZ, PT ;  /* 0x0000000000ff782f */ /* 0x000fda0003800000 */
[----:B------:R-:W-:Y:S05]  /*0110*/  @!P0 BRA `(.L_x_2) ;  /* 0x0000000000848947 */ /* 0x000fea0003800000 */
[----:B------:R-:W-:Y:S01]  /*0120*/  UMOV UR5, 0x2 ;  /* 0x0000000200057882 */ /* 0x000fe20000000000 */
[----:B------:R-:W-:Y:S02]  /*0130*/  IMAD.MOV.U32 R4, RZ, RZ, 0x1 ;  /* 0x00000001ff047424 */ /* 0x000fe400078e00ff */
[----:B------:R-:W-:Y:S02]  /*0140*/  IMAD.MOV.U32 R5, RZ, RZ, 0x3 ;  /* 0x00000003ff057424 */ /* 0x000fe400078e00ff */
[----:B------:R-:W-:Y:S04]  /*0150*/  DEPBAR.LE SB1, 0x36 ;  /* 0x00009d800000791a */ /* 0x000fe80000000000 */
[----:B------:R-:W1:Y:S02]  /*0160*/  UTCATOMSWS.FIND_AND_SET.ALIGN UP1, UR5, UR5 ;  /* 0x00000005000575e3 */ /* 0x000e640008020800 */
[----:B-1----:R-:W-:-:S04]  /*0170*/  PLOP3.LUT P0, PT, PT, PT, UP1, 0x80, 0x8 ;  /* 0x000000000008781c */ /* 0x002fc80003f0f018 */
[----:B------:R-:W-:-:S04]  /*0180*/  SEL R0, RZ, 0xffffffff, !P0 ;  /* 0xffffffffff007807 */ /* 0x000fc80004000000 */
[----:B------:R-:W-:Y:S01]  /*0190*/  ISETP.NE.AND P0, PT, R0, RZ, PT ;  /* 0x000000ff0000720c */ /* 0x000fe20003f05270 */
[----:B------:R-:W-:-:S12]  /*01a0*/  IMAD.U32 R0, RZ, RZ, UR5 ;  /* 0x00000005ff007e24 */ /* 0x000fd8000f8e00ff */
[----:B------:R-:W-:Y:S05]  /*01b0*/  @P0 BRA `(.L_x_3) ;  /* 0x0000000000240947 */ /* 0x000fea0003800000 */
.L_x_4:
[----:B------:R-:W-:Y:S05]  /*01c0*/  NANOSLEEP 0x64 ;  /* 0x000000640000795d */ /* 0x000fea0003800000 */
[----:B------:R-:W-:-:S05]  /*01d0*/  UMOV UR5, 0x2 ;  /* 0x0000000200057882 */ /* 0x000fca0000000000 */
[----:B------:R-:W-:Y:S04]  /*01e0*/  DEPBAR.LE SB1, 0x36 ;  /* 0x00009d800000791a */ /* 0x000fe80000000000 */
[----:B------:R-:W1:Y:S02]  /*01f0*/  UTCATOMSWS.FIND_AND_SET.ALIGN UP1, UR5, UR5 ;  /* 0x00000005000575e3 */ /* 0x000e640008020800 */
[----:B-1----:R-:W-:-:S04]  /*0200*/  PLOP3.LUT P0, PT, PT, PT, UP1, 0x80, 0x8 ;  /* 0x000000000008781c */ /* 0x002fc80003f0f018 */
[----:B------:R-:W-:-:S04]  /*0210*/  SEL R0, RZ, 0xffffffff, !P0 ;  /* 0xffffffffff007807 */ /* 0x000fc80004000000 */
[----:B------:R-:W-:Y:S01]  /*0220*/  ISETP.NE.AND P0, PT, R0, RZ, PT ;  /* 0x000000ff0000720c */ /* 0x000fe20003f05270 */
[----:B------:R-:W-:-:S12]  /*0230*/  IMAD.U32 R0, RZ, RZ, UR5 ;  /* 0x00000005ff007e24 */ /* 0x000fd8000f8e00ff */
[----:B------:R-:W-:Y:S05]  /*0240*/  @!P0 BRA `(.L_x_4) ;  /* 0xfffffffc00dc8947 */ /* 0x000fea000383ffff */
.L_x_3:
[C---:B------:R-:W-:Y:S01]  /*0250*/  VIADD R3, R0.reuse, 0x10 ;  /* 0x0000001000037836 */ /* 0x040fe20000000000 */
[----:B------:R-:W-:Y:S01]  /*0260*/  UMOV UR5, 0x50 ;  /* 0x0000005000057882 */ /* 0x000fe20000000000 */
[----:B------:R-:W-:Y:S01]  /*0270*/  SHF.L.U32 R2, R5, R0, RZ ;  /* 0x0000000005027219 */ /* 0x000fe200000006ff */
[----:B------:R-:W-:Y:S01]  /*0280*/  ULEA UR5, UR6, UR5, 0x18 ;  /* 0x0000000506057291 */ /* 0x000fe2000f8ec0ff */
[----:B------:R-:W-:Y:S01]  /*0290*/  IMAD.SHL.U32 R0, R0, 0x20, RZ ;  /* 0x0000002000007824 */ /* 0x000fe200078e00ff */
[----:B------:R-:W-:-:S04]  /*02a0*/  SHF.L.U32 R3, R4, R3, RZ ;  /* 0x0000000304037219 */ /* 0x000fc800000006ff */
[----:B------:R-:W-:-:S05]  /*02b0*/  LOP3.LUT R2, R3, R2, RZ, 0xfc, !PT ;  /* 0x0000000203027212 */ /* 0x000fca00078efcff */
[----:B------:R1:W-:Y:S04]  /*02c0*/  ATOMS.OR RZ, [UR5], R2 ;  /* 0x00000002ffff798c */ /* 0x0003e8000b000005 */
[----:B------:R1:W-:Y:S01]  /*02d0*/  STS [UR4], R0 ;  /* 0x00000000ff007988 */ /* 0x0003e20008000804 */
[----:B------:R-:W-:Y:S05]  /*02e0*/  BRA `(.L_x_2) ;  /* 0x0000000000107947 */ /* 0x000fea0003800000 */
.L_x_1:
[----:B------:R-:W-:Y:S01]  /*02f0*/  IMAD.MOV.U32 R0, RZ, RZ, -0x1 ;  /* 0xffffffffff007424 */ /* 0x000fe200078e00ff */
[----:B------:R-:W-:-:S04]  /*0300*/  MOV R2, 0x330 ;  /* 0x0000033000027802 */ /* 0x000fc80000000f00 */
[----:B------:R1:W-:Y:S03]  /*0310*/  STS [UR4], R0 ;  /* 0x00000000ff007988 */ /* 0x0003e60008000804 */
[----:B01----:R-:W-:Y:S05]  /*0320*/  CALL.REL.NOINC `($__internal_1_$__cuda_sm10x_tcgen05_guardrail_trap_phase_invalid_during_alloc) ;  /* 0x0000015400cc7944 */ /* 0x003fea0003c00000 */
.L_x_2:
[----:B------:R-:W-:Y:S05]  /*0330*/  WARPSYNC.ALL ;  /* 0x0000000000007948 */ /* 0x000fea0003800000 */
[----:B------:R-:W-:Y:S01]  /*0340*/  NOP ;  /* 0x0000000000007918 */ /* 0x000fe20000000000 */
.L_x_0:
[----:B------:R-:W2:Y:S08]  /*0350*/  LDC.64 R22, c[0x0][0x398] ;  /* 0x0000e600ff167b82 */ /* 0x000eb00000000a00 */
[----:B------:R-:W3:Y:S02]  /*0360*/  S2UR UR5, SR_CgaSize ;  /* 0x00000000000579c3 */ /* 0x000ee40000008a00 */
[----:B---3--:R-:W-:-:S12]  /*0370*/  UIMAD UR5, UR5, -0xa0, URZ ;  /* 0xffffff60050578a4 */ /* 0x008fd8000f8e02ff */
[----:B------:R-:W3:Y:S01]  /*0380*/  LDCU UR5, c[0x0][UR5+0x2b0] ;  /* 0x00005600050577ac */ /* 0x000ee20008000800 */
[----:B------:R-:W4:Y:S01]  /*0390*/  S2R R13, SR_TID.X ;  /* 0x00000000000d7919 */ /* 0x000f220000002100 */
[----:B------:R-:W-:Y:S01]  /*03a0*/  UMOV UR9, 0x400 ;  /* 0x0000040000097882 */ /* 0x000fe20000000000 */
[----:B------:R-:W5:Y:S08]  /*03b0*/  S2UR UR4, SR_CTAID.X ;  /* 0x00000000000479c3 */ /* 0x000f700000002500 */
[----:B------:R-:W-:Y:S06]  /*03c0*/  BAR.SYNC.DEFER_BLOCKING 0x0 ;  /* 0x0000000000007b1d */ /* 0x000fec0000010000 */
[----:B------:R-:W-:Y:S01]  /*03d0*/  UMOV UR7, 0x1 ;  /* 0x0000000100077882 */ /* 0x000fe20000000000 */
[----:B------:R-:W1:Y:S02]  /*03e0*/  LDCU.128 UR16, c[0x0][0x380] ;  /* 0x00007000ff1077ac */ /* 0x000e640008000c00 */
[----:B-12---:R-:W-:Y:S01]  /*03f0*/  VIADD R0, R23, 0x3f ;  /* 0x0000003f17007836 */ /* 0x006fe20000000000 */
[----:B------:R-:W-:-:S04]  /*0400*/  IABS R50, R23 ;  /* 0x0000001700327213 */ /* 0x000fc80000000000 */
[----:B------:R-:W-:Y:S02]  /*0410*/  SHF.R.S32.HI R3, RZ, 0x1f, R0 ;  /* 0x0000001fff037819 */ /* 0x000fe40000011400 */
[----:B-----5:R-:W-:Y:S02]  /*0420*/  I2FP.F32.U32 R5, UR4 ;  /* 0x0000000400057c45 */ /* 0x020fe40008201000 */
[----:B------:R-:W-:Y:S02]  /*0430*/  LEA.HI R3, R3, R0, RZ, 0x6 ;  /* 0x0000000003037211 */ /* 0x000fe400078f30ff */
[----:B----4-:R-:W-:Y:S01]  /*0440*/  LOP3.LUT R14, R13, 0x3f, RZ, 0xc0, !PT ;  /* 0x0000003f0d0e7812 */ /* 0x010fe200078ec0ff */
[----:B---3--:R-:W-:Y:S01]  /*0450*/  FMUL R5, R5, UR5 ;  /* 0x0000000505057c20 */ /* 0x008fe20008400000 */
[----:B------:R-:W-:Y:S01]  /*0460*/  SHF.R.S32.HI R3, RZ, 0x6, R3 ;  /* 0x00000006ff037819 */ /* 0x000fe20000011403 */
[----:B------:R-:W1:Y:S04]  /*0470*/  S2UR UR5, SR_CgaCtaId ;  /* 0x00000000000579c3 */ /* 0x000e680000008800 */
[----:B------:R-:W-:Y:S01]  /*0480*/  IMAD.SHL.U32 R4, R3, 0x8, RZ ;  /* 0x0000000803047824 */ /* 0x000fe200078e00ff */
[----:B------:R-:W-:Y:S04]  /*0490*/  F2I.U32.TRUNC.NTZ R5, R5 ;  /* 0x0000000500057305 */ /* 0x000fe8000020f000 */
[----:B------:R-:W-:-:S04]  /*04a0*/  IABS R7, R4 ;  /* 0x0000000400077213 */ /* 0x000fc80000000000 */
[----:B------:R-:W2:Y:S01]  /*04b0*/  I2F.RP R0, R7 ;  /* 0x0000000700007306 */ /* 0x000ea20000209400 */
[----:B-1----:R-:W-:Y:S02]  /*04c0*/  USHF.L.U32 UR4, UR5, 0x6, URZ ;  /* 0x0000000605047899 */ /* 0x002fe400080006ff */
[----:B------:R-:W-:-:S05]  /*04d0*/  ULEA UR9, UR5, UR9, 0x18 ;  /* 0x0000000905097291 */ /* 0x000fca000f8ec0ff */
[----:B--2---:R-:W1:Y:S01]  /*04e0*/  MUFU.RCP R0, R0 ;  /* 0x0000000000007308 */ /* 0x004e620000001000 */
[----:B------:R-:W-:-:S03]  /*04f0*/  ULOP3.LUT UR4, UR4, 0xc0, URZ, 0xc0, !UPT ;  /* 0x000000c004047892 */ /* 0x000fc6000f8ec0ff */
[----:B------:R-:W2:Y:S01]  /*0500*/  LDS R12, [UR9] ;  /* 0x00000009ff0c7984 */ /* 0x000ea20008000800 */
[----:B-1----:R-:W-:Y:S01]  /*0510*/  VIADD R2, R0, 0xffffffe ;  /* 0x0ffffffe00027836 */ /* 0x002fe20000000000 */
[----:B------:R-:W-:-:S03]  /*0520*/  IABS R0, R5 ;  /* 0x0000000500007213 */ /* 0x000fc60000000000 */
[----:B------:R1:W3:Y:S02]  /*0530*/  F2I.FTZ.U32.TRUNC.NTZ R3, R2 ;  /* 0x0000000200037305 */ /* 0x0002e4000021f000 */
[----:B-1----:R-:W-:Y:S02]  /*0540*/  IMAD.MOV.U32 R2, RZ, RZ, RZ ;  /* 0x000000ffff027224 */ /* 0x002fe400078e00ff */
[----:B---3--:R-:W-:-:S04]  /*0550*/  IMAD.MOV R6, RZ, RZ, -R3 ;  /* 0x000000ffff067224 */ /* 0x008fc800078e0a03 */
[----:B------:R-:W-:Y:S01]  /*0560*/  IMAD R9, R6, R7, RZ ;  /* 0x0000000706097224 */ /* 0x000fe200078e02ff */
[----:B------:R-:W-:-:S03]  /*0570*/  IABS R6, R4 ;  /* 0x0000000400067213 */ /* 0x000fc60000000000 */
[----:B------:R-:W-:Y:S01]  /*0580*/  IMAD.HI.U32 R3, R3, R9, R2 ;  /* 0x0000000903037227 */ /* 0x000fe200078e0002 */
[----:B--2---:R-:W-:-:S03]  /*0590*/  R2UR UR10, R12 ;  /* 0x000000000c0a72ca */ /* 0x004fc600000e0000 */
[----:B------:R-:W-:Y:S02]  /*05a0*/  IMAD.MOV R2, RZ, RZ, -R6 ;  /* 0x000000ffff027224 */ /* 0x000fe400078e0a06 */
[----:B------:R-:W-:-:S04]  /*05b0*/  IMAD.HI.U32 R3, R3, R0, RZ ;  /* 0x0000000003037227 */ /* 0x000fc800078e00ff */
[----:B------:R-:W-:Y:S01]  /*05c0*/  IMAD R0, R3, R2, R0 ;  /* 0x0000000203007224 */ /* 0x000fe200078e0200 */
[----:B------:R-:W-:Y:S04]  /*05d0*/  BAR.SYNC.DEFER_BLOCKING 0x0 ;  /* 0x0000000000007b1d */ /* 0x000fe80000010000 */
[----:B------:R-:W-:-:S13]  /*05e0*/  ISETP.GT.U32.AND P1, PT, R7, R0, PT ;  /* 0x000000000700720c */ /* 0x000fda0003f24070 */
[----:B------:R-:W-:Y:S02]  /*05f0*/  @!P1 IMAD.IADD R0, R0, 0x1, -R7 ;  /* 0x0000000100009824 */ /* 0x000fe400078e0a07 */
[----:B------:R-:W-:Y:S01]  /*0600*/  @!P1 VIADD R3, R3, 0x1 ;  /* 0x0000000103039836 */ /* 0x000fe20000000000 */
[----:B------:R-:W-:Y:S02]  /*0610*/  ISETP.NE.AND P1, PT, R4, RZ, PT ;  /* 0x000000ff0400720c */ /* 0x000fe40003f25270 */
[----:B------:R-:W-:Y:S02]  /*0620*/  ISETP.GE.U32.AND P0, PT, R0, R7, PT ;  /* 0x000000070000720c */ /* 0x000fe40003f06070 */
[----:B------:R-:W-:-:S04]  /*0630*/  LOP3.LUT R0, R5, R4, RZ, 0x3c, !PT ;  /* 0x0000000405007212 */ /* 0x000fc800078e3cff */
[----:B------:R-:W-:Y:S01]  /*0640*/  ISETP.GE.AND P2, PT, R0, RZ, PT ;  /* 0x000000ff0000720c */ /* 0x000fe20003f46270 */
[----:B------:R-:W-:-:S06]  /*0650*/  VIADD R0, R22, 0xff ;  /* 0x000000ff16007836 */ /* 0x000fcc0000000000 */
[----:B------:R-:W-:-:S04]  /*0660*/  @P0 VIADD R3, R3, 0x1 ;  /* 0x0000000103030836 */ /* 0x000fc80000000000 */
[----:B------:R-:W-:Y:S01]  /*0670*/  IMAD.MOV.U32 R2, RZ, RZ, R3 ;  /* 0x000000ffff027224 */ /* 0x000fe200078e0003 */
[----:B------:R-:W-:-:S03]  /*0680*/  SHF.R.S32.HI R3, RZ, 0x1f, R0 ;  /* 0x0000001fff037819 */ /* 0x000fc60000011400 */
[----:B------:R-:W-:Y:S01]  /*0690*/  @!P2 IMAD.MOV R2, RZ, RZ, -R2 ;  /* 0x000000ffff02a224 */ /* 0x000fe200078e0a02 */
[----:B------:R-:W-:Y:S02]  /*06a0*/  @!P1 LOP3.LUT R2, RZ, R4, RZ, 0x33, !PT ;  /* 0x00000004ff029212 */ /* 0x000fe400078e33ff */
[----:B------:R-:W-:-:S03]  /*06b0*/  LEA.HI R3, R3, R0, RZ, 0x8 ;  /* 0x0000000003037211 */ /* 0x000fc600078f40ff */
[----:B------:R-:W-:Y:S02]  /*06c0*/  IMAD.SHL.U32 R9, R2, 0x8, RZ ;  /* 0x0000000802097824 */ /* 0x000fe400078e00ff */
[----:B------:R-:W-:-:S03]  /*06d0*/  IMAD.MOV R2, RZ, RZ, -R2 ;  /* 0x000000ffff027224 */ /* 0x000fc600078e0a02 */
[----:B------:R-:W-:Y:S01]  /*06e0*/  LEA.HI.SX32 R3, R3, -R9, 0x18 ;  /* 0x8000000903037211 */ /* 0x000fe200078fc2ff */
[----:B------:R-:W-:Y:S02]  /*06f0*/  IMAD R10, R4, R2, R5 ;  /* 0x00000002040a7224 */ /* 0x000fe400078e0205 */
[----:B------:R-:W-:Y:S01]  /*0700*/  IMAD.MOV.U32 R2, RZ, RZ, RZ ;  /* 0x000000ffff027224 */ /* 0x000fe200078e00ff */
[----:B------:R-:W-:Y:S02]  /*0710*/  VIMNMX R11, PT, PT, R3, 0x8, PT ;  /* 0x00000008030b7848 */ /* 0x000fe40003fe0100 */
[----:B------:R-:W-:Y:S02]  /*0720*/  IABS R7, R10 ;  /* 0x0000000a00077213 */ /* 0x000fe40000000000 */
[-C--:B------:R-:W-:Y:S02]  /*0730*/  IABS R8, R11.reuse ;  /* 0x0000000b00087213 */ /* 0x080fe40000000000 */
[----:B------:R-:W-:-:S02]  /*0740*/  IABS R4, R11 ;  /* 0x0000000b00047213 */ /* 0x000fc40000000000 */
[----:B------:R-:W1:Y:S08]  /*0750*/  I2F.RP R0, R8 ;  /* 0x0000000800007306 */ /* 0x000e700000209400 */
[----:B-1----:R-:W1:Y:S02]  /*0760*/  MUFU.RCP R0, R0 ;  /* 0x0000000000007308 */ /* 0x002e640000001000 */
[----:B-1----:R-:W-:Y:S01]  /*0770*/  VIADD R3, R0, 0xffffffe ;  /* 0x0ffffffe00037836 */ /* 0x002fe20000000000 */
[----:B------:R-:W-:-:S05]  /*0780*/  IABS R0, R22 ;  /* 0x0000001600007213 */ /* 0x000fca0000000000 */
[----:B------:R-:W1:Y:S02]  /*0790*/  F2I.FTZ.U32.TRUNC.NTZ R3, R3 ;  /* 0x0000000300037305 */ /* 0x000e64000021f000 */
[----:B-1----:R-:W-:-:S04]  /*07a0*/  IMAD.MOV R6, RZ, RZ, -R3 ;  /* 0x000000ffff067224 */ /* 0x002fc800078e0a03 */
[----:B------:R-:W-:Y:S02]  /*07b0*/  IMAD.MOV.U32 R5, RZ, RZ, R6 ;  /* 0x000000ffff057224 */ /* 0x000fe400078e0006 */
[----:B------:R-:W1:Y:S02]  /*07c0*/  I2F.RP R6, R50 ;  /* 0x0000003200067306 */ /* 0x000e640000209400 */
[----:B------:R-:W-:-:S04]  /*07d0*/  IMAD R5, R5, R8, RZ ;  /* 0x0000000805057224 */ /* 0x000fc800078e02ff */
[----:B------:R-:W-:-:S04]  /*07e0*/  IMAD.HI.U32 R2, R3, R5, R2 ;  /* 0x0000000503027227 */ /* 0x000fc800078e0002 */
[----:B------:R-:W-:Y:S02]  /*07f0*/  IMAD.MOV R3, RZ, RZ, -R4 ;  /* 0x000000ffff037224 */ /* 0x000fe400078e0a04 */
[----:B------:R-:W-:Y:S01]  /*0800*/  IMAD.HI.U32 R2, R2, R7, RZ ;  /* 0x0000000702027227 */ /* 0x000fe200078e00ff */
[----:B------:R-:W2:Y:S03]  /*0810*/  I2F.RP R4, R0 ;  /* 0x0000000000047306 */ /* 0x000ea60000209400 */
[----:B------:R-:W-:-:S05]  /*0820*/  IMAD R3, R2, R3, R7 ;  /* 0x0000000302037224 */ /* 0x000fca00078e0207 */
[----:B------:R-:W-:Y:S01]  /*0830*/  ISETP.GT.U32.AND P1, PT, R8, R3, PT ;  /* 0x000000030800720c */ /* 0x000fe20003f24070 */
[----:B-1----:R-:W1:Y:S08]  /*0840*/  MUFU.RCP R6, R6 ;  /* 0x0000000600067308 */ /* 0x002e700000001000 */
[----:B--2---:R-:W2:Y:S04]  /*0850*/  MUFU.RCP R4, R4 ;  /* 0x0000000400047308 */ /* 0x004ea80000001000 */
[----:B------:R-:W-:-:S02]  /*0860*/  @!P1 IMAD.IADD R3, R3, 0x1, -R8 ;  /* 0x0000000103039824 */ /* 0x000fc400078e0a08 */
[----:B------:R-:W-:Y:S01]  /*0870*/  @!P1 VIADD R2, R2, 0x1 ;  /* 0x0000000102029836 */ /* 0x000fe20000000000 */
[----:B------:R-:W-:Y:S02]  /*0880*/  ISETP.NE.AND P1, PT, R11, RZ, PT ;  /* 0x000000ff0b00720c */ /* 0x000fe40003f25270 */
[----:B------:R-:W-:Y:S01]  /*0890*/  ISETP.GE.U32.AND P0, PT, R3, R8, PT ;  /* 0x000000080300720c */ /* 0x000fe20003f06070 */
[----:B-1----:R-:W-:Y:S01]  /*08a0*/  VIADD R6, R6, 0xffffffe ;  /* 0x0ffffffe06067836 */ /* 0x002fe20000000000 */
[----:B------:R-:W-:-:S04]  /*08b0*/  LOP3.LUT R3, R10, R11, RZ, 0x3c, !PT ;  /* 0x0000000b0a037212 */ /* 0x000fc800078e3cff */
[----:B------:R-:W-:Y:S01]  /*08c0*/  ISETP.GE.AND P2, PT, R3, RZ, PT ;  /* 0x000000ff0300720c */ /* 0x000fe20003f46270 */
[----:B--2---:R-:W-:Y:S01]  /*08d0*/  VIADD R5, R4, 0xffffffe ;  /* 0x0ffffffe04057836 */ /* 0x004fe20000000000 */
[----:B------:R1:W2:Y:S01]  /*08e0*/  F2I.FTZ.U32.TRUNC.NTZ R3, R6 ;  /* 0x0000000600037305 */ /* 0x0002a2000021f000 */
[----:B------:R-:W-:-:S04]  /*08f0*/  IMAD.MOV.U32 R4, RZ, RZ, RZ ;  /* 0x000000ffff047224 */ /* 0x000fc800078e00ff */
[----:B------:R-:W-:-:S04]  /*0900*/  @P0 VIADD R2, R2, 0x1 ;  /* 0x0000000102020836 */ /* 0x000fc80000000000 */
[----:B------:R-:W-:Y:S01]  /*0910*/  IMAD.MOV.U32 R8, RZ, RZ, R2 ;  /* 0x000000ffff087224 */ /* 0x000fe200078e0002 */
[----:B------:R-:W3:Y:S01]  /*0920*/  F2I.FTZ.U32.TRUNC.NTZ R5, R5 ;  /* 0x0000000500057305 */ /* 0x000ee2000021f000 */
[----:B-1----:R-:W-:Y:S02]  /*0930*/  SHF.R.U32.HI R6, RZ, 0x5, R13 ;  /* 0x00000005ff067819 */ /* 0x002fe4000001160d */
[----:B------:R-:W-:Y:S01]  /*0940*/  @!P2 IMAD.MOV R8, RZ, RZ, -R8 ;  /* 0x000000ffff08a224 */ /* 0x000fe200078e0a08 */
[----:B------:R-:W-:Y:S01]  /*0950*/  @!P1 LOP3.LUT R8, RZ, R11, RZ, 0x33, !PT ;  /* 0x0000000bff089212 */ /* 0x000fe200078e33ff */
[----:B--2---:R-:W-:-:S04]  /*0960*/  IMAD.MOV R43, RZ, RZ, -R3 ;  /* 0x000000ffff2b7224 */ /* 0x004fc800078e0a03 */
[----:B------:R-:W-:Y:S02]  /*0970*/  IMAD.MOV R2, RZ, RZ, -R8 ;  /* 0x000000ffff027224 */ /* 0x000fe400078e0a08 */
[----:B------:R-:W-:Y:S02]  /*0980*/  IMAD.SHL.U32 R17, R8, 0x40, RZ ;  /* 0x0000004008117824 */ /* 0x000fe400078e00ff */
[----:B------:R-:W-:Y:S02]  /*0990*/  IMAD R2, R11, R2, R10 ;  /* 0x000000020b027224 */ /* 0x000fe400078e020a */
[----:B---3--:R-:W-:Y:S02]  /*09a0*/  IMAD.MOV R7, RZ, RZ, -R5 ;  /* 0x000000ffff077224 */ /* 0x008fe400078e0a05 */
[----:B------:R-:W-:Y:S02]  /*09b0*/  IMAD.IADD R2, R9, 0x1, R2 ;  /* 0x0000000109027824 */ /* 0x000fe400078e0202 */
[----:B------:R-:W-:-:S02]  /*09c0*/  IMAD R7, R7, R0, RZ ;  /* 0x0000000007077224 */ /* 0x000fc400078e02ff */
[----:B------:R-:W-:Y:S01]  /*09d0*/  VIADD R15, R17, 0x3f ;  /* 0x0000003f110f7836 */ /* 0x000fe20000000000 */
[----:B------:R-:W-:Y:S01]  /*09e0*/  LEA R2, R2, UR4, 0x8 ;  /* 0x0000000402027c11 */ /* 0x000fe2000f8e40ff */
[----:B------:R-:W-:-:S03]  /*09f0*/  IMAD.HI.U32 R4, R5, R7, R4 ;  /* 0x0000000705047227 */ /* 0x000fc600078e0004 */
[----:B------:R-:W-:Y:S01]  /*0a00*/  IABS R47, R15 ;  /* 0x0000000f002f7213 */ /* 0x000fe20000000000 */
[----:B------:R-:W-:Y:S02]  /*0a10*/  IMAD.IADD R16, R14, 0x1, R2 ;  /* 0x000000010e107824 */ /* 0x000fe400078e0202 */
[----:B------:R-:W-:Y:S02]  /*0a20*/  IMAD R43, R43, R50, RZ ;  /* 0x000000322b2b7224 */ /* 0x000fe400078e02ff */
[C---:B------:R-:W-:Y:S01]  /*0a30*/  VIADD R12, R17.reuse, 0x2 ;  /* 0x00000002110c7836 */ /* 0x040fe20000000000 */
[----:B------:R-:W-:Y:S01]  /*0a40*/  IABS R2, R16 ;  /* 0x0000001000027213 */ /* 0x000fe20000000000 */
[C---:B------:R-:W-:Y:S01]  /*0a50*/  VIADD R13, R17.reuse, 0x3 ;  /* 0x00000003110d7836 */ /* 0x040fe20000000000 */
[----:B------:R-:W-:Y:S01]  /*0a60*/  ISETP.GE.AND P1, PT, R16, RZ, PT ;  /* 0x000000ff1000720c */ /* 0x000fe20003f26270 */
[----:B------:R-:W-:Y:S01]  /*0a70*/  VIADD R14, R17, 0x4 ;  /* 0x00000004110e7836 */ /* 0x000fe20000000000 */
[----:B------:R-:W-:Y:S01]  /*0a80*/  IABS R8, R12 ;  /* 0x0000000c00087213 */ /* 0x000fe20000000000 */
[----:B------:R-:W-:Y:S01]  /*0a90*/  IMAD.MOV.U32 R5, RZ, RZ, R2 ;  /* 0x000000ffff057224 */ /* 0x000fe200078e0002 */
[----:B------:R-:W-:Y:S01]  /*0aa0*/  IABS R10, R13 ;  /* 0x0000000d000a7213 */ /* 0x000fe20000000000 */
[----:B------:R-:W-:Y:S01]  /*0ab0*/  IMAD.SHL.U32 R2, R6, 0x200000, RZ ;  /* 0x0020000006027824 */ /* 0x000fe200078e00ff */
[----:B------:R1:W-:Y:S01]  /*0ac0*/  STL [R1+0x56c], R16 ;  /* 0x00056c1001007387 */ /* 0x0003e20000100800 */
[----:B------:R-:W-:-:S03]  /*0ad0*/  IMAD.HI.U32 R4, R4, R5, RZ ;  /* 0x0000000504047227 */ /* 0x000fc600078e00ff */
[----:B------:R-:W-:Y:S01]  /*0ae0*/  LOP3.LUT R2, R2, 0x600000, RZ, 0xc0, !PT ;  /* 0x0060000002027812 */ /* 0x000fe200078ec0ff */
[----:B------:R-:W-:Y:S01]  /*0af0*/  IMAD.MOV R4, RZ, RZ, -R4 ;  /* 0x000000ffff047224 */ /* 0x000fe200078e0a04 */
[----:B------:R-:W-:Y:S02]  /*0b00*/  STL [R1+0x338], R17 ;  /* 0x0003381101007387 */ /* 0x000fe40000100800 */
[----:B------:R-:W-:Y:S01]  /*0b10*/  R2UR UR11, R2 ;  /* 0x00000000020b72ca */ /* 0x000fe200000e0000 */
[C---:B------:R-:W-:Y:S02]  /*0b20*/  IMAD R5, R0.reuse, R4, R5 ;  /* 0x0000000400057224 */ /* 0x040fe400078e0205 */
[----:B------:R-:W-:Y:S02]  /*0b30*/  IMAD.MOV.U32 R2, RZ, RZ, RZ ;  /* 0x000000ffff027224 */ /* 0x000fe400078e00ff */
[----:B-1----:R-:W-:Y:S01]  /*0b40*/  VIADD R16, R17, 0xf ;  /* 0x0000000f11107836 */ /* 0x002fe20000000000 */
[----:B------:R-:W-:Y:S01]  /*0b50*/  ISETP.GT.U32.AND P0, PT, R0, R5, PT ;  /* 0x000000050000720c */ /* 0x000fe20003f04070 */
[----:B------:R-:W-:-:S04]  /*0b60*/  IMAD.HI.U32 R43, R3, R43, R2 ;  /* 0x0000002b032b7227 */ /* 0x000fc800078e0002 */
[----:B------:R-:W-:Y:S02]  /*0b70*/  VIADD R3, R17, 0x1 ;  /* 0x0000000111037836 */ /* 0x000fe40000000000 */
[----:B------:R-:W-:-:S03]  /*0b80*/  IMAD.HI.U32 R2, R43, R47, RZ ;  /* 0x0000002f2b027227 */ /* 0x000fc600078e00ff */
[----:B------:R-:W-:Y:S01]  /*0b90*/  IABS R6, R3 ;  /* 0x0000000300067213 */ /* 0x000fe20000000000 */
[----:B------:R-:W-:Y:S01]  /*0ba0*/  IMAD.HI.U32 R4, R43, R10, RZ ;  /* 0x0000000a2b047227 */ /* 0x000fe200078e00ff */
[----:B------:R-:W-:-:S03]  /*0bb0*/  ISETP.GE.AND P3, PT, R3, RZ, PT ;  /* 0x000000ff0300720c */ /* 0x000fc60003f66270 */
[----:B------:R-:W-:Y:S02]  /*0bc0*/  IMAD.MOV R3, RZ, RZ, -R2 ;  /* 0x000000ffff037224 */ /* 0x000fe400078e0a02 */
[----:B------:R-:W-:Y:S01]  /*0bd0*/  @!P0 IMAD.IADD R5, R5, 0x1, -R0 ;  /* 0x0000000105058824 */ /* 0x000fe200078e0a00 */
[----:B------:R-:W-:Y:S01]  /*0be0*/  ISETP.GE.AND P0, PT, R12, RZ, PT ;  /* 0x000000ff0c00720c */ /* 0x000fe20003f06270 */
[----:B------:R-:W-:Y:S02]  /*0bf0*/  IMAD R47, R50, R3, R47 ;  /* 0x00000003322f7224 */ /* 0x000fe400078e022f */
[C---:B------:R-:W-:Y:S01]  /*0c00*/  IMAD.HI.U32 R2, R43.reuse, R6, RZ ;  /* 0x000000062b027227 */ /* 0x040fe200078e00ff */
[----:B------:R-:W-:Y:S02]  /*0c10*/  ISETP.GT.U32.AND P2, PT, R0, R5, PT ;  /* 0x000000050000720c */ /* 0x000fe40003f44070 */
[----:B------:R-:W-:Y:S01]  /*0c20*/  ISETP.GT.U32.AND P4, PT, R50, R47, PT ;  /* 0x0000002f3200720c */ /* 0x000fe20003f84070 */
[----:B------:R-:W-:-:S04]  /*0c30*/  IMAD.HI.U32 R3, R43, R8, RZ ;  /* 0x000000082b037227 */ /* 0x000fc800078e00ff */
[----:B------:R-:W-:Y:S02]  /*0c40*/  IMAD.MOV R7, RZ, RZ, -R2 ;  /* 0x000000ffff077224 */ /* 0x000fe400078e0a02 */
[----:B------:R-:W-:Y:S02]  /*0c50*/  IMAD.MOV R9, RZ, RZ, -R3 ;  /* 0x000000ffff097224 */ /* 0x000fe400078e0a03 */
[C---:B------:R-:W-:Y:S02]  /*0c60*/  IMAD R3, R50.reuse, R7, R6 ;  /* 0x0000000732037224 */ /* 0x040fe400078e0206 */
[C---:B------:R-:W-:Y:S02]  /*0c70*/  IMAD R7, R50.reuse, R9, R8 ;  /* 0x0000000932077224 */ /* 0x040fe400078e0208 */
[----:B------:R-:W-:Y:S01]  /*0c80*/  @!P2 IMAD.IADD R5, R5, 0x1, -R0 ;  /* 0x000000010505a824 */ /* 0x000fe200078e0a00 */
[C---:B------:R-:W-:Y:S01]  /*0c90*/  ISETP.GT.U32.AND P6, PT, R50.reuse, R3, PT ;  /* 0x000000033200720c */ /* 0x040fe20003fc4070 */
[----:B------:R-:W-:Y:S01]  /*0ca0*/  @!P4 IMAD.IADD R47, R47, 0x1, -R50 ;  /* 0x000000012f2fc824 */ /* 0x000fe200078e0a32 */
[C---:B------:R-:W-:Y:S01]  /*0cb0*/  ISETP.GT.U32.AND P2, PT, R50.reuse, R7, PT ;  /* 0x000000073200720c */ /* 0x040fe20003f44070 */
[----:B------:R-:W-:Y:S01]  /*0cc0*/  IMAD.MOV R11, RZ, RZ, -R4 ;  /* 0x000000ffff0b7224 */ /* 0x000fe200078e0a04 */
[----:B------:R-:W-:Y:S01]  /*0cd0*/  IABS R4, R14 ;  /* 0x0000000e00047213 */ /* 0x000fe20000000000 */
[----:B------:R-:W-:Y:S01]  /*0ce0*/  VIADD R6, R17, 0x5 ;  /* 0x0000000511067836 */ /* 0x000fe20000000000 */
[----:B------:R-:W-:Y:S01]  /*0cf0*/  ISETP.GT.U32.AND P5, PT, R50, R47, PT ;  /* 0x0000002f3200720c */ /* 0x000fe20003fa4070 */
[----:B------:R-:W-:Y:S01]  /*0d00*/  IMAD.MOV.U32 R0, RZ, RZ, R5 ;  /* 0x000000ffff007224 */ /* 0x000fe200078e0005 */
[----:B------:R-:W-:Y:S01]  /*0d10*/  ISETP.NE.AND P4, PT, R22, RZ, PT ;  /* 0x000000ff1600720c */ /* 0x000fe20003f85270 */
[----:B------:R-:W-:-:S04]  /*0d20*/  IMAD.HI.U32 R2, R43, R4, RZ ;  /* 0x000000042b027227 */ /* 0x000fc800078e00ff */
[----:B------:R-:W-:Y:S02]  /*0d30*/  IMAD.MOV R5, RZ, RZ, -R2 ;  /* 0x000000ffff057224 */ /* 0x000fe400078e0a02 */
[----:B------:R-:W-:Y:S02]  /*0d40*/  @!P6 IMAD.IADD R3, R3, 0x1, -R50 ;  /* 0x000000010303e824 */ /* 0x000fe400078e0a32 */
[C---:B------:R-:W-:Y:S01]  /*0d50*/  IMAD R9, R50.reuse, R11, R10 ;  /* 0x0000000b32097224 */ /* 0x040fe200078e020a */
[----:B------:R-:W-:Y:S01]  /*0d60*/  IABS R11, R6 ;  /* 0x00000006000b7213 */ /* 0x000fe20000000000 */
[----:B------:R-:W-:Y:S01]  /*0d70*/  @!P2 IMAD.IADD R7, R7, 0x1, -R50 ;  /* 0x000000010707a824 */ /* 0x000fe200078e0a32 */
[C---:B------:R-:W-:Y:S01]  /*0d80*/  ISETP.GT.U32.AND P2, PT, R50.reuse, R3, PT ;  /* 0x000000033200720c */ /* 0x040fe20003f44070 */
[C---:B------:R-:W-:Y:S01]  /*0d90*/  IMAD R5, R50.reuse, R5, R4 ;  /* 0x0000000532057224 */ /* 0x040fe200078e0204 */
[C---:B------:R-:W-:Y:S01]  /*0da0*/  ISETP.GT.U32.AND P6, PT, R50.reuse, R9, PT ;  /* 0x000000093200720c */ /* 0x040fe20003fc4070 */
[----:B------:R-:W-:Y:S01]  /*0db0*/  @!P1 IMAD.MOV R0, RZ, RZ, -R0 ;  /* 0x000000ffff009224 */ /* 0x000fe200078e0a00 */
[----:B------:R-:W-:Y:S01]  /*0dc0*/  @!P4 LOP3.LUT R0, RZ, R22, RZ, 0x33, !PT ;  /* 0x00000016ff00c212 */ /* 0x000fe200078e33ff */
[----:B------:R-:W-:Y:S01]  /*0dd0*/  @!P5 IMAD.IADD R47, R47, 0x1, -R50 ;  /* 0x000000012f2fd824 */ /* 0x000fe200078e0a32 */
[C---:B------:R-:W-:Y:S01]  /*0de0*/  ISETP.GT.U32.AND P5, PT, R50.reuse, R7, PT ;  /* 0x000000073200720c */ /* 0x040fe20003fa4070 */
[----:B------:R-:W-:Y:S01]  /*0df0*/  IMAD.HI.U32 R2, R43, R11, RZ ;  /* 0x0000000b2b027227 */ /* 0x000fe200078e00ff */
[----:B------:R-:W-:Y:S01]  /*0e00*/  ISETP.GT.U32.AND P4, PT, R50, R5, PT ;  /* 0x000000053200720c */ /* 0x000fe20003f84070 */
[----:B------:R1:W-:Y:S01]  /*0e10*/  STL [R1+0x570], R0 ;  /* 0x0005700001007387 */ /* 0x0003e20000100800 */
[----:B------:R-:W-:Y:S01]  /*0e20*/  ISETP.GE.AND P1, PT, R15, RZ, PT ;  /* 0x000000ff0f00720c */ /* 0x000fe20003f26270 */
[----:B------:R-:W-:-:S02]  /*0e30*/  IMAD.MOV R2, RZ, RZ, -R2 ;  /* 0x000000ffff027224 */ /* 0x000fc400078e0a02 */
[--C-:B------:R-:W-:Y:S01]  /*0e40*/  @!P2 IMAD.IADD R3, R3, 0x1, -R50.reuse ;  /* 0x000000010303a824 */ /* 0x100fe200078e0a32 */
[----:B------:R-:W-:Y:S01]  /*0e50*/  ISETP.GE.AND P2, PT, R14, RZ, PT ;  /* 0x000000ff0e00720c */ /* 0x000fe20003f46270 */
[C---:B------:R-:W-:Y:S02]  /*0e60*/  IMAD R11, R50.reuse, R2, R11 ;  /* 0x00000002320b7224 */ /* 0x040fe400078e020b */
[----:B------:R-:W-:Y:S02]  /*0e70*/  VIADD R8, R17, 0x6 ;  /* 0x0000000611087836 */ /* 0x000fe40000000000 */
[--C-:B------:R-:W-:Y:S01]  /*0e80*/  @!P5 IMAD.IADD R7, R7, 0x1, -R50.reuse ;  /* 0x000000010707d824 */ /* 0x100fe200078e0a32 */
[----:B------:R-:W-:Y:S01]  /*0e90*/  ISETP.GT.U32.AND P5, PT, R50, R11, PT ;  /* 0x0000000b3200720c */ /* 0x000fe20003fa4070 */
[----:B------:R-:W-:Y:S01]  /*0ea0*/  IMAD.MOV.U32 R10, RZ, RZ, R3 ;  /* 0x000000ffff0a7224 */ /* 0x000fe200078e0003 */
[----:B------:R-:W-:Y:S01]  /*0eb0*/  IABS R4, R8 ;  /* 0x0000000800047213 */ /* 0x000fe20000000000 */
[--C-:B------:R-:W-:Y:S01]  /*0ec0*/  @!P4 IMAD.IADD R5, R5, 0x1, -R50.reuse ;  /* 0x000000010505c824 */ /* 0x100fe200078e0a32 */
[----:B------:R-:W-:Y:S01]  /*0ed0*/  ISETP.GE.AND P4, PT, R6, RZ, PT ;  /* 0x000000ff0600720c */ /* 0x000fe20003f86270 */
[----:B------:R-:W-:-:S02]  /*0ee0*/  @!P6 IMAD.IADD R9, R9, 0x1, -R50 ;  /* 0x000000010909e824 */ /* 0x000fc400078e0a32 */
[----:B------:R-:W-:Y:S01]  /*0ef0*/  @!P3 IMAD.MOV R10, RZ, RZ, -R10 ;  /* 0x000000ffff0ab224 */ /* 0x000fe200078e0a0a */
[C---:B------:R-:W-:Y:S01]  /*0f00*/  ISETP.GT.U32.AND P3, PT, R50.reuse, R5, PT ;  /* 0x000000053200720c */ /* 0x040fe20003f64070 */
[----:B------:R-:W-:Y:S01]  /*0f10*/  IMAD.HI.U32 R2, R43, R4, RZ ;  /* 0x000000042b027227 */ /* 0x000fe200078e00ff */
[----:B------:R-:W-:-:S03]  /*0f20*/  ISETP.GT.U32.AND P6, PT, R50, R9, PT ;  /* 0x000000093200720c */ /* 0x000fc60003fc4070 */
[----:B------:R-:W-:Y:S02]  /*0f30*/  IMAD.MOV R3, RZ, RZ, -R2 ;  /* 0x000000ffff037224 */ /* 0x000fe400078e0a02 */
[----:B------:R-:W-:Y:S02]  /*0f40*/  VIADD R2, R17, 0x7 ;  /* 0x0000000711027836 */ /* 0x000fe40000000000 */
[----:B-1----:R-:W-:Y:S02]  /*0f50*/  IMAD.MOV.U32 R0, RZ, RZ, R7 ;  /* 0x000000ffff007224 */ /* 0x002fe400078e0007 */
[----:B------:R-:W-:Y:S02]  /*0f60*/  @!P5 IMAD.IADD R11, R11, 0x1, -R50 ;  /* 0x000000010b0bd824 */ /* 0x000fe400078e0a32 */
[----:B------:R-:W-:Y:S01]  /*0f70*/  @!P1 IMAD.MOV R47, RZ, RZ, -R47 ;  /* 0x000000ffff2f9224 */ /* 0x000fe200078e0a2f */
[----:B------:R-:W-:Y:S01]  /*0f80*/  ISETP.GE.AND P1, PT, R13, RZ, PT ;  /* 0x000000ff0d00720c */ /* 0x000fe20003f26270 */
[----:B------:R-:W-:Y:S01]  /*0f90*/  @!P0 IMAD.MOV R0, RZ, RZ, -R0 ;  /* 0x000000ffff008224 */ /* 0x000fe200078e0a00 */
[----:B------:R-:W-:Y:S01]  /*0fa0*/  ISETP.GE.AND P0, PT, R2, RZ, PT ;  /* 0x000000ff0200720c */ /* 0x000fe20003f06270 */
[C---:B------:R-:W-:Y:S01]  /*0fb0*/  IMAD R3, R50.reuse, R3, R4 ;  /* 0x0000000332037224 */ /* 0x040fe200078e0204 */
[C---:B------:R-:W-:Y:S01]  /*0fc0*/  ISETP.GT.U32.AND P5, PT, R50.reuse, R11, PT ;  /* 0x0000000b3200720c */ /* 0x040fe20003fa4070 */
[--C-:B------:R-:W-:Y:S01]  /*0fd0*/  @!P3 IMAD.IADD R5, R5, 0x1, -R50.reuse ;  /* 0x000000010505b824 */ /* 0x100fe200078e0a32 */
[----:B------:R-:W-:Y:S01]  /*0fe0*/  IABS R2, R2 ;  /* 0x0000000200027213 */ /* 0x000fe20000000000 */
[----:B------:R-:W-:Y:S01]  /*0ff0*/  STL [R1+0x574], R47 ;  /* 0x0005742f01007387 */ /* 0x000fe20000100800 */
[--C-:B------:R-:W-:Y:S01]  /*1000*/  @!P6 IMAD.IADD R9, R9, 0x1, -R50.reuse ;  /* 0x000000010909e824 */ /* 0x100fe200078e0a32 */
[----:B------:R-:W-:Y:S01]  /*1010*/  ISETP.GT.U32.AND P3, PT, R50, R3, PT ;  /* 0x000000033200720c */ /* 0x000fe20003f64070 */
[C---:B------:R-:W-:Y:S01]  /*1020*/  VIADD R6, R17.reuse, 0x9 ;  /* 0x0000000911067836 */ /* 0x040fe20000000000 */
[----:B------:R1:W-:Y:S01]  /*1030*/  STL [R1+0x60], R10 ;  /* 0x0000600a01007387 */ /* 0x0003e20000100800 */
[----:B------:R-:W-:Y:S01]  /*1040*/  IMAD.MOV.U32 R7, RZ, RZ, R9 ;  /* 0x000000ffff077224 */ /* 0x000fe200078e0009 */
[----:B------:R-:W-:Y:S01]  /*1050*/  ISETP.GE.AND P6, PT, R8, RZ, PT ;  /* 0x000000ff0800720c */ /* 0x000fe20003fc6270 */
[----:B------:R-:W-:Y:S01]  /*1060*/  VIADD R4, R17, 0x8 ;  /* 0x0000000811047836 */ /* 0x000fe20000000000 */
[----:B------:R2:W-:Y:S01]  /*1070*/  STL [R1+0x5c], R0 ;  /* 0x00005c0001007387 */ /* 0x0005e20000100800 */
[----:B------:R-:W-:Y:S01]  /*1080*/  @!P1 IMAD.MOV R7, RZ, RZ, -R7 ;  /* 0x000000ffff079224 */ /* 0x000fe200078e0a07 */
[----:B------:R-:W-:Y:S01]  /*1090*/  IABS R13, R6 ;  /* 0x00000006000d7213 */ /* 0x000fe20000000000 */
[--C-:B------:R-:W-:Y:S01]  /*10a0*/  @!P5 IMAD.IADD R11, R11, 0x1, -R50.reuse ;  /* 0x000000010b0bd824 */ /* 0x100fe200078e0a32 */
[----:B------:R-:W-:Y:S01]  /*10b0*/  ISETP.GE.AND P1, PT, R4, RZ, PT ;  /* 0x000000ff0400720c */ /* 0x000fe20003f26270 */
[----:B------:R-:W-:Y:S01]  /*10c0*/  VIADD R8, R17, 0xa ;  /* 0x0000000a11087836 */ /* 0x000fe20000000000 */
[----:B------:R3:W-:Y:S01]  /*10d0*/  STL [R1+0x58], R7 ;  /* 0x0000580701007387 */ /* 0x0007e20000100800 */
[----:B------:R-:W-:-:S02]  /*10e0*/  @!P3 IMAD.IADD R3, R3, 0x1, -R50 ;  /* 0x000000010303b824 */ /* 0x000fc400078e0a32 */
[----:B-1----:R-:W-:Y:S01]  /*10f0*/  VIADD R10, R17, 0xc ;  /* 0x0000000c110a7836 */ /* 0x002fe20000000000 */
[----:B------:R-:W-:Y:S01]  /*1100*/  IABS R15, R8 ;  /* 0x00000008000f7213 */ /* 0x000fe20000000000 */
[----:B--2---:R-:W-:Y:S01]  /*1110*/  IMAD.MOV.U32 R0, RZ, RZ, R5 ;  /* 0x000000ffff007224 */ /* 0x004fe200078e0005 */
[----:B------:R-:W-:Y:S01]  /*1120*/  ISETP.GT.U32.AND P3, PT, R50, R3, PT ;  /* 0x000000033200720c */ /* 0x000fe20003f64070 */
[----:B------:R-:W-:Y:S01]  /*1130*/  IMAD.MOV.U32 R5, RZ, RZ, R2 ;  /* 0x000000ffff057224 */ /* 0x000fe200078e0002 */
[----:B------:R-:W-:Y:S01]  /*1140*/  ISETP.GE.AND P5, PT, R8, RZ, PT ;  /* 0x000000ff0800720c */ /* 0x000fe20003fa6270 */
[----:B------:R-:W-:Y:S01]  /*1150*/  @!P2 IMAD.MOV R0, RZ, RZ, -R0 ;  /* 0x000000ffff00a224 */ /* 0x000fe200078e0a00 */
[----:B------:R-:W-:Y:S01]  /*1160*/  ISETP.GE.AND P2, PT, R6, RZ, PT ;  /* 0x000000ff0600720c */ /* 0x000fe20003f46270 */
[----:B------:R-:W-:Y:S01]  /*1170*/  IMAD.HI.U32 R2, R43, R5, RZ ;  /* 0x000000052b027227 */ /* 0x000fe200078e00ff */
[----:B---3--:R-:W-:Y:S02]  /*1180*/  IABS R7, R4 ;  /* 0x0000000400077213 */ /* 0x008fe40000000000 */
[----:B------:R1:W-:Y:S01]  /*1190*/  STL [R1+0x54], R0 ;  /* 0x0000540001007387 */ /* 0x0003e20000100800 */
[----:B------:R-:W-:-:S02]  /*11a0*/  IMAD.MOV R6, RZ, RZ, -R2 ;  /* 0x000000ffff067224 */ /* 0x000fc400078e0a02 */
[----:B------:R-:W-:-:S04]  /*11b0*/  IMAD.HI.U32 R2, R43, R7, RZ ;  /* 0x000000072b027227 */ /* 0x000fc800078e00ff */
[----:B------:R-:W-:Y:S02]  /*11c0*/  IMAD R5, R50, R6, R5 ;  /* 0x0000000632057224 */ /* 0x000fe400078e0205 */
[----:B------:R-:W-:-:S04]  /*11d0*/  IMAD.HI.U32 R4, R43, R13, RZ ;  /* 0x0000000d2b047227 */ /* 0x000fc800078e00ff */
[----:B-1----:R-:W-:Y:S02]  /*11e0*/  IMAD.MOV.U32 R0, RZ, RZ, R11 ;  /* 0x000000ffff007224 */ /* 0x002fe400078e000b */
[----:B------:R-:W-:Y:S02]  /*11f0*/  IMAD.MOV R11, RZ, RZ, -R2 ;  /* 0x000000ffff0b7224 */ /* 0x000fe400078e0a02 */
[----:B------:R-:W-:Y:S01]  /*1200*/  @!P4 IMAD.MOV R0, RZ, RZ, -R0 ;  /* 0x000000ffff00c224 */ /* 0x000fe200078e0a00 */
[C---:B------:R-:W-:Y:S01]  /*1210*/  ISETP.GT.U32.AND P4, PT, R50.reuse, R5, PT ;  /* 0x000000053200720c */ /* 0x040fe20003f84070 */
[----:B------:R-:W-:Y:S02]  /*1220*/  IMAD.MOV R4, RZ, RZ, -R4 ;  /* 0x000000ffff047224 */ /* 0x000fe400078e0a04 */
[----:B------:R-:W-:Y:S01]  /*1230*/  @!P3 IMAD.IADD R3, R3, 0x1, -R50 ;  /* 0x000000010303b824 */ /* 0x000fe200078e0a32 */
[----:B------:R1:W-:Y:S01]  /*1240*/  STL [R1+0x50], R0 ;  /* 0x0000500001007387 */ /* 0x0003e20000100800 */
[----:B------:R-:W-:-:S02]  /*1250*/  IMAD R11, R50, R11, R7 ;  /* 0x0000000b320b7224 */ /* 0x000fc400078e0207 */
[C---:B------:R-:W-:Y:S01]  /*1260*/  IMAD R13, R50.reuse, R4, R13 ;  /* 0x00000004320d7224 */ /* 0x040fe200078e020d */
[----:B------:R-:W-:Y:S01]  /*1270*/  IABS R4, R10 ;  /* 0x0000000a00047213 */ /* 0x000fe20000000000 */
[----:B------:R-:W-:Y:S01]  /*1280*/  IMAD.HI.U32 R2, R43, R15, RZ ;  /* 0x0000000f2b027227 */ /* 0x000fe200078e00ff */
[----:B------:R-:W-:-:S03]  /*1290*/  ISETP.GT.U32.AND P3, PT, R50, R11, PT ;  /* 0x0000000b3200720c */ /* 0x000fc60003f64070 */
[----:B------:R-:W-:Y:S02]  /*12a0*/  @!P4 IMAD.IADD R5, R5, 0x1, -R50 ;  /* 0x000000010505c824 */ /* 0x000fe400078e0a32 */
[----:B-1----:R-:W-:Y:S02]  /*12b0*/  IMAD.MOV.U32 R0, RZ, RZ, R3 ;  /* 0x000000ffff007224 */ /* 0x002fe400078e0003 */
[----:B------:R-:W-:Y:S01]  /*12c0*/  IMAD.MOV R2, RZ, RZ, -R2 ;  /* 0x000000ffff027224 */ /* 0x000fe200078e0a02 */
[C---:B------:R-:W-:Y:S01]  /*12d0*/  ISETP.GT.U32.AND P4, PT, R50.reuse, R5, PT ;  /* 0x000000053200720c */ /* 0x040fe20003f84070 */
[----:B------:R-:W-:Y:S01]  /*12e0*/  @!P6 IMAD.MOV R0, RZ, RZ, -R0 ;  /* 0x000000ffff00e224 */ /* 0x000fe200078e0a00 */
[C---:B------:R-:W-:Y:S01]  /*12f0*/  ISETP.GT.U32.AND P6, PT, R50.reuse, R13, PT ;  /* 0x0000000d3200720c */ /* 0x040fe20003fc4070 */
[----:B------:R-:W-:Y:S02]  /*1300*/  IMAD R15, R50, R2, R15 ;  /* 0x00000002320f7224 */ /* 0x000fe400078e020f */
[----:B------:R-:W-:Y:S01]  /*1310*/  VIADD R8, R17, 0xb ;  /* 0x0000000b11087836 */ /* 0x000fe20000000000 */
[----:B------:R1:W-:Y:S01]  /*1320*/  STL [R1+0x4c], R0 ;  /* 0x00004c0001007387 */ /* 0x0003e20000100800 */
[----:B------:R-:W-:-:S02]  /*1330*/  @!P3 IMAD.IADD R11, R11, 0x1, -R50 ;  /* 0x000000010b0bb824 */ /* 0x000fc400078e0a32 */
[----:B------:R-:W-:Y:S01]  /*1340*/  IMAD.HI.U32 R3, R43, R4, RZ ;  /* 0x000000042b037227 */ /* 0x000fe200078e00ff */
[----:B------:R-:W-:Y:S02]  /*1350*/  IABS R9, R8 ;  /* 0x0000000800097213 */ /* 0x000fe40000000000 */
[C---:B------:R-:W-:Y:S01]  /*1360*/  ISETP.GT.U32.AND P3, PT, R50.reuse, R11, PT ;  /* 0x0000000b3200720c */ /* 0x040fe20003f64070 */
[--C-:B------:R-:W-:Y:S01]  /*1370*/  @!P4 IMAD.IADD R5, R5, 0x1, -R50.reuse ;  /* 0x000000010505c824 */ /* 0x100fe200078e0a32 */
[----:B------:R-:W-:Y:S01]  /*1380*/  ISETP.GT.U32.AND P4, PT, R50, R15, PT ;  /* 0x0000000f3200720c */ /* 0x000fe20003f84070 */
[----:B------:R-:W-:Y:S02]  /*1390*/  @!P6 IMAD.IADD R13, R13, 0x1, -R50 ;  /* 0x000000010d0de824 */ /* 0x000fe400078e0a32 */
[----:B------:R-:W-:-:S03]  /*13a0*/  IMAD.HI.U32 R2, R43, R9, RZ ;  /* 0x000000092b027227 */ /* 0x000fc600078e00ff */
[----:B------:R-:W-:Y:S01]  /*13b0*/  ISETP.GT.U32.AND P6, PT, R50, R13, PT ;  /* 0x0000000d3200720c */ /* 0x000fe20003fc4070 */
[----:B------:R-:W-:Y:S02]  /*13c0*/  VIADD R12, R17, 0xd ;  /* 0x0000000d110c7836 */ /* 0x000fe40000000000 */
[----:B-1----:R-:W-:Y:S02]  /*13d0*/  IMAD.MOV.U32 R0, RZ, RZ, R5 ;  /* 0x000000ffff007224 */ /* 0x002fe400078e0005 */
[----:B------:R-:W-:Y:S01]  /*13e0*/  IMAD.MOV R2, RZ, RZ, -R2 ;  /* 0x000000ffff027224 */ /* 0x000fe200078e0a02 */
[----:B------:R-:W-:Y:S01]  /*13f0*/  IABS R7, R12 ;  /* 0x0000000c00077213 */ /* 0x000fe20000000000 */
[----:B------:R-:W-:Y:S01]  /*1400*/  @!P4 IMAD.IADD R15, R15, 0x1, -R50 ;  /* 0x000000010f0fc824 */ /* 0x000fe200078e0a32 */
[----:B------:R-:W-:Y:S01]  /*1410*/  ISETP.GE.AND P4, PT, R8, RZ, PT ;  /* 0x000000ff0800720c */ /* 0x000fe20003f86270 */
[----:B------:R-:W-:Y:S01]  /*1420*/  IMAD.MOV R3, RZ, RZ, -R3 ;  /* 0x000000ffff037224 */ /* 0x000fe200078e0a03 */
[----:B------:R-:W-:Y:S01]  /*1430*/  IABS R8, R16 ;  /* 0x0000001000087213 */ /* 0x000fe20000000000 */
[----:B------:R-:W-:-:S02]  /*1440*/  VIADD R14, R17, 0xe ;  /* 0x0000000e110e7836 */ /* 0x000fc40000000000 */
[----:B------:R-:W-:Y:S01]  /*1450*/  @!P0 IMAD.MOV R0, RZ, RZ, -R0 ;  /* 0x000000ffff008224 */ /* 0x000fe200078e0a00 */
[C---:B------:R-:W-:Y:S01]  /*1460*/  ISETP.GT.U32.AND P0, PT, R50.reuse, R15, PT ;  /* 0x0000000f3200720c */ /* 0x040fe20003f04070 */
[C---:B------:R-:W-:Y:S01]  /*1470*/  IMAD R9, R50.reuse, R2, R9 ;  /* 0x0000000232097224 */ /* 0x040fe200078e0209 */
[----:B------:R-:W-:Y:S01]  /*1480*/  IABS R6, R14 ;  /* 0x0000000e00067213 */ /* 0x000fe20000000000 */
[C---:B------:R-:W-:Y:S01]  /*1490*/  IMAD R3, R50.reuse, R3, R4 ;  /* 0x0000000332037224 */ /* 0x040fe200078e0204 */
[----:B------:R1:W-:Y:S01]  /*14a0*/  STL [R1+0x48], R0 ;  /* 0x0000480001007387 */ /* 0x0003e20000100800 */
[--C-:B------:R-:W-:Y:S01]  /*14b0*/  @!P3 IMAD.IADD R11, R11, 0x1, -R50.reuse ;  /* 0x000000010b0bb824 */ /* 0x100fe200078e0a32 */
[C---:B------:R-:W-:Y:S01]  /*14c0*/  ISETP.GT.U32.AND P3, PT, R50.reuse, R9, PT ;  /* 0x000000093200720c */ /* 0x040fe20003f64070 */
[----:B------:R-:W-:Y:S01]  /*14d0*/  @!P6 IMAD.IADD R13, R13, 0x1, -R50 ;  /* 0x000000010d0de824 */ /* 0x000fe200078e0a32 */
[----:B------:R-:W-:Y:S01]  /*14e0*/  ISETP.GT.U32.AND P6, PT, R50, R3, PT ;  /* 0x000000033200720c */ /* 0x000fe20003fc4070 */
[----:B------:R-:W-:-:S04]  /*14f0*/  IMAD.HI.U32 R2, R43, R7, RZ ;  /* 0x000000072b027227 */ /* 0x000fc800078e00ff */
[----:B------:R-:W-:-:S04]  /*1500*/  IMAD.HI.U32 R4, R43, R6, RZ ;  /* 0x000000062b047227 */ /* 0x000fc800078e00ff */
[----:B-1----:R-:W-:Y:S02]  /*1510*/  IMAD.MOV.U32 R0, RZ, RZ, R11 ;  /* 0x000000ffff007224 */ /* 0x002fe400078e000b */
[----:B------:R-:W-:Y:S02]  /*1520*/  IMAD.MOV R2, RZ, RZ, -R2 ;  /* 0x000000ffff027224 */ /* 0x000fe400078e0a02 */
[----:B------:R-:W-:Y:S02]  /*1530*/  @!P1 IMAD.MOV R0, RZ, RZ, -R0 ;  /* 0x000000ffff009224 */ /* 0x000fe400078e0a00 */
[----:B------:R-:W-:Y:S02]  /*1540*/  IMAD.MOV R5, RZ, RZ, -R4 ;  /* 0x000000ffff057224 */ /* 0x000fe400078e0a04 */
[----:B------:R-:W-:Y:S01]  /*1550*/  IMAD R7, R50, R2, R7 ;  /* 0x0000000232077224 */ /* 0x000fe200078e0207 */
[----:B------:R1:W-:Y:S01]  /*1560*/  STL [R1+0x44], R0 ;  /* 0x0000440001007387 */ /* 0x0003e20000100800 */
[----:B------:R-:W-:-:S02]  /*1570*/  @!P0 IMAD.IADD R15, R15, 0x1, -R50 ;  /* 0x000000010f0f8824 */ /* 0x000fc400078e0a32 */
[C---:B------:R-:W-:Y:S01]  /*1580*/  IMAD R5, R50.reuse, R5, R6 ;  /* 0x0000000532057224 */ /* 0x040fe200078e0206 */
[----:B------:R-:W-:Y:S01]  /*1590*/  ISETP.GT.U32.AND P0, PT, R50, R7, PT ;  /* 0x000000073200720c */ /* 0x000fe20003f04070 */
[----:B------:R-:W-:Y:S02]  /*15a0*/  IMAD.MOV.U32 R6, RZ, RZ, R13 ;  /* 0x000000ffff067224 */ /* 0x000fe400078e000d */
[--C-:B------:R-:W-:Y:S01]  /*15b0*/  @!P3 IMAD.IADD R9, R9, 0x1, -R50.reuse ;  /* 0x000000010909b824 */ /* 0x100fe200078e0a32 */
[----:B------:R-:W-:Y:S01]  /*15c0*/  ISETP.GE.AND P3, PT, R10, RZ, PT ;  /* 0x000000ff0a00720c */ /* 0x000fe20003f66270 */
[----:B------:R-:W-:Y:S02]  /*15d0*/  @!P6 IMAD.IADD R3, R3, 0x1, -R50 ;  /* 0x000000010303e824 */ /* 0x000fe400078e0a32 */
[----:B-1----:R-:W-:Y:S01]  /*15e0*/  IMAD.MOV.U32 R0, RZ, RZ, R15 ;  /* 0x000000ffff007224 */ /* 0x002fe200078e000f */
[C---:B------:R-:W-:Y:S01]  /*15f0*/  ISETP.GT.U32.AND P1, PT, R50.reuse, R9, PT ;  /* 0x000000093200720c */ /* 0x040fe20003f24070 */
[----:B------:R-:W-:Y:S01]  /*1600*/  IMAD.MOV.U32 R4, RZ, RZ, R8 ;  /* 0x000000ffff047224 */ /* 0x000fe200078e0008 */
[----:B------:R-:W-:Y:S01]  /*1610*/  ISETP.GT.U32.AND P6, PT, R50, R3, PT ;  /* 0x000000033200720c */ /* 0x000fe20003fc4070 */
[----:B------:R-:W-:Y:S01]  /*1620*/  @!P2 IMAD.MOV R6, RZ, RZ, -R6 ;  /* 0x000000ffff06a224 */ /* 0x000fe200078e0a06 */
[----:B------:R-:W-:Y:S01]  /*1630*/  ISETP.GE.AND P2, PT, R12, RZ, PT ;  /* 0x000000ff0c00720c */ /* 0x000fe20003f46270 */
[----:B------:R-:W-:Y:S01]  /*1640*/  @!P5 IMAD.MOV R0, RZ, RZ, -R0 ;  /* 0x000000ffff00d224 */ /* 0x000fe200078e0a00 */
[----:B------:R-:W-:Y:S01]  /*1650*/  ISETP.GT.U32.AND P5, PT, R50, R5, PT ;  /* 0x000000053200720c */ /* 0x000fe20003fa4070 */
[----:B------:R-:W-:Y:S01]  /*1660*/  IMAD.HI.U32 R2, R43, R4, RZ ;  /* 0x000000042b027227 */ /* 0x000fe200078e00ff */
[----:B------:R1:W-:Y:S03]  /*1670*/  STL [R1+0x40], R6 ;  /* 0x0000400601007387 */ /* 0x0003e60000100800 */
[----:B------:R-:W-:Y:S01]  /*1680*/  IMAD.MOV R11, RZ, RZ, -R2 ;  /* 0x000000ffff0b7224 */ /* 0x000fe200078e0a02 */
[----:B------:R2:W-:Y:S01]  /*1690*/  STL [R1+0x3c], R0 ;  /* 0x00003c0001007387 */ /* 0x0005e20000100800 */
[----:B------:R-:W-:Y:S01]  /*16a0*/  @!P0 IMAD.IADD R7, R7, 0x1, -R50 ;  /* 0x0000000107078824 */ /* 0x000fe200078e0a32 */
[----:B------:R-:W-:Y:S01]  /*16b0*/  ISETP.GE.AND P0, PT, R16, RZ, PT ;  /* 0x000000ff1000720c */ /* 0x000fe20003f06270 */
[----:B------:R-:W-:-:S02]  /*16c0*/  IMAD R11, R50, R11, R4 ;  /* 0x0000000b320b7224 */ /* 0x000fc400078e0204 */
[--C-:B------:R-:W-:Y:S01]  /*16d0*/  @!P1 IMAD.IADD R9, R9, 0x1, -R50.reuse ;  /* 0x0000000109099824 */ /* 0x100fe200078e0a32 */
[----:B------:R-:W-:Y:S01]  /*16e0*/  ISETP.GE.AND P1, PT, R14, RZ, PT ;  /* 0x000000ff0e00720c */ /* 0x000fe20003f26270 */
[----:B-1----:R-:W-:Y:S02]  /*16f0*/  VIADD R6, R17, 0x10 ;  /* 0x0000001011067836 */ /* 0x002fe40000000000 */
[--C-:B------:R-:W-:Y:S01]  /*1700*/  @!P5 IMAD.IADD R5, R5, 0x1, -R50.reuse ;  /* 0x000000010505d824 */ /* 0x100fe200078e0a32 */
[C---:B------:R-:W-:Y:S01]  /*1710*/  ISETP.GT.U32.AND P5, PT, R50.reuse, R7, PT ;  /* 0x000000073200720c */ /* 0x040fe20003fa4070 */
[----:B------:R-:W-:Y:S01]  /*1720*/  @!P6 IMAD.IADD R3, R3, 0x1, -R50 ;  /* 0x000000010303e824 */ /* 0x000fe200078e0a32 */
[----:B------:R-:W-:Y:S01]  /*1730*/  IABS R4, R6 ;  /* 0x0000000600047213 */ /* 0x000fe20000000000 */
[----:B------:R-:W-:Y:S01]  /*1740*/  VIADD R12, R17, 0x11 ;  /* 0x00000011110c7836 */ /* 0x000fe20000000000 */
[----:B------:R-:W-:Y:S01]  /*1750*/  ISETP.GT.U32.AND P6, PT, R50, R11, PT ;  /* 0x0000000b3200720c */ /* 0x000fe20003fc4070 */
[----:B--2---:R-:W-:-:S02]  /*1760*/  IMAD.MOV.U32 R0, RZ, RZ, R9 ;  /* 0x000000ffff007224 */ /* 0x004fc400078e0009 */
[----:B------:R-:W-:Y:S01]  /*1770*/  IMAD.HI.U32 R2, R43, R4, RZ ;  /* 0x000000042b027227 */ /* 0x000fe200078e00ff */
[----:B------:R-:W-:-:S03]  /*1780*/  IABS R15, R12 ;  /* 0x0000000c000f7213 */ /* 0x000fc60000000000 */
[----:B------:R-:W-:Y:S02]  /*1790*/  IMAD.MOV R9, RZ, RZ, -R2 ;  /* 0x000000ffff097224 */ /* 0x000fe400078e0a02 */
[----:B------:R-:W-:Y:S02]  /*17a0*/  VIADD R8, R17, 0x12 ;  /* 0x0000001211087836 */ /* 0x000fe40000000000 */
[C---:B------:R-:W-:Y:S02]  /*17b0*/  IMAD R9, R50.reuse, R9, R4 ;  /* 0x0000000932097224 */ /* 0x040fe400078e0204 */
[--C-:B------:R-:W-:Y:S01]  /*17c0*/  @!P5 IMAD.IADD R7, R7, 0x1, -R50.reuse ;  /* 0x000000010707d824 */ /* 0x100fe200078e0a32 */
[----:B------:R-:W-:Y:S01]  /*17d0*/  IABS R13, R8 ;  /* 0x00000008000d7213 */ /* 0x000fe20000000000 */
[----:B------:R-:W-:Y:S01]  /*17e0*/  @!P6 IMAD.IADD R11, R11, 0x1, -R50 ;  /* 0x000000010b0be824 */ /* 0x000fe200078e0a32 */
[C---:B------:R-:W-:Y:S01]  /*17f0*/  ISETP.GT.U32.AND P5, PT, R50.reuse, R9, PT ;  /* 0x000000093200720c */ /* 0x040fe20003fa4070 */
[----:B------:R-:W-:Y:S01]  /*1800*/  IMAD.HI.U32 R2, R43, R15, RZ ;  /* 0x0000000f2b027227 */ /* 0x000fe200078e00ff */
[----:B------:R-:W-:-:S03]  /*1810*/  ISETP.GT.U32.AND P6, PT, R50, R5, PT ;  /* 0x000000053200720c */ /* 0x000fc60003fc4070 */
[----:B------:R-:W-:Y:S01]  /*1820*/  @!P4 IMAD.MOV R0, RZ, RZ, -R0 ;  /* 0x000000ffff00c224 */ /* 0x000fe200078e0a00 */
[C---:B------:R-:W-:Y:S01]  /*1830*/  ISETP.GT.U32.AND P4, PT, R50.reuse, R11, PT ;  /* 0x0000000b3200720c */ /* 0x040fe20003f84070 */
[C---:B------:R-:W-:Y:S02]  /*1840*/  VIADD R10, R17.reuse, 0x13 ;  /* 0x00000013110a7836 */ /* 0x040fe40000000000 */
[----:B------:R-:W-:Y:S01]  /*1850*/  IMAD.MOV R2, RZ, RZ, -R2 ;  /* 0x000000ffff027224 */ /* 0x000fe200078e0a02 */
[----:B------:R1:W-:Y:S01]  /*1860*/  STL [R1+0x30], R0 ;  /* 0x0000300001007387 */ /* 0x0003e20000100800 */
[----:B------:R-:W-:Y:S01]  /*1870*/  VIADD R14, R17, 0x14 ;  /* 0x00000014110e7836 */ /* 0x000fe20000000000 */
[----:B------:R-:W-:Y:S01]  /*1880*/  IABS R53, R10 ;  /* 0x0000000a00357213 */ /* 0x000fe20000000000 */
[----:B------:R-:W-:Y:S02]  /*1890*/  IMAD R15, R50, R2, R15 ;  /* 0x00000002320f7224 */ /* 0x000fe400078e020f */
[----:B------:R-:W-:-:S04]  /*18a0*/  IMAD.HI.U32 R2, R43, R13, RZ ;  /* 0x0000000d2b027227 */ /* 0x000fc800078e00ff */
[----:B------:R-:W-:Y:S02]  /*18b0*/  IMAD.MOV R2, RZ, RZ, -R2 ;  /* 0x000000ffff027224 */ /* 0x000fe400078e0a02 */
[----:B------:R-:W-:Y:S01]  /*18c0*/  @!P5 IMAD.IADD R9, R9, 0x1, -R50 ;  /* 0x000000010909d824 */ /* 0x000fe200078e0a32 */
[----:B------:R-:W-:Y:S01]  /*18d0*/  ISETP.GE.AND P5, PT, R12, RZ, PT ;  /* 0x000000ff0c00720c */ /* 0x000fe20003fa6270 */
[----:B------:R-:W-:-:S04]  /*18e0*/  IMAD.HI.U32 R4, R43, R53, RZ ;  /* 0x000000352b047227 */ /* 0x000fc800078e00ff */
[----:B-1----:R-:W-:Y:S02]  /*18f0*/  IMAD.MOV.U32 R0, RZ, RZ, R7 ;  /* 0x000000ffff007224 */ /* 0x002fe400078e0007 */
[C---:B------:R-:W-:Y:S01]  /*1900*/  IMAD R13, R50.reuse, R2, R13 ;  /* 0x00000002320d7224 */ /* 0x040fe200078e020d */
[----:B------:R-:W-:Y:S01]  /*1910*/  IABS R2, R14 ;  /* 0x0000000e00027213 */ /* 0x000fe20000000000 */
[----:B------:R-:W-:Y:S01]  /*1920*/  @!P3 IMAD.MOV R3, RZ, RZ, -R3 ;  /* 0x000000ffff03b224 */ /* 0x000fe200078e0a03 */
[C---:B------:R-:W-:Y:S01]  /*1930*/  ISETP.GT.U32.AND P3, PT, R50.reuse, R9, PT ;  /* 0x000000093200720c */ /* 0x040fe20003f64070 */
[----:B------:R-:W-:Y:S01]  /*1940*/  @!P4 IMAD.IADD R11, R11, 0x1, -R50 ;  /* 0x000000010b0bc824 */ /* 0x000fe200078e0a32 */
[C---:B------:R-:W-:Y:S01]  /*1950*/  ISETP.GT.U32.AND P4, PT, R50.reuse, R15, PT ;  /* 0x0000000f3200720c */ /* 0x040fe20003f84070 */
[----:B------:R-:W-:Y:S01]  /*1960*/  IMAD.MOV R4, RZ, RZ, -R4 ;  /* 0x000000ffff047224 */ /* 0x000fe200078e0a04 */
[----:B------:R1:W-:Y:S01]  /*1970*/  STL [R1+0x2c], R3 ;  /* 0x00002c0301007387 */ /* 0x0003e20000100800 */
[----:B------:R-:W-:Y:S01]  /*1980*/  @!P2 IMAD.MOV R0, RZ, RZ, -R0 ;  /* 0x000000ffff00a224 */ /* 0x000fe200078e0a00 */
[----:B------:R-:W-:Y:S01]  /*1990*/  ISETP.GT.U32.AND P2, PT, R50, R13, PT ;  /* 0x0000000d3200720c */ /* 0x000fe20003f44070 */
[----:B------:R-:W-:-:S02]  /*19a0*/  VIADD R12, R17, 0x15 ;  /* 0x00000015110c7836 */ /* 0x000fc40000000000 */
[----:B------:R-:W-:Y:S01]  /*19b0*/  @!P6 IMAD.IADD R5, R5, 0x1, -R50 ;  /* 0x000000010505e824 */ /* 0x000fe200078e0a32 */
[----:B------:R-:W-:Y:S01]  /*19c0*/  ISETP.GE.AND P6, PT, R6, RZ, PT ;  /* 0x000000ff0600720c */ /* 0x000fe20003fc6270 */
[C---:B------:R-:W-:Y:S01]  /*19d0*/  IMAD R53, R50.reuse, R4, R53 ;  /* 0x0000000432357224 */ /* 0x040fe200078e0235 */
[----:B------:R2:W-:Y:S01]  /*19e0*/  STL [R1+0x28], R0 ;  /* 0x0000280001007387 */ /* 0x0005e20000100800 */
[----:B------:R-:W-:Y:S01]  /*19f0*/  IMAD.MOV.U32 R4, RZ, RZ, R2 ;  /* 0x000000ffff047224 */ /* 0x000fe200078e0002 */
[----:B------:R-:W-:Y:S01]  /*1a00*/  IABS R6, R12 ;  /* 0x0000000c00067213 */ /* 0x000fe20000000000 */
[----:B------:R-:W-:Y:S01]  /*1a10*/  @!P1 IMAD.MOV R5, RZ, RZ, -R5 ;  /* 0x000000ffff059224 */ /* 0x000fe200078e0a05 */
[----:B------:R-:W-:Y:S01]  /*1a20*/  ISETP.GT.U32.AND P1, PT, R50, R53, PT ;  /* 0x000000353200720c */ /* 0x000fe20003f24070 */
[----:B------:R-:W-:-:S03]  /*1a30*/  IMAD.HI.U32 R2, R43, R4, RZ ;  /* 0x000000042b027227 */ /* 0x000fc600078e00ff */
[----:B------:R3:W-:Y:S01]  /*1a40*/  STL [R1+0x10], R5 ;  /* 0x0000100501007387 */ /* 0x0007e20000100800 */
[----:B-1----:R-:W-:-:S04]  /*1a50*/  IMAD.HI.U32 R3, R43, R6, RZ ;  /* 0x000000062b037227 */ /* 0x002fc800078e00ff */
[----:B--2---:R-:W-:Y:S02]  /*1a60*/  IMAD.MOV.U32 R0, RZ, RZ, R11 ;  /* 0x000000ffff007224 */ /* 0x004fe400078e000b */
[----:B------:R-:W-:Y:S01]  /*1a70*/  @!P3 IMAD.IADD R9, R9, 0x1, -R50 ;  /* 0x000000010909b824 */ /* 0x000fe200078e0a32 */
[----:B------:R-:W-:Y:S01]  /*1a80*/  ISETP.GE.AND P3, PT, R10, RZ, PT ;  /* 0x000000ff0a00720c */ /* 0x000fe20003f66270 */
[----:B------:R-:W-:Y:S01]  /*1a90*/  @!P0 IMAD.MOV R0, RZ, RZ, -R0 ;  /* 0x000000ffff008224 */ /* 0x000fe200078e0a00 */
[----:B------:R-:W-:Y:S01]  /*1aa0*/  ISETP.GE.AND P0, PT, R8, RZ, PT ;  /* 0x000000ff0800720c */ /* 0x000fe20003f06270 */
[----:B---3--:R-:W-:Y:S02]  /*1ab0*/  IMAD.MOV R5, RZ, RZ, -R2 ;  /* 0x000000ffff057224 */ /* 0x008fe400078e0a02 */
[----:B------:R-:W-:Y:S01]  /*1ac0*/  @!P4 IMAD.IADD R15, R15, 0x1, -R50 ;  /* 0x000000010f0fc824 */ /* 0x000fe200078e0a32 */
[----:B------:R1:W-:Y:S01]  /*1ad0*/  STL [R1+0xc], R0 ;  /* 0x00000c0001007387 */ /* 0x0003e20000100800 */
[----:B------:R-:W-:-:S02]  /*1ae0*/  IMAD.MOV R7, RZ, RZ, -R3 ;  /* 0x000000ffff077224 */ /* 0x000fc400078e0a03 */
[C---:B------:R-:W-:Y:S01]  /*1af0*/  IMAD R3, R50.reuse, R5, R4 ;  /* 0x0000000532037224 */ /* 0x040fe200078e0204 */
[C---:B------:R-:W-:Y:S01]  /*1b00*/  ISETP.GT.U32.AND P4, PT, R50.reuse, R15, PT ;  /* 0x0000000f3200720c */ /* 0x040fe20003f84070 */
[--C-:B------:R-:W-:Y:S02]  /*1b10*/  @!P1 IMAD.IADD R53, R53, 0x1, -R50.reuse ;  /* 0x0000000135359824 */ /* 0x100fe400078e0a32 */
[----:B------:R-:W-:Y:S02]  /*1b20*/  VIADD R5, R17, 0x16 ;  /* 0x0000001611057836 */ /* 0x000fe40000000000 */
[----:B------:R-:W-:Y:S01]  /*1b30*/  @!P2 IMAD.IADD R13, R13, 0x1, -R50 ;  /* 0x000000010d0da824 */ /* 0x000fe200078e0a32 */
[C---:B------:R-:W-:Y:S01]  /*1b40*/  ISETP.GT.U32.AND P1, PT, R50.reuse, R53, PT ;  /* 0x000000353200720c */ /* 0x040fe20003f24070 */
[----:B-1----:R-:W-:Y:S02]  /*1b50*/  IMAD.MOV.U32 R0, RZ, RZ, R9 ;  /* 0x000000ffff007224 */ /* 0x002fe400078e0009 */
[C---:B------:R-:W-:Y:S01]  /*1b60*/  IMAD R4, R50.reuse, R7, R6 ;  /* 0x0000000732047224 */ /* 0x040fe200078e0206 */
[----:B------:R-:W-:Y:S01]  /*1b70*/  IABS R6, R5 ;  /* 0x0000000500067213 */ /* 0x000fe20000000000 */
[----:B------:R-:W-:Y:S01]  /*1b80*/  @!P6 IMAD.MOV R0, RZ, RZ, -R0 ;  /* 0x000000ffff00e224 */ /* 0x000fe200078e0a00 */
[----:B------:R-:W-:Y:S01]  /*1b90*/  ISETP.GT.U32.AND P6, PT, R50, R3, PT ;  /* 0x000000033200720c */ /* 0x000fe20003fc4070 */
[----:B------:R-:W-:Y:S01]  /*1ba0*/  @!P4 IMAD.IADD R15, R15, 0x1, -R50 ;  /* 0x000000010f0fc824 */ /* 0x000fe200078e0a32 */
[----:B------:R-:W-:Y:S01]  /*1bb0*/  ISETP.GE.AND P4, PT, R14, RZ, PT ;  /* 0x000000ff0e00720c */ /* 0x000fe20003f86270 */
[----:B------:R-:W-:Y:S01]  /*1bc0*/  VIADD R14, R17, 0x17 ;  /* 0x00000017110e7836 */ /* 0x000fe20000000000 */
[----:B------:R-:W-:Y:S01]  /*1bd0*/  ISETP.GT.U32.AND P2, PT, R50, R13, PT ;  /* 0x0000000d3200720c */ /* 0x000fe20003f44070 */
[----:B------:R-:W-:Y:S01]  /*1be0*/  IMAD.MOV.U32 R47, RZ, RZ, R15 ;  /* 0x000000ffff2f7224 */ /* 0x000fe200078e000f */
[----:B------:R-:W-:Y:S01]  /*1bf0*/  STL [R1+0x8], R0 ;  /* 0x0000080001007387 */ /* 0x000fe20000100800 */
[----:B------:R-:W-:Y:S01]  /*1c00*/  IMAD.HI.U32 R2, R43, R6, RZ ;  /* 0x000000062b027227 */ /* 0x000fe200078e00ff */
[----:B------:R-:W-:-:S03]  /*1c10*/  IABS R8, R14 ;  /* 0x0000000e00087213 */ /* 0x000fc60000000000 */
[----:B------:R-:W-:Y:S01]  /*1c20*/  @!P5 IMAD.MOV R47, RZ, RZ, -R47 ;  /* 0x000000ffff2fd224 */ /* 0x000fe200078e0a2f */
[C---:B------:R-:W-:Y:S01]  /*1c30*/  ISETP.GT.U32.AND P5, PT, R50.reuse, R4, PT ;  /* 0x000000043200720c */ /* 0x040fe20003fa4070 */
[--C-:B------:R-:W-:Y:S02]  /*1c40*/  @!P6 IMAD.IADD R3, R3, 0x1, -R50.reuse ;  /* 0x000000010303e824 */ /* 0x100fe400078e0a32 */
[----:B------:R-:W-:Y:S01]  /*1c50*/  @!P1 IMAD.IADD R53, R53, 0x1, -R50 ;  /* 0x0000000135359824 */ /* 0x000fe200078e0a32 */
[----:B------:R-:W-:Y:S01]  /*1c60*/  ISETP.GE.AND P1, PT, R5, RZ, PT ;  /* 0x000000ff0500720c */ /* 0x000fe20003f26270 */
[----:B------:R-:W-:Y:S01]  /*1c70*/  IMAD.HI.U32 R5, R43, R8, RZ ;  /* 0x000000082b057227 */ /* 0x000fe200078e00ff */
[----:B------:R-:W-:Y:S01]  /*1c80*/  ISETP.GT.U32.AND P6, PT, R50, R3, PT ;  /* 0x000000033200720c */ /* 0x000fe20003fc4070 */
[----:B------:R1:W-:Y:S02]  /*1c90*/  STL [R1+0x578], R47 ;  /* 0x0005782f01007387 */ /* 0x0003e40000100800 */
[----:B------:R-:W-:-:S02]  /*1ca0*/  IMAD.MOV R7, RZ, RZ, -R2 ;  /* 0x000000ffff077224 */ /* 0x000fc400078e0a02 */
[----:B------:R-:W-:Y:S02]  /*1cb0*/  IMAD.MOV R9, RZ, RZ, -R5 ;  /* 0x000000ffff097224 */ /* 0x000fe400078e0a05 */
[----:B------:R-:W-:Y:S02]  /*1cc0*/  IMAD R5, R50, R7, R6 ;  /* 0x0000000732057224 */ /* 0x000fe400078e0206 */
[--C-:B------:R-:W-:Y:S01]  /*1cd0*/  @!P2 IMAD.IADD R13, R13, 0x1, -R50.reuse ;  /* 0x000000010d0da824 */ /* 0x100fe200078e0a32 */
[----:B------:R-:W-:Y:S01]  /*1ce0*/  ISETP.GE.AND P2, PT, R12, RZ, PT ;  /* 0x000000ff0c00720c */ /* 0x000fe20003f46270 */
[----:B-1----:R-:W-:Y:S02]  /*1cf0*/  IMAD.MOV.U32 R47, RZ, RZ, R17 ;  /* 0x000000ffff2f7224 */ /* 0x002fe400078e0011 */
[----:B------:R-:W-:Y:S01]  /*1d00*/  @!P6 IMAD.IADD R3, R3, 0x1, -R50 ;  /* 0x000000010303e824 */ /* 0x000fe200078e0a32 */
[----:B------:R-:W-:Y:S01]  /*1d10*/  ISETP.GT.U32.AND P6, PT, R50, R5, PT ;  /* 0x000000053200720c */ /* 0x000fe20003fc4070 */
[----:B------:R-:W-:-:S02]  /*1d20*/  VIADD R10, R47, 0x18 ;  /* 0x000000182f0a7836 */ /* 0x000fc40000000000 */
[----:B------:R-:W-:Y:S02]  /*1d30*/  @!P5 IMAD.IADD R4, R4, 0x1, -R50 ;  /* 0x000000010404d824 */ /* 0x000fe400078e0a32 */
[----:B------:R-:W-:Y:S01]  /*1d40*/  IMAD.MOV.U32 R0, RZ, RZ, R13 ;  /* 0x000000ffff007224 */ /* 0x000fe200078e000d */
[----:B------:R-:W-:Y:S01]  /*1d50*/  IABS R11, R10 ;  /* 0x0000000a000b7213 */ /* 0x000fe20000000000 */
[C---:B------:R-:W-:Y:S01]  /*1d60*/  VIADD R12, R47.reuse, 0x1a ;  /* 0x0000001a2f0c7836 */ /* 0x040fe20000000000 */
[----:B------:R-:W-:Y:S01]  /*1d70*/  ISETP.GT.U32.AND P5, PT, R50, R4, PT ;  /* 0x000000043200720c */ /* 0x000fe20003fa4070 */
[----:B------:R-:W-:Y:S01]  /*1d80*/  @!P0 IMAD.MOV R0, RZ, RZ, -R0 ;  /* 0x000000ffff008224 */ /* 0x000fe200078e0a00 */
[----:B------:R-:W-:Y:S01]  /*1d90*/  ISETP.GE.AND P0, PT, R14, RZ, PT ;  /* 0x000000ff0e00720c */ /* 0x000fe20003f06270 */
[----:B------:R-:W-:Y:S01]  /*1da0*/  IMAD.MOV.U32 R7, RZ, RZ, R11 ;  /* 0x000000ffff077224 */ /* 0x000fe200078e000b */
[----:B------:R-:W-:Y:S01]  /*1db0*/  IABS R15, R12 ;  /* 0x0000000c000f7213 */ /* 0x000fe20000000000 */
[----:B------:R-:W-:Y:S01]  /*1dc0*/  VIADD R14, R47, 0x19 ;  /* 0x000000192f0e7836 */ /* 0x000fe20000000000 */
[----:B------:R-:W-:Y:S01]  /*1dd0*/  STL [R1+0x57c], R0 ;  /* 0x00057c0001007387 */ /* 0x000fe20000100800 */
[----:B------:R-:W-:-:S04]  /*1de0*/  IMAD.HI.U32 R2, R43, R7, RZ ;  /* 0x000000072b027227 */ /* 0x000fc800078e00ff */
[C---:B------:R-:W-:Y:S01]  /*1df0*/  IMAD R6, R50.reuse, R9, R8 ;  /* 0x0000000932067224 */ /* 0x040fe200078e0208 */
[----:B------:R-:W-:Y:S01]  /*1e00*/  IABS R9, R14 ;  /* 0x0000000e00097213 */ /* 0x000fe20000000000 */
[----:B------:R-:W-:Y:S02]  /*1e10*/  @!P6 IMAD.IADD R5, R5, 0x1, -R50 ;  /* 0x000000010505e824 */ /* 0x000fe400078e0a32 */
[----:B------:R-:W-:Y:S02]  /*1e20*/  IMAD.MOV R2, RZ, RZ, -R2 ;  /* 0x000000ffff027224 */ /* 0x000fe400078e0a02 */
[----:B------:R-:W-:Y:S01]  /*1e30*/  @!P3 IMAD.MOV R53, RZ, RZ, -R53 ;  /* 0x000000ffff35b224 */ /* 0x000fe200078e0a35 */
[----:B------:R-:W-:Y:S01]  /*1e40*/  ISETP.GT.U32.AND P3, PT, R50, R5, PT ;  /* 0x000000053200720c */ /* 0x000fe20003f64070 */
[----:B------:R-:W-:Y:S01]  /*1e50*/  @!P5 IMAD.IADD R4, R4, 0x1, -R50 ;  /* 0x000000010404d824 */ /* 0x000fe200078e0a32 */
[C---:B------:R-:W-:Y:S01]  /*1e60*/  ISETP.GT.U32.AND P5, PT, R50.reuse, R6, PT ;  /* 0x000000063200720c */ /* 0x040fe20003fa4070 */
[----:B------:R-:W-:Y:S01]  /*1e70*/  IMAD R7, R50, R2, R7 ;  /* 0x0000000232077224 */ /* 0x000fe200078e0207 */
[----:B------:R-:W-:Y:S01]  /*1e80*/  STL [R1+0x580], R53 ;  /* 0x0005803501007387 */ /* 0x000fe20000100800 */
[----:B------:R-:W-:-:S03]  /*1e90*/  IMAD.HI.U32 R2, R43, R9, RZ ;  /* 0x000000092b027227 */ /* 0x000fc600078e00ff */
[----:B------:R-:W-:Y:S01]  /*1ea0*/  ISETP.GT.U32.AND P6, PT, R50, R7, PT ;  /* 0x000000073200720c */ /* 0x000fe20003fc4070 */
[----:B------:R-:W-:-:S04]  /*1eb0*/  IMAD.HI.U32 R8, R43, R15, RZ ;  /* 0x0000000f2b087227 */ /* 0x000fc800078e00ff */
[----:B------:R-:W-:Y:S02]  /*1ec0*/  IMAD.MOV R2, RZ, RZ, -R2 ;  /* 0x000000ffff027224 */ /* 0x000fe400078e0a02 */
[C---:B------:R-:W-:Y:S02]  /*1ed0*/  VIADD R11, R47.reuse, 0x1b ;  /* 0x0000001b2f0b7836 */ /* 0x040fe40000000000 */
[----:B------:R-:W-:Y:S02]  /*1ee0*/  IMAD.MOV R16, RZ, RZ, -R8 ;  /* 0x000000ffff107224 */ /* 0x000fe400078e0a08 */
[----:B------:R-:W-:Y:S01]  /*1ef0*/  VIADD R13, R47, 0x1c ;  /* 0x0000001c2f0d7836 */ /* 0x000fe20000000000 */
[----:B------:R-:W-:Y:S01]  /*1f00*/  IABS R17, R11 ;  /* 0x0000000b00117213 */ /* 0x000fe20000000000 */
[C---:B------:R-:W-:Y:S02]  /*1f10*/  IMAD R8, R50.reuse, R2, R9 ;  /* 0x0000000232087224 */ /* 0x040fe400078e0209 */
[C---:B------:R-:W-:Y:S01]  /*1f20*/  IMAD R9, R50.reuse, R16, R15 ;  /* 0x0000001032097224 */ /* 0x040fe200078e020f */
[----:B------:R-:W-:Y:S01]  /*1f30*/  IABS R2, R13 ;  /* 0x0000000d00027213 */ /* 0x000fe20000000000 */
[--C-:B------:R-:W-:Y:S01]  /*1f40*/  @!P3 IMAD.IADD R5, R5, 0x1, -R50.reuse ;  /* 0x000000010505b824 */ /* 0x100fe200078e0a32 */
[----:B------:R-:W-:Y:S01]  /*1f50*/  ISETP.GT.U32.AND P3, PT, R50, R8, PT ;  /* 0x000000083200720c */ /* 0x000fe20003f64070 */
[----:B------:R-:W-:Y:S01]  /*1f60*/  @!P5 IMAD.IADD R6, R6, 0x1, -R50 ;  /* 0x000000010606d824 */ /* 0x000fe200078e0a32 */
[----:B------:R-:W-:Y:S01]  /*1f70*/  ISETP.GE.AND P5, PT, R10, RZ, PT ;  /* 0x000000ff0a00720c */ /* 0x000fe20003fa6270 */
[----:B------:R-:W-:-:S02]  /*1f80*/  IMAD.MOV.U32 R10, RZ, RZ, R17 ;  /* 0x000000ffff0a7224 */ /* 0x000fc400078e0011 */
[----:B------:R-:W-:Y:S01]  /*1f90*/  @!P2 IMAD.MOV R4, RZ, RZ, -R4 ;  /* 0x000000ffff04a224 */ /* 0x000fe200078e0a04 */
[C---:B------:R-:W-:Y:S01]  /*1fa0*/  ISETP.GT.U32.AND P2, PT, R50.reuse, R9, PT ;  /* 0x000000093200720c */ /* 0x040fe20003f44070 */
[----:B------:R-:W-:Y:S01]  /*1fb0*/  @!P4 IMAD.MOV R3, RZ, RZ, -R3 ;  /* 0x000000ffff03c224 */ /* 0x000fe200078e0a03 */
[----:B------:R-:W-:Y:S01]  /*1fc0*/  ISETP.GT.U32.AND P4, PT, R50, R6, PT ;  /* 0x000000063200720c */ /* 0x000fe20003f84070 */
[----:B------:R-:W-:Y:S02]  /*1fd0*/  IMAD.MOV.U32 R16, RZ, RZ, R2 ;  /* 0x000000ffff107224 */ /* 0x000fe400078e0002 */
[----:B------:R-:W-:Y:S01]  /*1fe0*/  IMAD.HI.U32 R2, R43, R10, RZ ;  /* 0x0000000a2b027227 */ /* 0x000fe200078e00ff */
[----:B------:R-:W-:Y:S03]  /*1ff0*/  STL [R1+0x584], R3 ;  /* 0x0005840301007387 */ /* 0x000fe60000100800 */
[----:B------:R-:W-:Y:S01]  /*2000*/  IMAD.MOV R15, RZ, RZ, -R2 ;  /* 0x000000ffff0f7224 */ /* 0x000fe200078e0a02 */
[----:B------:R-:W-:Y:S01]  /*2010*/  STL [R1+0x588], R4 ;  /* 0x0005880401007387 */ /* 0x000fe20000100800 */
[----:B------:R-:W-:-:S02]  /*2020*/  @!P6 IMAD.IADD R7, R7, 0x1, -R50 ;  /* 0x000000010707e824 */ /* 0x000fc400078e0a32 */
[----:B------:R-:W-:Y:S01]  /*2030*/  @!P3 IMAD.IADD R8, R8, 0x1, -R50 ;  /* 0x000000010808b824 */ /* 0x000fe200078e0a32 */
[----:B------:R-:W-:Y:S01]  /*2040*/  ISETP.GE.AND P3, PT, R11, RZ, PT ;  /* 0x000000ff0b00720c */ /* 0x000fe20003f66270 */
[C---:B------:R-:W-:Y:S01]  /*2050*/  IMAD R10, R50.reuse, R15, R10 ;  /* 0x0000000f320a7224 */ /* 0x040fe200078e020a */
[C---:B------:R-:W-:Y:S01]  /*2060*/  ISETP.GT.U32.AND P6, PT, R50.reuse, R7, PT ;  /* 0x000000073200720c */ /* 0x040fe20003fc4070 */
[--C-:B------:R-:W-:Y:S01]  /*2070*/  @!P2 IMAD.IADD R9, R9, 0x1, -R50.reuse ;  /* 0x000000010909a824 */ /* 0x100fe200078e0a32 */
[----:B------:R-:W-:Y:S01]  /*2080*/  ISETP.GT.U32.AND P2, PT, R50, R8, PT ;  /* 0x000000083200720c */ /* 0x000fe20003f44070 */
[----:B------:R-:W-:Y:S01]  /*2090*/  @!P4 IMAD.IADD R6, R6, 0x1, -R50 ;  /* 0x000000010606c824 */ /* 0x000fe200078e0a32 */
[----:B------:R-:W-:Y:S01]  /*20a0*/  ISETP.GT.U32.AND P4, PT, R50, R10, PT ;  /* 0x0000000a3200720c */ /* 0x000fe20003f84070 */
[----:B------:R-:W-:-:S04]  /*20b0*/  IMAD.HI.U32 R2, R43, R16, RZ ;  /* 0x000000102b027227 */ /* 0x000fc800078e00ff */
[----:B------:R-:W-:Y:S02]  /*20c0*/  IMAD.MOV R15, RZ, RZ, -R2 ;  /* 0x000000ffff0f7224 */ /* 0x000fe400078e0a02 */
[----:B------:R-:W-:Y:S01]  /*20d0*/  @!P0 IMAD.MOV R6, RZ, RZ, -R6 ;  /* 0x000000ffff068224 */ /* 0x000fe200078e0a06 */
[C---:B------:R-:W-:Y:S01]  /*20e0*/  ISETP.GT.U32.AND P0, PT, R50.reuse, R9, PT ;  /* 0x000000093200720c */ /* 0x040fe20003f04070 */
[----:B------:R-:W-:Y:S02]  /*20f0*/  IMAD R11, R50, R15, R16 ;  /* 0x0000000f320b7224 */ /* 0x000fe400078e0210 */
[--C-:B------:R-:W-:Y:S01]  /*2100*/  @!P6 IMAD.IADD R7, R7, 0x1, -R50.reuse ;  /* 0x000000010707e824 */ /* 0x100fe200078e0a32 */
[----:B------:R-:W-:Y:S01]  /*2110*/  ISETP.GE.AND P6, PT, R12, RZ, PT ;  /* 0x000000ff0c00720c */ /* 0x000fe20003fc6270 */
[C---:B------:R-:W-:Y:S02]  /*2120*/  VIADD R12, R47.reuse, 0x1d ;  /* 0x0000001d2f0c7836 */ /* 0x040fe40000000000 */
[--C-:B------:R-:W-:Y:S01]  /*2130*/  @!P2 IMAD.IADD R8, R8, 0x1, -R50.reuse ;  /* 0x000000010808a824 */ /* 0x100fe200078e0a32 */
[----:B------:R-:W-:Y:S01]  /*2140*/  ISETP.GT.U32.AND P2, PT, R50, R11, PT ;  /* 0x0000000b3200720c */ /* 0x000fe20003f44070 */
[----:B------:R-:W-:Y:S01]  /*2150*/  @!P4 IMAD.IADD R10, R10, 0x1, -R50 ;  /* 0x000000010a0ac824 */ /* 0x000fe200078e0a32 */
[----:B------:R-:W-:Y:S01]  /*2160*/  IABS R2, R12 ;  /* 0x0000000c00027213 */ /* 0x000fe20000000000 */
[----:B------:R-:W-:-:S02]  /*2170*/  VIADD R15, R47, 0x1e ;  /* 0x0000001e2f0f7836 */ /* 0x000fc40000000000 */
[----:B------:R-:W-:Y:S01]  /*2180*/  @!P5 IMAD.MOV R7, RZ, RZ, -R7 ;  /* 0x000000ffff07d224 */ /* 0x000fe200078e0a07 */
[----:B------:R-:W-:Y:S01]  /*2190*/  ISETP.GT.U32.AND P4, PT, R50, R10, PT ;  /* 0x0000000a3200720c */ /* 0x000fe20003f84070 */
[----:B------:R-:W-:Y:S01]  /*21a0*/  @!P1 IMAD.MOV R5, RZ, RZ, -R5 ;  /* 0x000000ffff059224 */ /* 0x000fe200078e0a05 */
[----:B------:R-:W-:Y:S01]  /*21b0*/  ISETP.GE.AND P5, PT, R13, RZ, PT ;  /* 0x000000ff0d00720c */ /* 0x000fe20003fa6270 */
[----:B------:R-:W-:Y:S01]  /*21c0*/  IMAD.MOV.U32 R13, RZ, RZ, R2 ;  /* 0x000000ffff0d7224 */ /* 0x000fe200078e0002 */
[----:B------:R-:W-:Y:S01]  /*21d0*/  ISETP.GE.AND P1, PT, R14, RZ, PT ;  /* 0x000000ff0e00720c */ /* 0x000fe20003f26270 */
[--C-:B------:R-:W-:Y:S01]  /*21e0*/  @!P0 IMAD.IADD R9, R9, 0x1, -R50.reuse ;  /* 0x0000000109098824 */ /* 0x100fe200078e0a32 */
[----:B------:R-:W-:Y:S01]  /*21f0*/  IABS R14, R15 ;  /* 0x0000000f000e7213 */ /* 0x000fe20000000000 */
[----:B------:R-:W-:Y:S01]  /*2200*/  IMAD.HI.U32 R2, R43, R13, RZ ;  /* 0x0000000d2b027227 */ /* 0x000fe200078e00ff */
[----:B------:R-:W-:Y:S01]  /*2210*/  ISETP.GE.AND P0, PT, R12, RZ, PT ;  /* 0x000000ff0c00720c */ /* 0x000fe20003f06270 */
[----:B------:R-:W-:Y:S02]  /*2220*/  STL [R1+0x58c], R5 ;  /* 0x00058c0501007387 */ /* 0x000fe40000100800 */
[----:B------:R-:W-:-:S02]  /*2230*/  @!P2 IMAD.IADD R11, R11, 0x1, -R50 ;  /* 0x000000010b0ba824 */ /* 0x000fc400078e0a32 */
[----:B------:R-:W-:Y:S01]  /*2240*/  IMAD.HI.U32 R12, R43, R14, RZ ;  /* 0x0000000e2b0c7227 */ /* 0x000fe200078e00ff */
[----:B------:R-:W-:Y:S02]  /*2250*/  STL [R1+0x590], R6 ;  /* 0x0005900601007387 */ /* 0x000fe40000100800 */
[----:B------:R-:W-:Y:S01]  /*2260*/  ISETP.GT.U32.AND P2, PT, R50, R11, PT ;  /* 0x0000000b3200720c */ /* 0x000fe20003f44070 */
[----:B------:R-:W-:Y:S01]  /*2270*/  VIADD R17, R47, 0x1f ;  /* 0x0000001f2f117836 */ /* 0x000fe20000000000 */
[----:B------:R-:W-:Y:S01]  /*2280*/  STL [R1+0x594], R7 ;  /* 0x0005940701007387 */ /* 0x000fe20000100800 */
[----:B------:R-:W-:Y:S02]  /*2290*/  IMAD.MOV R2, RZ, RZ, -R2 ;  /* 0x000000ffff027224 */ /* 0x000fe400078e0a02 */
[----:B------:R-:W-:Y:S01]  /*22a0*/  @!P4 IMAD.IADD R10, R10, 0x1, -R50 ;  /* 0x000000010a0ac824 */ /* 0x000fe200078e0a32 */
[----:B------:R-:W-:Y:S01]  /*22b0*/  ISETP.GE.AND P4, PT, R15, RZ, PT ;  /* 0x000000ff0f00720c */ /* 0x000fe20003f86270 */
[----:B------:R-:W-:Y:S01]  /*22c0*/  IMAD.MOV R15, RZ, RZ, -R12 ;  /* 0x000000ffff0f7224 */ /* 0x000fe200078e0a0c */
[----:B------:R-:W-:Y:S01]  /*22d0*/  IABS R16, R17 ;  /* 0x0000001100107213 */ /* 0x000fe20000000000 */
[----:B------:R-:W-:-:S02]  /*22e0*/  IMAD R12, R50, R2, R13 ;  /* 0x00000002320c7224 */ /* 0x000fc400078e020d */
[----:B------:R-:W-:Y:S02]  /*22f0*/  @!P6 IMAD.MOV R9, RZ, RZ, -R9 ;  /* 0x000000ffff09e224 */ /* 0x000fe400078e0a09 */
[C---:B------:R-:W-:Y:S01]  /*2300*/  IMAD R13, R50.reuse, R15, R14 ;  /* 0x0000000f320d7224 */ /* 0x040fe200078e020e */
[----:B------:R-:W-:Y:S01]  /*2310*/  ISETP.GT.U32.AND P6, PT, R50, R12, PT ;  /* 0x0000000c3200720c */ /* 0x000fe20003fc4070 */
[----:B------:R-:W-:-:S04]  /*2320*/  IMAD.HI.U32 R2, R43, R16, RZ ;  /* 0x000000102b027227 */ /* 0x000fc800078e00ff */
[----:B------:R-:W-:Y:S01]  /*2330*/  @!P1 IMAD.MOV R8, RZ, RZ, -R8 ;  /* 0x000000ffff089224 */ /* 0x000fe200078e0a08 */
[----:B------:R-:W-:Y:S01]  /*2340*/  ISETP.GE.AND P1, PT, R17, RZ, PT ;  /* 0x000000ff1100720c */ /* 0x000fe20003f26270 */
[----:B------:R-:W-:Y:S02]  /*2350*/  VIADD R14, R47, 0x20 ;  /* 0x000000202f0e7836 */ /* 0x000fe40000000000 */
[----:B------:R-:W-:Y:S01]  /*2360*/  IMAD.MOV R17, RZ, RZ, -R2 ;  /* 0x000000ffff117224 */ /* 0x000fe200078e0a02 */
[----:B------:R1:W-:Y:S01]  /*2370*/  STL [R1+0x598], R8 ;  /* 0x0005980801007387 */ /* 0x0003e20000100800 */
[----:B------:R-:W-:Y:S01]  /*2380*/  @!P2 IMAD.IADD R11, R11, 0x1, -R50 ;  /* 0x000000010b0ba824 */ /* 0x000fe200078e0a32 */
[----:B------:R-:W-:Y:S01]  /*2390*/  ISETP.GT.U32.AND P2, PT, R50, R13, PT ;  /* 0x0000000d3200720c */ /* 0x000fe20003f44070 */
[----:B------:R-:W-:Y:S01]  /*23a0*/  @!P3 IMAD.MOV R10, RZ, RZ, -R10 ;  /* 0x000000ffff0ab224 */ /* 0x000fe200078e0a0a */
[----:B------:R-:W-:Y:S01]  /*23b0*/  ISETP.GE.AND P3, PT, R14, RZ, PT ;  /* 0x000000ff0e00720c */ /* 0x000fe20003f66270 */
[----:B------:R-:W-:Y:S01]  /*23c0*/  @!P6 IMAD.IADD R12, R12, 0x1, -R50 ;  /* 0x000000010c0ce824 */ /* 0x000fe200078e0a32 */
[----:B------:R-:W-:Y:S01]  /*23d0*/  IABS R15, R14 ;  /* 0x0000000e000f7213 */ /* 0x000fe20000000000 */
[----:B------:R-:W-:Y:S01]  /*23e0*/  IMAD R14, R50, R17, R16 ;  /* 0x00000011320e7224 */ /* 0x000fe200078e0210 */
[----:B------:R-:W-:Y:S01]  /*23f0*/  STL [R1+0x59c], R9 ;  /* 0x00059c0901007387 */ /* 0x000fe20000100800 */
[----:B------:R-:W-:-:S02]  /*2400*/  VIADD R19, R47, 0x21 ;  /* 0x000000212f137836 */ /* 0x000fc40000000000 */
[----:B------:R-:W-:Y:S01]  /*2410*/  VIADD R18, R47, 0x22 ;  /* 0x000000222f127836 */ /* 0x000fe20000000000 */
[C---:B------:R-:W-:Y:S01]  /*2420*/  ISETP.GT.U32.AND P6, PT, R50.reuse, R14, PT ;  /* 0x0000000e3200720c */ /* 0x040fe20003fc4070 */
[----:B------:R-:W-:Y:S01]  /*2430*/  IMAD.HI.U32 R2, R43, R15, RZ ;  /* 0x0000000f2b027227 */ /* 0x000fe200078e00ff */
[----:B------:R-:W-:Y:S01]  /*2440*/  IABS R16, R19 ;  /* 0x0000001300107213 */ /* 0x000fe20000000000 */
[----:B-1----:R-:W1:Y:S01]  /*2450*/  S2R R8, SR_TID.X ;  /* 0x0000000000087919 */ /* 0x002e620000002100 */
[----:B------:R-:W-:Y:S01]  /*2460*/  IABS R17, R18 ;  /* 0x0000001200117213 */ /* 0x000fe20000000000 */
[----:B------:R-:W-:Y:S01]  /*2470*/  @!P2 IMAD.IADD R13, R13, 0x1, -R50 ;  /* 0x000000010d0da824 */ /* 0x000fe200078e0a32 */
[----:B------:R-:W-:Y:S01]  /*2480*/  ISETP.GT.U32.AND P2, PT, R50, R12, PT ;  /* 0x0000000c3200720c */ /* 0x000fe20003f44070 */
[----:B------:R-:W-:Y:S01]  /*2490*/  IMAD.HI.U32 R20, R43, R16, RZ ;  /* 0x000000102b147227 */ /* 0x000fe200078e00ff */
[----:B------:R-:W-:Y:S03]  /*24a0*/  STL [R1+0x5a0], R10 ;  /* 0x0005a00a01007387 */ /* 0x000fe60000100800 */
[----:B------:R-:W-:-:S02]  /*24b0*/  IMAD.MOV R2, RZ, RZ, -R2 ;  /* 0x000000ffff027224 */ /* 0x000fc400078e0a02 */
[----:B------:R-:W-:Y:S01]  /*24c0*/  @!P6 IMAD.IADD R14, R14, 0x1, -R50 ;  /* 0x000000010e0ee824 */ /* 0x000fe200078e0a32 */
[----:B------:R-:W-:Y:S01]  /*24d0*/  ISETP.GT.U32.AND P6, PT, R50, R13, PT ;  /* 0x0000000d3200720c */ /* 0x000fe20003fc4070 */
[----:B------:R-:W-:-:S04]  /*24e0*/  IMAD.HI.U32 R22, R43, R17, RZ ;  /* 0x000000112b167227 */ /* 0x000fc800078e00ff */
[----:B------:R-:W-:Y:S02]  /*24f0*/  IMAD.MOV R25, RZ, RZ, -R20 ;  /* 0x000000ffff197224 */ /* 0x000fe400078e0a14 */
[----:B------:R-:W-:Y:S02]  /*2500*/  VIADD R21, R47, 0x23 ;  /* 0x000000232f157836 */ /* 0x000fe40000000000 */
[C---:B------:R-:W-:Y:S02]  /*2510*/  IMAD R15, R50.reuse, R2, R15 ;  /* 0x00000002320f7224 */ /* 0x040fe400078e020f */
[----:B------:R-:W-:Y:S01]  /*2520*/  @!P5 IMAD.MOV R11, RZ, RZ, -R11 ;  /* 0x000000ffff0bd224 */ /* 0x000fe200078e0a0b */
[----:B------:R-:W-:Y:S01]  /*2530*/  ISETP.GT.U32.AND P5, PT, R50, R14, PT ;  /* 0x0000000e3200720c */ /* 0x000fe20003fa4070 */
[----:B------:R-:W-:Y:S01]  /*2540*/  IMAD.MOV R22, RZ, RZ, -R22 ;  /* 0x000000ffff167224 */ /* 0x000fe200078e0a16 */
[----:B------:R-:W-:Y:S01]  /*2550*/  IABS R2, R21 ;  /* 0x0000001500027213 */ /* 0x000fe20000000000 */
[----:B------:R-:W-:Y:S01]  /*2560*/  @!P2 IMAD.IADD R12, R12, 0x1, -R50 ;  /* 0x000000010c0ca824 */ /* 0x000fe200078e0a32 */
[C---:B------:R-:W-:Y:S01]  /*2570*/  ISETP.GT.U32.AND P2, PT, R50.reuse, R15, PT ;  /* 0x0000000f3200720c */ /* 0x040fe20003f44070 */
[C---:B------:R-:W-:Y:S01]  /*2580*/  IMAD R16, R50.reuse, R25, R16 ;  /* 0x0000001932107224 */ /* 0x040fe200078e0210 */
[----:B------:R-:W-:Y:S01]  /*2590*/  STL [R1+0x5a4], R11 ;  /* 0x0005a40b01007387 */ /* 0x000fe20000100800 */
[----:B------:R-:W-:-:S02]  /*25a0*/  IMAD R17, R50, R22, R17 ;  /* 0x0000001632117224 */ /* 0x000fc400078e0211 */
[----:B------:R-:W-:Y:S01]  /*25b0*/  @!P0 IMAD.MOV R12, RZ, RZ, -R12 ;  /* 0x000000ffff0c8224 */ /* 0x000fe200078e0a0c */
[C---:B------:R-:W-:Y:S01]  /*25c0*/  ISETP.GT.U32.AND P0, PT, R50.reuse, R16, PT ;  /* 0x000000103200720c */ /* 0x040fe20003f04070 */
[----:B------:R-:W-:Y:S02]  /*25d0*/  IMAD.MOV.U32 R20, RZ, RZ, R2 ;  /* 0x000000ffff147224 */ /* 0x000fe400078e0002 */
[----:B------:R-:W-:Y:S01]  /*25e0*/  @!P6 IMAD.IADD R13, R13, 0x1, -R50 ;  /* 0x000000010d0de824 */ /* 0x000fe200078e0a32 */
[----:B------:R-:W-:Y:S01]  /*25f0*/  ISETP.GT.U32.AND P6, PT, R50, R17, PT ;  /* 0x000000113200720c */ /* 0x000fe20003fc4070 */
[----:B------:R-:W-:Y:S01]  /*2600*/  VIADD R22, R47, 0x24 ;  /* 0x000000242f167836 */ /* 0x000fe20000000000 */
[----:B------:R-:W-:Y:S01]  /*2610*/  STL [R1+0x5a8], R12 ;  /* 0x0005a80c01007387 */ /* 0x000fe20000100800 */
[----:B------:R-:W-:-:S03]  /*2620*/  IMAD.HI.U32 R2, R43, R20, RZ ;  /* 0x000000142b027227 */ /* 0x000fc600078e00ff */
[----:B------:R-:W-:Y:S01]  /*2630*/  IABS R24, R22 ;  /* 0x0000001600187213 */ /* 0x000fe20000000000 */
[----:B------:R-:W-:Y:S01]  /*2640*/  @!P5 IMAD.IADD R14, R14, 0x1, -R50 ;  /* 0x000000010e0ed824 */ /* 0x000fe200078e0a32 */
[----:B------:R-:W-:Y:S01]  /*2650*/  ISETP.GE.AND P5, PT, R19, RZ, PT ;  /* 0x000000ff1300720c */ /* 0x000fe20003fa6270 */
[----:B------:R-:W-:Y:S02]  /*2660*/  IMAD.MOV R19, RZ, RZ, -R2 ;  /* 0x000000ffff137224 */ /* 0x000fe400078e0a02 */
[--C-:B------:R-:W-:Y:S01]  /*2670*/  @!P2 IMAD.IADD R15, R15, 0x1, -R50.reuse ;  /* 0x000000010f0fa824 */ /* 0x100fe200078e0a32 */
[----:B------:R-:W-:Y:S01]  /*2680*/  ISETP.GE.AND P2, PT, R18, RZ, PT ;  /* 0x000000ff1200720c */ /* 0x000fe20003f46270 */
[----:B------:R-:W-:Y:S02]  /*2690*/  @!P0 IMAD.IADD R16, R16, 0x1, -R50 ;  /* 0x0000000110108824 */ /* 0x000fe400078e0a32 */
[C---:B------:R-:W-:Y:S01]  /*26a0*/  IMAD R18, R50.reuse, R19, R20 ;  /* 0x0000001332127224 */ /* 0x040fe200078e0214 */
[----:B------:R-:W-:Y:S01]  /*26b0*/  ISETP.GT.U32.AND P0, PT, R50, R15, PT ;  /* 0x0000000f3200720c */ /* 0x000fe20003f04070 */
[----:B------:R-:W-:-:S02]  /*26c0*/  IMAD.MOV.U32 R19, RZ, RZ, R24 ;  /* 0x000000ffff137224 */ /* 0x000fc400078e0018 */
[----:B------:R-:W-:Y:S01]  /*26d0*/  @!P6 IMAD.IADD R17, R17, 0x1, -R50 ;  /* 0x000000011111e824 */ /* 0x000fe200078e0a32 */
[----:B------:R-:W-:Y:S01]  /*26e0*/  ISETP.GT.U32.AND P6, PT, R50, R16, PT ;  /* 0x000000103200720c */ /* 0x000fe20003fc4070 */
[----:B------:R-:W-:-:S04]  /*26f0*/  IMAD.HI.U32 R24, R43, R19, RZ ;  /* 0x000000132b187227 */ /* 0x000fc800078e00ff */
[----:B------:R-:W-:Y:S02]  /*2700*/  VIADD R2, R47, 0x25 ;  /* 0x000000252f027836 */ /* 0x000fe40000000000 */
[----:B------:R-:W-:Y:S02]  /*2710*/  IMAD.MOV R24, RZ, RZ, -R24 ;  /* 0x000000ffff187224 */ /* 0x000fe400078e0a18 */
[----:B------:R-:W-:Y:S01]  /*2720*/  @!P1 IMAD.MOV R14, RZ, RZ, -R14 ;  /* 0x000000ffff0e9224 */ /* 0x000fe200078e0a0e */
[----:B------:R-:W-:Y:S01]  /*2730*/  IABS R20, R2 ;  /* 0x0000000200147213 */ /* 0x000fe20000000000 */
[C---:B------:R-:W-:Y:S01]  /*2740*/  IMAD R19, R50.reuse, R24, R19 ;  /* 0x0000001832137224 */ /* 0x040fe200078e0213 */
[----:B------:R-:W-:Y:S01]  /*2750*/  ISETP.GT.U32.AND P1, PT, R50, R18, PT ;  /* 0x000000123200720c */ /* 0x000fe20003f24070 */
[----:B------:R-:W-:Y:S02]  /*2760*/  @!P6 IMAD.IADD R16, R16, 0x1, -R50 ;  /* 0x000000011010e824 */ /* 0x000fe400078e0a32 */
[----:B------:R-:W-:Y:S01]  /*2770*/  IMAD.HI.U32 R24, R43, R20, RZ ;  /* 0x000000142b187227 */ /* 0x000fe200078e00ff */
[----:B------:R-:W-:-:S03]  /*2780*/  ISETP.GT.U32.AND P6, PT, R50, R19, PT ;  /* 0x000000133200720c */ /* 0x000fc60003fc4070 */
[----:B------:R-:W-:Y:S02]  /*2790*/  IMAD.MOV R27, RZ, RZ, -R24 ;  /* 0x000000ffff1b7224 */ /* 0x000fe400078e0a18 */
[----:B------:R-:W-:Y:S02]  /*27a0*/  VIADD R25, R47, 0x26 ;  /* 0x000000262f197836 */ /* 0x000fe40000000000 */
[----:B------:R-:W-:Y:S02]  /*27b0*/  IMAD R20, R50, R27, R20 ;  /* 0x0000001b32147224 */ /* 0x000fe400078e0214 */
[--C-:B------:R-:W-:Y:S02]  /*27c0*/  @!P1 IMAD.IADD R18, R18, 0x1, -R50.reuse ;  /* 0x0000000112129824 */ /* 0x100fe400078e0a32 */
[--C-:B------:R-:W-:Y:S01]  /*27d0*/  @!P0 IMAD.IADD R15, R15, 0x1, -R50.reuse ;  /* 0x000000010f0f8824 */ /* 0x100fe200078e0a32 */
[----:B------:R-:W-:Y:S01]  /*27e0*/  ISETP.GE.AND P0, PT, R21, RZ, PT ;  /* 0x000000ff1500720c */ /* 0x000fe20003f06270 */
[----:B------:R-:W-:Y:S01]  /*27f0*/  @!P6 IMAD.IADD R19, R19, 0x1, -R50 ;  /* 0x000000011313e824 */ /* 0x000fe200078e0a32 */
[----:B------:R-:W-:Y:S01]  /*2800*/  IABS R21, R25 ;  /* 0x0000001900157213 */ /* 0x000fe20000000000 */
[----:B------:R-:W-:Y:S01]  /*2810*/  @!P5 IMAD.MOV R16, RZ, RZ, -R16 ;  /* 0x000000ffff10d224 */ /* 0x000fe200078e0a10 */
[C---:B------:R-:W-:Y:S01]  /*2820*/  ISETP.GT.U32.AND P1, PT, R50.reuse, R18, PT ;  /* 0x000000123200720c */ /* 0x040fe20003f24070 */
[----:B------:R-:W-:Y:S01]  /*2830*/  @!P4 IMAD.MOV R13, RZ, RZ, -R13 ;  /* 0x000000ffff0dc224 */ /* 0x000fe200078e0a0d */
[C---:B------:R-:W-:Y:S01]  /*2840*/  ISETP.GT.U32.AND P5, PT, R50.reuse, R20, PT ;  /* 0x000000143200720c */ /* 0x040fe20003fa4070 */
[----:B------:R-:W-:Y:S01]  /*2850*/  @!P3 IMAD.MOV R15, RZ, RZ, -R15 ;  /* 0x000000ffff0fb224 */ /* 0x000fe200078e0a0f */
[----:B------:R-:W-:Y:S01]  /*2860*/  ISETP.GT.U32.AND P4, PT, R50, R17, PT ;  /* 0x000000113200720c */ /* 0x000fe20003f84070 */
[----:B------:R-:W-:Y:S01]  /*2870*/  VIADD R24, R47, 0x27 ;  /* 0x000000272f187836 */ /* 0x000fe20000000000 */
[----:B------:R-:W-:Y:S01]  /*2880*/  ISETP.GE.AND P3, PT, R2, RZ, PT ;  /* 0x000000ff0200720c */ /* 0x000fe20003f66270 */
[----:B------:R-:W-:Y:S01]  /*2890*/  IMAD.HI.U32 R2, R43, R21, RZ ;  /* 0x000000152b027227 */ /* 0x000fe200078e00ff */
[----:B------:R-:W-:Y:S01]  /*28a0*/  ISETP.GT.U32.AND P6, PT, R50, R19, PT ;  /* 0x000000133200720c */ /* 0x000fe20003fc4070 */
[----:B------:R-:W-:Y:S02]  /*28b0*/  STL [R1+0x5ac], R13 ;  /* 0x0005ac0d01007387 */ /* 0x000fe40000100800 */
[----:B------:R-:W-:-:S02]  /*28c0*/  IMAD.MOV R2, RZ, RZ, -R2 ;  /* 0x000000ffff027224 */ /* 0x000fc400078e0a02 */
[--C-:B------:R-:W-:Y:S01]  /*28d0*/  @!P1 IMAD.IADD R18, R18, 0x1, -R50.reuse ;  /* 0x0000000112129824 */ /* 0x100fe200078e0a32 */
[----:B------:R-:W-:Y:S01]  /*28e0*/  ISETP.GE.AND P1, PT, R24, RZ, PT ;  /* 0x000000ff1800720c */ /* 0x000fe20003f26270 */
[----:B------:R-:W-:Y:S01]  /*28f0*/  IMAD R21, R50, R2, R21 ;  /* 0x0000000232157224 */ /* 0x000fe200078e0215 */
[----:B------:R-:W-:Y:S01]  /*2900*/  STL [R1+0x5b0], R14 ;  /* 0x0005b00e01007387 */ /* 0x000fe20000100800 */
[--C-:B------:R-:W-:Y:S02]  /*2910*/  @!P5 IMAD.IADD R20, R20, 0x1, -R50.reuse ;  /* 0x000000011414d824 */ /* 0x100fe400078e0a32 */
[--C-:B------:R-:W-:Y:S01]  /*2920*/  @!P4 IMAD.IADD R17, R17, 0x1, -R50.reuse ;  /* 0x000000011111c824 */ /* 0x100fe200078e0a32 */
[----:B------:R-:W-:Y:S01]  /*2930*/  ISETP.GE.AND P4, PT, R22, RZ, PT ;  /* 0x000000ff1600720c */ /* 0x000fe20003f86270 */
[----:B------:R-:W-:Y:S01]  /*2940*/  @!P6 IMAD.IADD R19, R19, 0x1, -R50 ;  /* 0x000000011313e824 */ /* 0x000fe200078e0a32 */
[----:B------:R-:W-:Y:S01]  /*2950*/  IABS R22, R24 ;  /* 0x0000001800167213 */ /* 0x000fe20000000000 */
[----:B------:R-:W-:Y:S01]  /*2960*/  @!P0 IMAD.MOV R18, RZ, RZ, -R18 ;  /* 0x000000ffff128224 */ /* 0x000fe200078e0a12 */
[C---:B------:R-:W-:Y:S01]  /*2970*/  ISETP.GT.U32.AND P6, PT, R50.reuse, R21, PT ;  /* 0x000000153200720c */ /* 0x040fe20003fc4070 */
[----:B------:R-:W-:Y:S01]  /*2980*/  VIADD R24, R47, 0x28 ;  /* 0x000000282f187836 */ /* 0x000fe20000000000 */
[----:B------:R-:W-:Y:S01]  /*2990*/  ISETP.GT.U32.AND P0, PT, R50, R20, PT ;  /* 0x000000143200720c */ /* 0x000fe20003f04070 */
[----:B------:R-:W-:-:S03]  /*29a0*/  IMAD.HI.U32 R27, R43, R22, RZ ;  /* 0x000000162b1b7227 */ /* 0x000fc600078e00ff */
[----:B------:R-:W-:Y:S01]  /*29b0*/  ISETP.GE.AND P5, PT, R24, RZ, PT ;  /* 0x000000ff1800720c */ /* 0x000fe20003fa6270 */
[----:B------:R-:W-:Y:S01]  /*29c0*/  IMAD.MOV R27, RZ, RZ, -R27 ;  /* 0x000000ffff1b7224 */ /* 0x000fe200078e0a1b */
[----:B------:R-:W-:Y:S01]  /*29d0*/  IABS R24, R24 ;  /* 0x0000001800187213 */ /* 0x000fe20000000000 */
[----:B------:R-:W-:Y:S01]  /*29e0*/  @!P2 IMAD.MOV R17, RZ, RZ, -R17 ;  /* 0x000000ffff11a224 */ /* 0x000fe200078e0a11 */
[----:B------:R-:W-:Y:S01]  /*29f0*/  ISETP.GE.AND P2, PT, R25, RZ, PT ;  /* 0x000000ff1900720c */ /* 0x000fe20003f46270 */
[----:B------:R-:W-:Y:S02]  /*2a00*/  IMAD R22, R50, R27, R22 ;  /* 0x0000001b32167224 */ /* 0x000fe400078e0216 */
[--C-:B------:R-:W-:Y:S02]  /*2a10*/  @!P6 IMAD.IADD R21, R21, 0x1, -R50.reuse ;  /* 0x000000011515e824 */ /* 0x100fe400078e0a32 */
[----:B------:R-:W-:Y:S02]  /*2a20*/  @!P0 IMAD.IADD R20, R20, 0x1, -R50 ;  /* 0x0000000114148824 */ /* 0x000fe400078e0a32 */
[----:B------:R-:W-:Y:S01]  /*2a30*/  VIADD R25, R47, 0x29 ;  /* 0x000000292f197836 */ /* 0x000fe20000000000 */
[C---:B------:R-:W-:Y:S01]  /*2a40*/  ISETP.GT.U32.AND P6, PT, R50.reuse, R21, PT ;  /* 0x000000153200720c */ /* 0x040fe20003fc4070 */
[----:B------:R-:W-:Y:S01]  /*2a50*/  @!P3 IMAD.MOV R20, RZ, RZ, -R20 ;  /* 0x000000ffff14b224 */ /* 0x000fe200078e0a14 */
[----:B------:R-:W-:Y:S01]  /*2a60*/  ISETP.GT.U32.AND P3, PT, R50, R22, PT ;  /* 0x000000163200720c */ /* 0x000fe20003f64070 */
[----:B------:R-:W-:-:S04]  /*2a70*/  IMAD.HI.U32 R27, R43, R24, RZ ;  /* 0x000000182b1b7227 */ /* 0x000fc800078e00ff */
[----:B------:R-:W-:Y:S01]  /*2a80*/  @!P4 IMAD.MOV R19, RZ, RZ, -R19 ;  /* 0x000000ffff13c224 */ /* 0x000fe200078e0a13 */
[----:B------:R-:W-:Y:S01]  /*2a90*/  ISETP.GE.AND P4, PT, R25, RZ, PT ;  /* 0x000000ff1900720c */ /* 0x000fe20003f86270 */
[----:B------:R-:W-:Y:S01]  /*2aa0*/  IMAD.MOV R27, RZ, RZ, -R27 ;  /* 0x000000ffff1b7224 */ /* 0x000fe200078e0a1b */
[----:B------:R-:W-:Y:S01]  /*2ab0*/  IABS R25, R25 ;  /* 0x0000001900197213 */ /* 0x000fe20000000000 */
[----:B------:R-:W-:Y:S02]  /*2ac0*/  VIADD R26, R47, 0x2a ;  /* 0x0000002a2f1a7836 */ /* 0x000fe40000000000 */
[----:B------:R-:W-:Y:S02]  /*2ad0*/  IMAD R24, R50, R27, R24 ;  /* 0x0000001b32187224 */ /* 0x000fe400078e0218 */
[----:B------:R-:W-:Y:S01]  /*2ae0*/  IMAD.HI.U32 R2, R43, R25, RZ ;  /* 0x000000192b027227 */ /* 0x000fe200078e00ff */
[----:B------:R-:W-:Y:S02]  /*2af0*/  ISETP.GE.AND P0, PT, R26, RZ, PT ;  /* 0x000000ff1a00720c */ /* 0x000fe40003f06270 */
[----:B------:R-:W-:Y:S01]  /*2b00*/  IABS R26, R26 ;  /* 0x0000001a001a7213 */ /* 0x000fe20000000000 */
[--C-:B------:R-:W-:Y:S01]  /*2b10*/  @!P6 IMAD.IADD R21, R21, 0x1, -R50.reuse ;  /* 0x000000011515e824 */ /* 0x100fe200078e0a32 */
[----:B------:R-:W-:Y:S01]  /*2b20*/  ISETP.GT.U32.AND P6, PT, R50, R24, PT ;  /* 0x000000183200720c */ /* 0x000fe20003fc4070 */
[----:B------:R-:W-:-:S02]  /*2b30*/  @!P3 IMAD.IADD R22, R22, 0x1, -R50 ;  /* 0x000000011616b824 */ /* 0x000fc400078e0a32 */
[----:B------:R-:W-:Y:S02]  /*2b40*/  IMAD.MOV R2, RZ, RZ, -R2 ;  /* 0x000000ffff027224 */ /* 0x000fe400078e0a02 */
[----:B------:R-:W-:Y:S01]  /*2b50*/  VIADD R29, R47, 0x2b ;  /* 0x0000002b2f1d7836 */ /* 0x000fe20000000000 */
[C---:B------:R-:W-:Y:S01]  /*2b60*/  ISETP.GT.U32.AND P3, PT, R50.reuse, R22, PT ;  /* 0x000000163200720c */ /* 0x040fe20003f64070 */
[----:B------:R-:W-:Y:S02]  /*2b70*/  IMAD R25, R50, R2, R25 ;  /* 0x0000000232197224 */ /* 0x000fe400078e0219 */
[----:B------:R-:W-:Y:S01]  /*2b80*/  IMAD.HI.U32 R2, R43, R26, RZ ;  /* 0x0000001a2b027227 */ /* 0x000fe200078e00ff */
[----:B------:R-:W-:-:S03]  /*2b90*/  IABS R27, R29 ;  /* 0x0000001d001b7213 */ /* 0x000fc60000000000 */
[----:B------:R-:W-:Y:S02]  /*2ba0*/  IMAD.MOV R2, RZ, RZ, -R2 ;  /* 0x000000ffff027224 */ /* 0x000fe400078e0a02 */
[----:B------:R-:W-:Y:S01]  /*2bb0*/  @!P2 IMAD.MOV R21, RZ, RZ, -R21 ;  /* 0x000000ffff15a224 */ /* 0x000fe200078e0a15 */
[C---:B------:R-:W-:Y:S01]  /*2bc0*/  ISETP.GT.U32.AND P2, PT, R50.reuse, R25, PT ;  /* 0x000000193200720c */ /* 0x040fe20003f44070 */
[----:B------:R-:W-:Y:S02]  /*2bd0*/  IMAD R26, R50, R2, R26 ;  /* 0x00000002321a7224 */ /* 0x000fe400078e021a */
[--C-:B------:R-:W-:Y:S02]  /*2be0*/  @!P6 IMAD.IADD R24, R24, 0x1, -R50.reuse ;  /* 0x000000011818e824 */ /* 0x100fe400078e0a32 */
[----:B------:R-:W-:Y:S01]  /*2bf0*/  @!P3 IMAD.IADD R22, R22, 0x1, -R50 ;  /* 0x000000011616b824 */ /* 0x000fe200078e0a32 */
[C---:B------:R-:W-:Y:S01]  /*2c00*/  ISETP.GT.U32.AND P3, PT, R50.reuse, R26, PT ;  /* 0x0000001a3200720c */ /* 0x040fe20003f64070 */
[----:B------:R-:W-:Y:S01]  /*2c10*/  VIADD R31, R47, 0x2c ;  /* 0x0000002c2f1f7836 */ /* 0x000fe20000000000 */
[----:B------:R-:W-:Y:S01]  /*2c20*/  ISETP.GT.U32.AND P6, PT, R50, R24, PT ;  /* 0x000000183200720c */ /* 0x000fe20003fc4070 */
[----:B------:R-:W-:-:S03]  /*2c30*/  IMAD.HI.U32 R35, R43, R27, RZ ;  /* 0x0000001b2b237227 */ /* 0x000fc600078e00ff */
[----:B------:R-:W-:Y:S01]  /*2c40*/  IABS R28, R31 ;  /* 0x0000001f001c7213 */ /* 0x000fe20000000000 */
[----:B------:R-:W-:Y:S02]  /*2c50*/  IMAD.MOV R35, RZ, RZ, -R35 ;  /* 0x000000ffff237224 */ /* 0x000fe400078e0a23 */
[----:B------:R-:W-:Y:S02]  /*2c60*/  @!P2 IMAD.IADD R25, R25, 0x1, -R50 ;  /* 0x000000011919a824 */ /* 0x000fe400078e0a32 */
[----:B------:R-:W-:Y:S02]  /*2c70*/  VIADD R33, R47, 0x2d ;  /* 0x0000002d2f217836 */ /* 0x000fe40000000000 */
[C---:B------:R-:W-:Y:S01]  /*2c80*/  IMAD R27, R50.reuse, R35, R27 ;  /* 0x00000023321b7224 */ /* 0x040fe200078e021b */
[----:B------:R-:W-:Y:S01]  /*2c90*/  ISETP.GT.U32.AND P2, PT, R50, R25, PT ;  /* 0x000000193200720c */ /* 0x000fe20003f44070 */
[----:B------:R-:W-:Y:S01]  /*2ca0*/  IMAD.HI.U32 R34, R43, R28, RZ ;  /* 0x0000001c2b227227 */ /* 0x000fe200078e00ff */
[----:B------:R-:W-:-:S03]  /*2cb0*/  IABS R32, R33 ;  /* 0x0000002100207213 */ /* 0x000fc60000000000 */
[--C-:B------:R-:W-:Y:S01]  /*2cc0*/  @!P6 IMAD.IADD R24, R24, 0x1, -R50.reuse ;  /* 0x000000011818e824 */ /* 0x100fe200078e0a32 */
[----:B------:R-:W-:Y:S01]  /*2cd0*/  ISETP.GT.U32.AND P6, PT, R50, R27, PT ;  /* 0x0000001b3200720c */ /* 0x000fe20003fc4070 */
[----:B------:R-:W-:Y:S01]  /*2ce0*/  @!P3 IMAD.IADD R26, R26, 0x1, -R50 ;  /* 0x000000011a1ab824 */ /* 0x000fe200078e0a32 */
[----:B------:R-:W-:Y:S01]  /*2cf0*/  ISETP.GE.AND P3, PT, R29, RZ, PT ;  /* 0x000000ff1d00720c */ /* 0x000fe20003f66270 */
[----:B------:R-:W-:Y:S02]  /*2d00*/  IMAD.MOV R34, RZ, RZ, -R34 ;  /* 0x000000ffff227224 */ /* 0x000fe400078e0a22 */
[----:B------:R-:W-:Y:S02]  /*2d10*/  VIADD R2, R47, 0x2e ;  /* 0x0000002e2f027836 */ /* 0x000fe40000000000 */
[----:B------:R-:W-:Y:S01]  /*2d20*/  @!P1 IMAD.MOV R22, RZ, RZ, -R22 ;  /* 0x000000ffff169224 */ /* 0x000fe200078e0a16 */
[C---:B------:R-:W-:Y:S01]  /*2d30*/  ISETP.GT.U32.AND P1, PT, R50.reuse, R26, PT ;  /* 0x0000001a3200720c */ /* 0x040fe20003f24070 */
[----:B------:R-:W-:Y:S01]  /*2d40*/  IMAD R28, R50, R34, R28 ;  /* 0x00000022321c7224 */ /* 0x000fe200078e021c */
[----:B------:R-:W-:Y:S01]  /*2d50*/  IABS R30, R2 ;  /* 0x00000002001e7213 */ /* 0x000fe20000000000 */
[----:B------:R-:W-:-:S04]  /*2d60*/  IMAD.HI.U32 R34, R43, R32, RZ ;  /* 0x000000202b227227 */ /* 0x000fc800078e00ff */
[----:B------:R-:W-:Y:S02]  /*2d70*/  IMAD.MOV R34, RZ, RZ, -R34 ;  /* 0x000000ffff227224 */ /* 0x000fe400078e0a22 */
[----:B------:R-:W-:-:S04]  /*2d80*/  IMAD.HI.U32 R35, R43, R30, RZ ;  /* 0x0000001e2b237227 */ /* 0x000fc800078e00ff */
[--C-:B------:R-:W-:Y:S01]  /*2d90*/  @!P2 IMAD.IADD R25, R25, 0x1, -R50.reuse ;  /* 0x000000011919a824 */ /* 0x100fe200078e0a32 */
[C---:B------:R-:W-:Y:S01]  /*2da0*/  ISETP.GT.U32.AND P2, PT, R50.reuse, R28, PT ;  /* 0x0000001c3200720c */ /* 0x040fe20003f44070 */
[----:B------:R-:W-:Y:S01]  /*2db0*/  @!P6 IMAD.IADD R27, R27, 0x1, -R50 ;  /* 0x000000011b1be824 */ /* 0x000fe200078e0a32 */
[----:B------:R-:W-:Y:S01]  /*2dc0*/  ISETP.GE.AND P6, PT, R31, RZ, PT ;  /* 0x000000ff1f00720c */ /* 0x000fe20003fc6270 */
[C---:B------:R-:W-:Y:S02]  /*2dd0*/  IMAD R29, R50.reuse, R34, R32 ;  /* 0x00000022321d7224 */ /* 0x040fe400078e0220 */
[----:B------:R-:W-:Y:S02]  /*2de0*/  IMAD.MOV R35, RZ, RZ, -R35 ;  /* 0x000000ffff237224 */ /* 0x000fe400078e0a23 */
[----:B------:R-:W-:Y:S01]  /*2df0*/  @!P5 IMAD.MOV R24, RZ, RZ, -R24 ;  /* 0x000000ffff18d224 */ /* 0x000fe200078e0a18 */
[----:B------:R-:W-:Y:S01]  /*2e00*/  ISETP.GT.U32.AND P5, PT, R50, R27, PT ;  /* 0x0000001b3200720c */ /* 0x000fe20003fa4070 */
[----:B------:R-:W-:Y:S01]  /*2e10*/  @!P1 IMAD.IADD R26, R26, 0x1, -R50 ;  /* 0x000000011a1a9824 */ /* 0x000fe200078e0a32 */
[C---:B------:R-:W-:Y:S01]  /*2e20*/  ISETP.GT.U32.AND P1, PT, R50.reuse, R29, PT ;  /* 0x0000001d3200720c */ /* 0x040fe20003f24070 */
[----:B------:R-:W-:-:S02]  /*2e30*/  IMAD R30, R50, R35, R30 ;  /* 0x00000023321e7224 */ /* 0x000fc400078e021e */
[----:B------:R-:W-:Y:S02]  /*2e40*/  @!P0 IMAD.MOV R26, RZ, RZ, -R26 ;  /* 0x000000ffff1a8224 */ /* 0x000fe400078e0a1a */
[--C-:B------:R-:W-:Y:S01]  /*2e50*/  @!P2 IMAD.IADD R28, R28, 0x1, -R50.reuse ;  /* 0x000000011c1ca824 */ /* 0x100fe200078e0a32 */
[C---:B------:R-:W-:Y:S01]  /*2e60*/  ISETP.GT.U32.AND P0, PT, R50.reuse, R30, PT ;  /* 0x0000001e3200720c */ /* 0x040fe20003f04070 */
[----:B------:R-:W-:Y:S02]  /*2e70*/  VIADD R32, R47, 0x2f ;  /* 0x0000002f2f207836 */ /* 0x000fe40000000000 */
[----:B------:R-:W-:Y:S01]  /*2e80*/  @!P4 IMAD.MOV R25, RZ, RZ, -R25 ;  /* 0x000000ffff19c224 */ /* 0x000fe200078e0a19 */
[----:B------:R-:W-:Y:S01]  /*2e90*/  ISETP.GT.U32.AND P2, PT, R50, R28, PT ;  /* 0x0000001c3200720c */ /* 0x000fe20003f44070 */
[--C-:B------:R-:W-:Y:S01]  /*2ea0*/  @!P5 IMAD.IADD R27, R27, 0x1, -R50.reuse ;  /* 0x000000011b1bd824 */ /* 0x100fe200078e0a32 */
[----:B------:R-:W-:Y:S01]  /*2eb0*/  ISETP.GE.AND P5, PT, R2, RZ, PT ;  /* 0x000000ff0200720c */ /* 0x000fe20003fa6270 */
[--C-:B------:R-:W-:Y:S01]  /*2ec0*/  @!P1 IMAD.IADD R29, R29, 0x1, -R50.reuse ;  /* 0x000000011d1d9824 */ /* 0x100fe200078e0a32 */
[----:B------:R-:W-:Y:S01]  /*2ed0*/  IABS R31, R32 ;  /* 0x00000020001f7213 */ /* 0x000fe20000000000 */
[----:B------:R-:W-:Y:S01]  /*2ee0*/  VIADD R2, R47, 0x30 ;  /* 0x000000302f027836 */ /* 0x000fe20000000000 */
[----:B------:R-:W-:Y:S01]  /*2ef0*/  ISETP.GE.AND P4, PT, R33, RZ, PT ;  /* 0x000000ff2100720c */ /* 0x000fe20003f86270 */
[----:B------:R-:W-:Y:S01]  /*2f00*/  @!P3 IMAD.MOV R27, RZ, RZ, -R27 ;  /* 0x000000ffff1bb224 */ /* 0x000fe200078e0a1b */
[----:B------:R-:W-:Y:S01]  /*2f10*/  ISETP.GT.U32.AND P1, PT, R50, R29, PT ;  /* 0x0000001d3200720c */ /* 0x000fe20003f24070 */
[----:B------:R-:W-:Y:S01]  /*2f20*/  @!P0 IMAD.IADD R30, R30, 0x1, -R50 ;  /* 0x000000011e1e8824 */ /* 0x000fe200078e0a32 */
[----:B------:R-:W-:Y:S01]  /*2f30*/  IABS R34, R2 ;  /* 0x0000000200227213 */ /* 0x000fe20000000000 */
[----:B------:R-:W-:-:S03]  /*2f40*/  IMAD.HI.U32 R33, R43, R31, RZ ;  /* 0x0000001f2b217227 */ /* 0x000fc600078e00ff */
[----:B------:R-:W-:Y:S01]  /*2f50*/  ISETP.GT.U32.AND P0, PT, R50, R30, PT ;  /* 0x0000001e3200720c */ /* 0x000fe20003f04070 */
[----:B------:R-:W-:Y:S02]  /*2f60*/  IMAD.MOV R33, RZ, RZ, -R33 ;  /* 0x000000ffff217224 */ /* 0x000fe400078e0a21 */
[----:B------:R-:W-:Y:S01]  /*2f70*/  @!P2 IMAD.IADD R28, R28, 0x1, -R50 ;  /* 0x000000011c1ca824 */ /* 0x000fe200078e0a32 */
[----:B------:R-:W-:Y:S01]  /*2f80*/  ISETP.GE.AND P2, PT, R32, RZ, PT ;  /* 0x000000ff2000720c */ /* 0x000fe20003f46270 */
[----:B------:R-:W-:-:S04]  /*2f90*/  IMAD.HI.U32 R35, R43, R34, RZ ;  /* 0x000000222b237227 */ /* 0x000fc800078e00ff */
[----:B------:R-:W-:Y:S02]  /*2fa0*/  VIADD R32, R47, 0x31 ;  /* 0x000000312f207836 */ /* 0x000fe40000000000 */
[----:B------:R-:W-:Y:S02]  /*2fb0*/  IMAD R31, R50, R33, R31 ;  /* 0x00000021321f7224 */ /* 0x000fe400078e021f */
[----:B------:R-:W-:Y:S01]  /*2fc0*/  IMAD.MOV R35, RZ, RZ, -R35 ;  /* 0x000000ffff237224 */ /* 0x000fe200078e0a23 */
[----:B------:R-:W-:Y:S01]  /*2fd0*/  IABS R33, R32 ;  /* 0x0000002000217213 */ /* 0x000fe20000000000 */
[----:B------:R-:W-:Y:S01]  /*2fe0*/  @!P1 IMAD.IADD R29, R29, 0x1, -R50 ;  /* 0x000000011d1d9824 */ /* 0x000fe200078e0a32 */
[----:B------:R-:W-:Y:S01]  /*2ff0*/  ISETP.GE.AND P1, PT, R32, RZ, PT ;  /* 0x000000ff2000720c */ /* 0x000fe20003f26270 */
[C---:B------:R-:W-:Y:S01]  /*3000*/  IMAD R32, R50.reuse, R35, R34 ;  /* 0x0000002332207224 */ /* 0x040fe200078e0222 */
[----:B------:R-:W-:Y:S01]  /*3010*/  ISETP.GT.U32.AND P3, PT, R50, R31, PT ;  /* 0x0000001f3200720c */ /* 0x000fe20003f64070 */
[----:B------:R-:W-:-:S02]  /*3020*/  @!P0 IMAD.IADD R30, R30, 0x1, -R50 ;  /* 0x000000011e1e8824 */ /* 0x000fc400078e0a32 */
[C---:B------:R-:W-:Y:S01]  /*3030*/  VIADD R34, R47.reuse, 0x32 ;  /* 0x000000322f227836 */ /* 0x040fe20000000000 */
[----:B------:R-:W-:Y:S01]  /*3040*/  ISETP.GT.U32.AND P0, PT, R50, R32, PT ;  /* 0x000000203200720c */ /* 0x000fe20003f04070 */
[----:B------:R-:W-:Y:S01]  /*3050*/  @!P6 IMAD.MOV R28, RZ, RZ, -R28 ;  /* 0x000000ffff1ce224 */ /* 0x000fe200078e0a1c */
[----:B------:R-:W-:Y:S01]  /*3060*/  ISETP.GE.AND P6, PT, R2, RZ, PT ;  /* 0x000000ff0200720c */ /* 0x000fe20003fc6270 */
[----:B------:R-:W-:Y:S02]  /*3070*/  VIADD R36, R47, 0x33 ;  /* 0x000000332f247836 */ /* 0x000fe40000000000 */
[----:B------:R-:W-:-:S03]  /*3080*/  IMAD.HI.U32 R2, R43, R33, RZ ;  /* 0x000000212b027227 */ /* 0x000fc600078e00ff */
[----:B------:R-:W-:Y:S01]  /*3090*/  IABS R35, R36 ;  /* 0x0000002400237213 */ /* 0x000fe20000000000 */
[--C-:B------:R-:W-:Y:S01]  /*30a0*/  @!P3 IMAD.IADD R31, R31, 0x1, -R50.reuse ;  /* 0x000000011f1fb824 */ /* 0x100fe200078e0a32 */
[----:B------:R-:W-:Y:S01]  /*30b0*/  ISETP.GE.AND P3, PT, R34, RZ, PT ;  /* 0x000000ff2200720c */ /* 0x000fe20003f66270 */
[----:B------:R-:W-:Y:S01]  /*30c0*/  @!P4 IMAD.MOV R29, RZ, RZ, -R29 ;  /* 0x000000ffff1dc224 */ /* 0x000fe200078e0a1d */
[----:B------:R-:W-:Y:S01]  /*30d0*/  IABS R34, R34 ;  /* 0x0000002200227213 */ /* 0x000fe20000000000 */
[----:B------:R-:W-:Y:S01]  /*30e0*/  @!P0 IMAD.IADD R32, R32, 0x1, -R50 ;  /* 0x0000000120208824 */ /* 0x000fe200078e0a32 */
[C---:B------:R-:W-:Y:S01]  /*30f0*/  ISETP.GT.U32.AND P4, PT, R50.reuse, R31, PT ;  /* 0x0000001f3200720c */ /* 0x040fe20003f84070 */
[----:B------:R-:W-:Y:S02]  /*3100*/  IMAD.MOV R2, RZ, RZ, -R2 ;  /* 0x000000ffff027224 */ /* 0x000fe400078e0a02 */
[----:B------:R-:W-:Y:S01]  /*3110*/  IMAD.HI.U32 R37, R43, R34, RZ ;  /* 0x000000222b257227 */ /* 0x000fe200078e00ff */
[----:B------:R-:W-:-:S03]  /*3120*/  ISETP.GT.U32.AND P0, PT, R50, R32, PT ;  /* 0x000000203200720c */ /* 0x000fc60003f04070 */
[----:B------:R-:W-:Y:S02]  /*3130*/  IMAD R33, R50, R2, R33 ;  /* 0x0000000232217224 */ /* 0x000fe400078e0221 */
[----:B------:R-:W-:-:S04]  /*3140*/  IMAD.HI.U32 R2, R43, R35, RZ ;  /* 0x000000232b027227 */ /* 0x000fc800078e00ff */
[----:B------:R-:W-:Y:S02]  /*3150*/  IMAD.MOV R37, RZ, RZ, -R37 ;  /* 0x000000ffff257224 */ /* 0x000fe400078e0a25 */
[----:B------:R-:W-:Y:S02]  /*3160*/  IMAD.MOV R2, RZ, RZ, -R2 ;  /* 0x000000ffff027224 */ /* 0x000fe400078e0a02 */
[C---:B------:R-:W-:Y:S02]  /*3170*/  IMAD R34, R50.reuse, R37, R34 ;  /* 0x0000002532227224 */ /* 0x040fe400078e0222 */
[C---:B------:R-:W-:Y:S02]  /*3180*/  IMAD R35, R50.reuse, R2, R35 ;  /* 0x0000000232237224 */ /* 0x040fe400078e0223 */
[--C-:B------:R-:W-:Y:S01]  /*3190*/  @!P4 IMAD.IADD R31, R31, 0x1, -R50.reuse ;  /* 0x000000011f1fc824 */ /* 0x100fe200078e0a32 */
[----:B------:R-:W-:Y:S01]  /*31a0*/  ISETP.GT.U32.AND P4, PT, R50, R34, PT ;  /* 0x000000223200720c */ /* 0x000fe20003f84070 */
[----:B------:R-:W-:Y:S01]  /*31b0*/  @!P0 IMAD.IADD R32, R32, 0x1, -R50 ;  /* 0x0000000120208824 */ /* 0x000fe200078e0a32 */
[----:B------:R-:W-:Y:S01]  /*31c0*/  ISETP.GT.U32.AND P0, PT, R50, R35, PT ;  /* 0x000000233200720c */ /* 0x000fe20003f04070 */
[----:B------:R-:W-:-:S02]  /*31d0*/  VIADD R41, R47, 0x34 ;  /* 0x000000342f297836 */ /* 0x000fc40000000000 */
[C---:B------:R-:W-:Y:S02]  /*31e0*/  VIADD R44, R47.reuse, 0x35 ;  /* 0x000000352f2c7836 */ /* 0x040fe40000000000 */
[----:B------:R-:W-:Y:S01]  /*31f0*/  @!P5 IMAD.MOV R30, RZ, RZ, -R30 ;  /* 0x000000ffff1ed224 */ /* 0x000fe200078e0a1e */
[----:B------:R-:W-:Y:S01]  /*3200*/  ISETP.GT.U32.AND P5, PT, R50, R33, PT ;  /* 0x000000213200720c */ /* 0x000fe20003fa4070 */
[----:B------:R-:W-:Y:S01]  /*3210*/  VIADD R2, R47, 0x36 ;  /* 0x000000362f027836 */ /* 0x000fe20000000000 */
[----:B------:R-:W-:Y:S01]  /*3220*/  IABS R38, R41 ;  /* 0x0000002900267213 */ /* 0x000fe20000000000 */
[----:B------:R-:W-:Y:S01]  /*3230*/  @!P6 IMAD.MOV R32, RZ, RZ, -R32 ;  /* 0x000000ffff20e224 */ /* 0x000fe200078e0a20 */
[----:B------:R-:W-:Y:S01]  /*3240*/  IABS R37, R44 ;  /* 0x0000002c00257213 */ /* 0x000fe20000000000 */
[----:B------:R-:W-:Y:S02]  /*3250*/  @!P4 IMAD.IADD R34, R34, 0x1, -R50 ;  /* 0x000000012222c824 */ /* 0x000fe400078e0a32 */
[----:B------:R-:W-:-:S04]  /*3260*/  IMAD.HI.U32 R40, R43, R38, RZ ;  /* 0x000000262b287227 */ /* 0x000fc800078e00ff */
[----:B------:R-:W-:Y:S01]  /*3270*/  @!P0 IMAD.IADD R35, R35, 0x1, -R50 ;  /* 0x0000000123238824 */ /* 0x000fe200078e0a32 */
[----:B------:R-:W-:Y:S01]  /*3280*/  ISETP.GT.U32.AND P0, PT, R50, R34, PT ;  /* 0x000000223200720c */ /* 0x000fe20003f04070 */
[----:B------:R-:W-:-:S04]  /*3290*/  IMAD.HI.U32 R42, R43, R37, RZ ;  /* 0x000000252b2a7227 */ /* 0x000fc800078e00ff */
[----:B------:R-:W-:Y:S02]  /*32a0*/  IMAD.MOV R40, RZ, RZ, -R40 ;  /* 0x000000ffff287224 */ /* 0x000fe400078e0a28 */
[----:B------:R-:W-:Y:S01]  /*32b0*/  @!P5 IMAD.IADD R33, R33, 0x1, -R50 ;  /* 0x000000012121d824 */ /* 0x000fe200078e0a32 */
[----:B------:R-:W-:Y:S01]  /*32c0*/  ISETP.GE.AND P5, PT, R36, RZ, PT ;  /* 0x000000ff2400720c */ /* 0x000fe20003fa6270 */
[----:B------:R-:W-:Y:S02]  /*32d0*/  IMAD.MOV R42, RZ, RZ, -R42 ;  /* 0x000000ffff2a7224 */ /* 0x000fe400078e0a2a */
[C---:B------:R-:W-:Y:S01]  /*32e0*/  IMAD R36, R50.reuse, R40, R38 ;  /* 0x0000002832247224 */ /* 0x040fe200078e0226 */
[----:B------:R-:W-:Y:S01]  /*32f0*/  IABS R38, R2 ;  /* 0x0000000200267213 */ /* 0x000fe20000000000 */
[C---:B------:R-:W-:Y:S01]  /*3300*/  IMAD R37, R50.reuse, R42, R37 ;  /* 0x0000002a32257224 */ /* 0x040fe200078e0225 */
[----:B------:R-:W-:Y:S01]  /*3310*/  ISETP.GT.U32.AND P4, PT, R50, R33, PT ;  /* 0x000000213200720c */ /* 0x000fe20003f84070 */
[----:B------:R-:W-:Y:S01]  /*3320*/  @!P0 IMAD.IADD R34, R34, 0x1, -R50 ;  /* 0x0000000122228824 */ /* 0x000fe200078e0a32 */
[C---:B------:R-:W-:Y:S01]  /*3330*/  ISETP.GT.U32.AND P6, PT, R50.reuse, R36, PT ;  /* 0x000000243200720c */ /* 0x040fe20003fc4070 */
[----:B------:R-:W-:Y:S01]  /*3340*/  IMAD.HI.U32 R42, R43, R38, RZ ;  /* 0x000000262b2a7227 */ /* 0x000fe200078e00ff */
[----:B------:R-:W-:-:S03]  /*3350*/  ISETP.GT.U32.AND P0, PT, R50, R37, PT ;  /* 0x000000253200720c */ /* 0x000fc60003f04070 */
[----:B------:R-:W-:Y:S02]  /*3360*/  IMAD.MOV R42, RZ, RZ, -R42 ;  /* 0x000000ffff2a7224 */ /* 0x000fe400078e0a2a */
[----:B------:R-:W-:Y:S01]  /*3370*/  @!P2 IMAD.MOV R31, RZ, RZ, -R31 ;  /* 0x000000ffff1fa224 */ /* 0x000fe200078e0a1f */
[C---:B------:R-:W-:Y:S01]  /*3380*/  ISETP.GT.U32.AND P2, PT, R50.reuse, R35, PT ;  /* 0x000000233200720c */ /* 0x040fe20003f44070 */
[----:B------:R-:W-:Y:S01]  /*3390*/  IMAD R38, R50, R42, R38 ;  /* 0x0000002a32267224 */ /* 0x000fe200078e0226 */
[----:B------:R-:W-:Y:S01]  /*33a0*/  IABS R42, R47 ;  /* 0x0000002f002a7213 */ /* 0x000fe20000000000 */
[----:B------:R-:W-:Y:S02]  /*33b0*/  VIADD R39, R47, 0x37 ;  /* 0x000000372f277836 */ /* 0x000fe40000000000 */
[--C-:B------:R-:W-:Y:S01]  /*33c0*/  @!P6 IMAD.IADD R36, R36, 0x1, -R50.reuse ;  /* 0x000000012424e824 */ /* 0x100fe200078e0a32 */
[C---:B------:R-:W-:Y:S01]  /*33d0*/  ISETP.GT.U32.AND P6, PT, R50.reuse, R38, PT ;  /* 0x000000263200720c */ /* 0x040fe20003fc4070 */
[--C-:B------:R-:W-:Y:S01]  /*33e0*/  @!P0 IMAD.IADD R37, R37, 0x1, -R50.reuse ;  /* 0x0000000125258824 */ /* 0x100fe200078e0a32 */
[----:B------:R-:W-:Y:S01]  /*33f0*/  IABS R40, R39 ;  /* 0x0000002700287213 */ /* 0x000fe20000000000 */
[----:B------:R-:W-:Y:S01]  /*3400*/  @!P4 IMAD.IADD R33, R33, 0x1, -R50 ;  /* 0x000000012121c824 */ /* 0x000fe200078e0a32 */
[----:B------:R-:W-:Y:S01]  /*3410*/  ISETP.GE.AND P4, PT, R41, RZ, PT ;  /* 0x000000ff2900720c */ /* 0x000fe20003f86270 */
[----:B------:R-:W-:Y:S01]  /*3420*/  @!P3 IMAD.MOV R34, RZ, RZ, -R34 ;  /* 0x000000ffff22b224 */ /* 0x000fe200078e0a22 */
[----:B------:R-:W-:Y:S01]  /*3430*/  ISETP.GT.U32.AND P3, PT, R50, R37, PT ;  /* 0x000000253200720c */ /* 0x000fe20003f64070 */
[----:B------:R-:W-:Y:S01]  /*3440*/  IMAD.HI.U32 R41, R43, R40, RZ ;  /* 0x000000282b297227 */ /* 0x000fe200078e00ff */
[----:B------:R-:W-:-:S03]  /*3450*/  ISETP.GE.AND P0, PT, R2, RZ, PT ;  /* 0x000000ff0200720c */ /* 0x000fc60003f06270 */
[--C-:B------:R-:W-:Y:S01]  /*3460*/  @!P2 IMAD.IADD R35, R35, 0x1, -R50.reuse ;  /* 0x000000012323a824 */ /* 0x100fe200078e0a32 */
[----:B------:R-:W-:Y:S01]  /*3470*/  ISETP.GE.AND P2, PT, R44, RZ, PT ;  /* 0x000000ff2c00720c */ /* 0x000fe20003f46270 */
[----:B------:R-:W-:Y:S02]  /*3480*/  IMAD.MOV R41, RZ, RZ, -R41 ;  /* 0x000000ffff297224 */ /* 0x000fe400078e0a29 */
[----:B------:R-:W-:Y:S01]  /*3490*/  @!P1 IMAD.MOV R33, RZ, RZ, -R33 ;  /* 0x000000ffff219224 */ /* 0x000fe200078e0a21 */
[----:B------:R-:W-:Y:S01]  /*34a0*/  ISETP.GT.U32.AND P1, PT, R50, R36, PT ;  /* 0x000000243200720c */ /* 0x000fe20003f24070 */
[----:B------:R-:W-:Y:S02]  /*34b0*/  VIADD R2, R47, 0x39 ;  /* 0x000000392f027836 */ /* 0x000fe40000000000 */
[----:B------:R-:W-:Y:S01]  /*34c0*/  @!P5 IMAD.MOV R35, RZ, RZ, -R35 ;  /* 0x000000ffff23d224 */ /* 0x000fe200078e0a23 */
[----:B------:R-:W-:Y:S01]  /*34d0*/  ISETP.GE.AND P5, PT, R39, RZ, PT ;  /* 0x000000ff2700720c */ /* 0x000fe20003fa6270 */
[----:B------:R-:W-:Y:S01]  /*34e0*/  @!P6 IMAD.IADD R38, R38, 0x1, -R50 ;  /* 0x000000012626e824 */ /* 0x000fe200078e0a32 */
[----:B------:R-:W-:Y:S01]  /*34f0*/  IABS R44, R2 ;  /* 0x00000002002c7213 */ /* 0x000fe20000000000 */
[----:B------:R-:W-:-:S02]  /*3500*/  IMAD R39, R50, R41, R40 ;  /* 0x0000002932277224 */ /* 0x000fc400078e0228 */
[----:B------:R-:W-:Y:S01]  /*3510*/  VIADD R41, R47, 0x38 ;  /* 0x000000382f297836 */ /* 0x000fe20000000000 */
[----:B------:R-:W-:Y:S01]  /*3520*/  ISETP.GT.U32.AND P6, PT, R50, R38, PT ;  /* 0x000000263200720c */ /* 0x000fe20003fc4070 */
[--C-:B------:R-:W-:Y:S02]  /*3530*/  @!P3 IMAD.IADD R37, R37, 0x1, -R50.reuse ;  /* 0x000000012525b824 */ /* 0x100fe400078e0a32 */
[----:B------:R-:W-:Y:S01]  /*3540*/  VIADD R6, R47, 0x3a ;  /* 0x0000003a2f067836 */ /* 0x000fe20000000000 */
[----:B------:R-:W-:Y:S01]  /*3550*/  IABS R40, R41 ;  /* 0x0000002900287213 */ /* 0x000fe20000000000 */
[----:B------:R-:W-:Y:S01]  /*3560*/  @!P1 IMAD.IADD R36, R36, 0x1, -R50 ;  /* 0x0000000124249824 */ /* 0x000fe200078e0a32 */
[----:B------:R-:W-:Y:S01]  /*3570*/  ISETP.GE.AND P3, PT, R41, RZ, PT ;  /* 0x000000ff2900720c */ /* 0x000fe20003f66270 */
[----:B------:R-:W-:Y:S01]  /*3580*/  IMAD.MOV.U32 R41, RZ, RZ, R44 ;  /* 0x000000ffff297224 */ /* 0x000fe200078e002c */
[----:B------:R-:W-:Y:S01]  /*3590*/  ISETP.GT.U32.AND P1, PT, R50, R39, PT ;  /* 0x000000273200720c */ /* 0x000fe20003f24070 */
[----:B------:R-:W-:Y:S01]  /*35a0*/  IMAD.HI.U32 R44, R43, R42, RZ ;  /* 0x0000002a2b2c7227 */ /* 0x000fe200078e00ff */
[----:B------:R-:W-:-:S03]  /*35b0*/  IABS R49, R6 ;  /* 0x0000000600317213 */ /* 0x000fc60000000000 */
[----:B------:R-:W-:-:S04]  /*35c0*/  IMAD.HI.U32 R46, R43, R41, RZ ;  /* 0x000000292b2e7227 */ /* 0x000fc800078e00ff */
[----:B------:R-:W-:-:S04]  /*35d0*/  IMAD.HI.U32 R45, R43, R40, RZ ;  /* 0x000000282b2d7227 */ /* 0x000fc800078e00ff */
[----:B------:R-:W-:Y:S02]  /*35e0*/  IMAD.MOV R44, RZ, RZ, -R44 ;  /* 0x000000ffff2c7224 */ /* 0x000fe400078e0a2c */
[----:B------:R-:W-:Y:S02]  /*35f0*/  IMAD.MOV R48, RZ, RZ, -R46 ;  /* 0x000000ffff307224 */ /* 0x000fe400078e0a2e */
[C---:B------:R-:W-:Y:S02]  /*3600*/  VIADD R5, R47.reuse, 0x3b ;  /* 0x0000003b2f057836 */ /* 0x040fe40000000000 */
[----:B------:R-:W-:Y:S02]  /*3610*/  IMAD.MOV R45, RZ, RZ, -R45 ;  /* 0x000000ffff2d7224 */ /* 0x000fe400078e0a2d */
[----:B------:R-:W-:Y:S02]  /*3620*/  IMAD.MOV.U32 R46, RZ, RZ, R49 ;  /* 0x000000ffff2e7224 */ /* 0x000fe400078e0031 */
[----:B------:R-:W-:-:S02]  /*3630*/  VIADD R4, R47, 0x3c ;  /* 0x0000003c2f047836 */ /* 0x000fc40000000000 */
[----:B------:R-:W-:Y:S01]  /*3640*/  @!P6 IMAD.IADD R38, R38, 0x1, -R50 ;  /* 0x000000012626e824 */ /* 0x000fe200078e0a32 */
[----:B------:R-:W-:Y:S01]  /*3650*/  ISETP.GE.AND P6, PT, R2, RZ, PT ;  /* 0x000000ff0200720c */ /* 0x000fe20003fc6270 */
[C---:B------:R-:W-:Y:S01]  /*3660*/  IMAD R2, R50.reuse, R44, R42 ;  /* 0x0000002c32027224 */ /* 0x040fe200078e022a */
[----:B------:R-:W-:Y:S01]  /*3670*/  IABS R44, R5 ;  /* 0x00000005002c7213 */ /* 0x000fe20000000000 */
[----:B------:R-:W-:Y:S02]  /*3680*/  VIADD R3, R47, 0x3d ;  /* 0x0000003d2f037836 */ /* 0x000fe40000000000 */
[----:B------:R-:W-:Y:S01]  /*3690*/  IMAD R40, R50, R45, R40 ;  /* 0x0000002d32287224 */ /* 0x000fe200078e0228 */
[----:B------:R-:W-:Y:S01]  /*36a0*/  IABS R45, R4 ;  /* 0x00000004002d7213 */ /* 0x000fe20000000000 */
[----:B------:R-:W-:Y:S01]  /*36b0*/  IMAD.HI.U32 R42, R43, R46, RZ ;  /* 0x0000002e2b2a7227 */ /* 0x000fe200078e00ff */
[----:B------:R-:W-:-:S03]  /*36c0*/  IABS R49, R3 ;  /* 0x0000000300317213 */ /* 0x000fc60000000000 */
[C---:B------:R-:W-:Y:S02]  /*36d0*/  IMAD R41, R50.reuse, R48, R41 ;  /* 0x0000003032297224 */ /* 0x040fe400078e0229 */
[----:B------:R-:W-:Y:S02]  /*36e0*/  @!P1 IMAD.IADD R39, R39, 0x1, -R50 ;  /* 0x0000000127279824 */ /* 0x000fe400078e0a32 */
[----:B------:R-:W-:Y:S02]  /*36f0*/  IMAD.MOV R48, RZ, RZ, -R42 ;  /* 0x000000ffff307224 */ /* 0x000fe400078e0a2a */
[----:B------:R-:W-:Y:S01]  /*3700*/  IMAD.MOV.U32 R42, RZ, RZ, R44 ;  /* 0x000000ffff2a7224 */ /* 0x000fe200078e002c */
[C---:B------:R-:W-:Y:S01]  /*3710*/  ISETP.GT.U32.AND P1, PT, R50.reuse, R39, PT ;  /* 0x000000273200720c */ /* 0x040fe20003f24070 */
[----:B------:R-:W-:Y:S02]  /*3720*/  IMAD.MOV.U32 R44, RZ, RZ, R45 ;  /* 0x000000ffff2c7224 */ /* 0x000fe400078e002d */
[----:B------:R-:W-:-:S02]  /*3730*/  IMAD R46, R50, R48, R46 ;  /* 0x00000030322e7224 */ /* 0x000fc400078e022e */
[----:B------:R-:W-:Y:S02]  /*3740*/  IMAD.MOV.U32 R45, RZ, RZ, R49 ;  /* 0x000000ffff2d7224 */ /* 0x000fe400078e0031 */
[----:B------:R-:W-:-:S04]  /*3750*/  IMAD.HI.U32 R48, R43, R42, RZ ;  /* 0x0000002a2b307227 */ /* 0x000fc800078e00ff */
[----:B------:R-:W-:-:S04]  /*3760*/  IMAD.HI.U32 R49, R43, R44, RZ ;  /* 0x0000002c2b317227 */ /* 0x000fc800078e00ff */
[----:B------:R-:W-:Y:S02]  /*3770*/  IMAD.MOV R0, RZ, RZ, -R48 ;  /* 0x000000ffff007224 */ /* 0x000fe400078e0a30 */
[----:B------:R-:W-:Y:S02]  /*3780*/  IMAD.MOV R52, RZ, RZ, -R49 ;  /* 0x000000ffff347224 */ /* 0x000fe400078e0a31 */
[----:B------:R-:W2:Y:S01]  /*3790*/  LDC.64 R48, c[0x0][0x3a8] ;  /* 0x0000ea00ff307b82 */ /* 0x000ea20000000a00 */
[----:B------:R-:W-:Y:S02]  /*37a0*/  VIADD R53, R47, 0x3e ;  /* 0x0000003e2f357836 */ /* 0x000fe40000000000 */
[----:B------:R-:W-:Y:S01]  /*37b0*/  @!P1 IMAD.IADD R39, R39, 0x1, -R50 ;  /* 0x0000000127279824 */ /* 0x000fe200078e0a32 */
[C---:B------:R-:W-:Y:S01]  /*37c0*/  ISETP.GT.U32.AND P1, PT, R50.reuse, R40, PT ;  /* 0x000000283200720c */ /* 0x040fe20003f24070 */
[----:B------:R-:W-:Y:S01]  /*37d0*/  IMAD R42, R50, R0, R42 ;  /* 0x00000000322a7224 */ /* 0x000fe200078e022a */
[----:B------:R-:W-:Y:S01]  /*37e0*/  IABS R51, R53 ;  /* 0x0000003500337213 */ /* 0x000fe20000000000 */
[----:B------:R-:W-:-:S04]  /*37f0*/  IMAD.HI.U32 R7, R43, R45, RZ ;  /* 0x0000002d2b077227 */ /* 0x000fc800078e00ff */
[----:B------:R-:W-:-:S04]  /*3800*/  IMAD.HI.U32 R0, R43, R51, RZ ;  /* 0x000000332b007227 */ /* 0x000fc800078e00ff */
[----:B------:R-:W-:Y:S01]  /*3810*/  IMAD R43, R50, R52, R44 ;  /* 0x00000034322b7224 */ /* 0x000fe200078e022c */
[----:B-1----:R-:W-:Y:S01]  /*3820*/  SHF.R.U32.HI R52, RZ, 0x6, R8 ;  /* 0x00000006ff347819 */ /* 0x002fe20000011608 */
[----:B------:R-:W-:Y:S02]  /*3830*/  IMAD.MOV R44, RZ, RZ, -R7 ;  /* 0x000000ffff2c7224 */ /* 0x000fe400078e0a07 */
[----:B------:R-:W-:Y:S01]  /*3840*/  IMAD.MOV R0, RZ, RZ, -R0 ;  /* 0x000000ffff007224 */ /* 0x000fe200078e0a00 */
[----:B------:R-:W-:Y:S01]  /*3850*/  SGXT.U32 R52, R52, 0x1 ;  /* 0x000000013434781a */ /* 0x000fe20000000000 */
[----:B------:R-:W-:Y:S01]  /*3860*/  @!P1 IMAD.IADD R40, R40, 0x1, -R50 ;  /* 0x0000000128289824 */ /* 0x000fe200078e0a32 */
[C---:B------:R-:W-:Y:S01]  /*3870*/  ISETP.GT.U32.AND P1, PT, R50.reuse, R41, PT ;  /* 0x000000293200720c */ /* 0x040fe20003f24070 */
[C---:B------:R-:W-:Y:S02]  /*3880*/  IMAD R44, R50.reuse, R44, R45 ;  /* 0x0000002c322c7224 */ /* 0x040fe400078e022d */
[----:B------:R-:W-:-:S02]  /*3890*/  IMAD R45, R50, R0, R51 ;  /* 0x00000000322d7224 */ /* 0x000fc400078e0233 */
[----:B--2---:R-:W-:Y:S02]  /*38a0*/  IMAD R0, R52, R48, RZ ;  /* 0x0000003034007224 */ /* 0x004fe400078e02ff */
[----:B------:R-:W-:Y:S01]  /*38b0*/  @!P2 IMAD.MOV R37, RZ, RZ, -R37 ;  /* 0x000000ffff25a224 */ /* 0x000fe200078e0a25 */
[C---:B------:R-:W-:Y:S01]  /*38c0*/  ISETP.GT.U32.AND P2, PT, R50.reuse, R46, PT ;  /* 0x0000002e3200720c */ /* 0x040fe20003f44070 */
[----:B------:R-:W-:Y:S01]  /*38d0*/  @!P0 IMAD.MOV R38, RZ, RZ, -R38 ;  /* 0x000000ffff268224 */ /* 0x000fe200078e0a26 */
[----:B------:R1:W-:Y:S01]  /*38e0*/  STL [R1+0x190], R0 ;  /* 0x0001900001007387 */ /* 0x0003e20000100800 */
[C---:B------:R-:W-:Y:S01]  /*38f0*/  ISETP.GT.U32.AND P0, PT, R50.reuse, R42, PT ;  /* 0x0000002a3200720c */ /* 0x040fe20003f04070 */
[----:B------:R-:W-:Y:S01]  /*3900*/  @!P5 IMAD.MOV R39, RZ, RZ, -R39 ;  /* 0x000000ffff27d224 */ /* 0x000fe200078e0a27 */
[C---:B------:R-:W-:Y:S01]  /*3910*/  ISETP.GT.U32.AND P5, PT, R50.reuse, R43, PT ;  /* 0x0000002b3200720c */ /* 0x040fe20003fa4070 */
[----:B------:R-:W-:Y:S01]  /*3920*/  @!P1 IMAD.IADD R41, R41, 0x1, -R50 ;  /* 0x0000000129299824 */ /* 0x000fe200078e0a32 */
[----:B------:R-:W-:Y:S01]  /*3930*/  ISETP.GT.U32.AND P1, PT, R50, R40, PT ;  /* 0x000000283200720c */ /* 0x000fe20003f24070 */
[----:B------:R-:W-:-:S03]  /*3940*/  @!P4 IMAD.MOV R36, RZ, RZ, -R36 ;  /* 0x000000ffff24c224 */ /* 0x000fc600078e0a24 */
[----:B------:R-:W-:Y:S01]  /*3950*/  ISETP.GT.U32.AND P4, PT, R50, R41, PT ;  /* 0x000000293200720c */ /* 0x000fe20003f84070 */
[----:B-1----:R-:W-:Y:S02]  /*3960*/  IMAD R0, R48, 0x2, R0 ;  /* 0x0000000230007824 */ /* 0x002fe400078e0200 */
[--C-:B------:R-:W-:Y:S01]  /*3970*/  @!P2 IMAD.IADD R46, R46, 0x1, -R50.reuse ;  /* 0x000000012e2ea824 */ /* 0x100fe200078e0a32 */
[----:B------:R-:W-:Y:S01]  /*3980*/  ISETP.GT.U32.AND P2, PT, R50, R45, PT ;  /* 0x0000002d3200720c */ /* 0x000fe20003f44070 */
[--C-:B------:R-:W-:Y:S01]  /*3990*/  @!P0 IMAD.IADD R42, R42, 0x1, -R50.reuse ;  /* 0x000000012a2a8824 */ /* 0x100fe200078e0a32 */
[----:B------:R1:W-:Y:S01]  /*39a0*/  STL [R1+0x18c], R0 ;  /* 0x00018c0001007387 */ /* 0x0003e20000100800 */
[--C-:B------:R-:W-:Y:S01]  /*39b0*/  @!P5 IMAD.IADD R43, R43, 0x1, -R50.reuse ;  /* 0x000000012b2bd824 */ /* 0x100fe200078e0a32 */
[----:B------:R-:W-:Y:S01]  /*39c0*/  ISETP.GE.AND P0, PT, R6, RZ, PT ;  /* 0x000000ff0600720c */ /* 0x000fe20003f06270 */
[----:B------:R-:W-:Y:S01]  /*39d0*/  @!P1 IMAD.IADD R40, R40, 0x1, -R50 ;  /* 0x0000000128289824 */ /* 0x000fe200078e0a32 */
[----:B------:R-:W-:-:S02]  /*39e0*/  ISETP.GT.U32.AND P1, PT, R50, R44, PT ;  /* 0x0000002c3200720c */ /* 0x000fc40003f24070 */
[C---:B------:R-:W-:Y:S01]  /*39f0*/  ISETP.GT.U32.AND P5, PT, R50.reuse, R42, PT ;  /* 0x0000002a3200720c */ /* 0x040fe20003fa4070 */
[----:B------:R-:W-:Y:S01]  /*3a00*/  @!P3 IMAD.MOV R40, RZ, RZ, -R40 ;  /* 0x000000ffff28b224 */ /* 0x000fe200078e0a28 */
[C---:B------:R-:W-:Y:S01]  /*3a10*/  ISETP.GT.U32.AND P3, PT, R50.reuse, R46, PT ;  /* 0x0000002e3200720c */ /* 0x040fe20003f64070 */
[----:B------:R-:W-:Y:S01]  /*3a20*/  @!P4 IMAD.IADD R41, R41, 0x1, -R50 ;  /* 0x000000012929c824 */ /* 0x000fe200078e0a32 */
[----:B------:R-:W-:Y:S01]  /*3a30*/  ISETP.GT.U32.AND P4, PT, R50, R2, PT ;  /* 0x000000023200720c */ /* 0x000fe20003f84070 */
[----:B-1----:R-:W-:Y:S02]  /*3a40*/  IMAD R0, R48, 0x2, R0 ;  /* 0x0000000230007824 */ /* 0x002fe400078e0200 */
[--C-:B------:R-:W-:Y:S02]  /*3a50*/  @!P2 IMAD.IADD R45, R45, 0x1, -R50.reuse ;  /* 0x000000012d2da824 */ /* 0x100fe400078e0a32 */
[----:B------:R-:W-:Y:S01]  /*3a60*/  @!P6 IMAD.MOV R41, RZ, RZ, -R41 ;  /* 0x000000ffff29e224 */ /* 0x000fe200078e0a29 */
[----:B------:R1:W-:Y:S01]  /*3a70*/  STL [R1+0x188], R0 ;  /* 0x0001880001007387 */ /* 0x0003e20000100800 */
[--C-:B------:R-:W-:Y:S01]  /*3a80*/  @!P1 IMAD.IADD R44, R44, 0x1, -R50.reuse ;  /* 0x000000012c2c9824 */ /* 0x100fe200078e0a32 */
[----:B------:R-:W-:Y:S01]  /*3a90*/  ISETP.GT.U32.AND P1, PT, R50, R43, PT ;  /* 0x0000002b3200720c */ /* 0x000fe20003f24070 */
[--C-:B------:R-:W-:Y:S01]  /*3aa0*/  @!P5 IMAD.IADD R42, R42, 0x1, -R50.reuse ;  /* 0x000000012a2ad824 */ /* 0x100fe200078e0a32 */
[----:B------:R-:W-:Y:S01]  /*3ab0*/  ISETP.GT.U32.AND P6, PT, R50, R45, PT ;  /* 0x0000002d3200720c */ /* 0x000fe20003fc4070 */
[--C-:B------:R-:W-:Y:S01]  /*3ac0*/  @!P3 IMAD.IADD R46, R46, 0x1, -R50.reuse ;  /* 0x000000012e2eb824 */ /* 0x100fe200078e0a32 */
[----:B------:R-:W-:Y:S01]  /*3ad0*/  ISETP.GT.U32.AND P2, PT, R50, R44, PT ;  /* 0x0000002c3200720c */ /* 0x000fe20003f44070 */
[----:B------:R-:W-:Y:S01]  /*3ae0*/  @!P4 IMAD.IADD R2, R2, 0x1, -R50 ;  /* 0x000000010202c824 */ /* 0x000fe200078e0a32 */
[----:B------:R-:W-:Y:S01]  /*3af0*/  ISETP.GE.AND P3, PT, R5, RZ, PT ;  /* 0x000000ff0500720c */ /* 0x000fe20003f66270 */
[----:B-1----:R-:W-:Y:S01]  /*3b00*/  IMAD R0, R48, 0x2, R0 ;  /* 0x0000000230007824 */ /* 0x002fe200078e0200 */
[----:B------:R-:W-:-:S02]  /*3b10*/  ISETP.GE.AND P5, PT, R4, RZ, PT ;  /* 0x000000ff0400720c */ /* 0x000fc40003fa6270 */
[----:B------:R-:W-:Y:S02]  /*3b20*/  ISETP.GT.U32.AND P4, PT, R50, R2, PT ;  /* 0x000000023200720c */ /* 0x000fe40003f84070 */
[----:B------:R1:W-:Y:S01]  /*3b30*/  STL [R1+0x8c], R0 ;  /* 0x00008c0001007387 */ /* 0x0003e20000100800 */
[--C-:B------:R-:W-:Y:S01]  /*3b40*/  @!P1 IMAD.IADD R43, R43, 0x1, -R50.reuse ;  /* 0x000000012b2b9824 */ /* 0x100fe200078e0a32 */
[----:B------:R-:W-:Y:S01]  /*3b50*/  ISETP.GE.AND P1, PT, R3, RZ, PT ;  /* 0x000000ff0300720c */ /* 0x000fe20003f26270 */
[--C-:B------:R-:W-:Y:S01]  /*3b60*/  @!P6 IMAD.IADD R45, R45, 0x1, -R50.reuse ;  /* 0x000000012d2de824 */ /* 0x100fe200078e0a32 */
[----:B------:R-:W-:Y:S01]  /*3b70*/  ISETP.GE.AND P6, PT, R47, RZ, PT ;  /* 0x000000ff2f00720c */ /* 0x000fe20003fc6270 */
[----:B------:R-:W-:Y:S01]  /*3b80*/  @!P2 IMAD.IADD R44, R44, 0x1, -R50 ;  /* 0x000000012c2ca824 */ /* 0x000fe200078e0a32 */
[----:B------:R-:W-:Y:S01]  /*3b90*/  ISETP.GE.AND P2, PT, R53, RZ, PT ;  /* 0x000000ff3500720c */ /* 0x000fe20003f46270 */
[----:B-1----:R-:W-:-:S04]  /*3ba0*/  IMAD R0, R48, 0x2, R0 ;  /* 0x0000000230007824 */ /* 0x002fc800078e0200 */
[----:B------:R-:W-:Y:S01]  /*3bb0*/  @!P4 IMAD.IADD R2, R2, 0x1, -R50 ;  /* 0x000000010202c824 */ /* 0x000fe200078e0a32 */
[----:B------:R1:W-:Y:S01]  /*3bc0*/  STL [R1+0x360], R0 ;  /* 0x0003600001007387 */ /* 0x0003e20000100800 */
[----:B------:R-:W-:Y:S01]  /*3bd0*/  @!P0 IMAD.MOV R46, RZ, RZ, -R46 ;  /* 0x000000ffff2e8224 */ /* 0x000fe200078e0a2e */
[----:B------:R-:W2:Y:S01]  /*3be0*/  LDC.64 R50, c[0x0][0x3a0] ;  /* 0x0000e800ff327b82 */ /* 0x000ea20000000a00 */
[----:B-1----:R-:W-:-:S04]  /*3bf0*/  IMAD R0, R48, 0x2, R0 ;  /* 0x0000000230007824 */ /* 0x002fc800078e0200 */
[C---:B------:R-:W-:Y:S01]  /*3c00*/  IMAD R14, R48.reuse, 0x2, R0 ;  /* 0x00000002300e7824 */ /* 0x040fe200078e0200 */
[----:B------:R1:W-:Y:S04]  /*3c10*/  STL [R1+0x64], R0 ;  /* 0x0000640001007387 */ /* 0x0003e80000100800 */
[----:B------:R-:W3:Y:S04]  /*3c20*/  LDL.LU R13, [R1+0x60] ;  /* 0x00006000010d7983 */ /* 0x000ee80000300800 */
[----:B------:R-:W4:Y:S04]  /*3c30*/  LDL.LU R12, [R1+0x5c] ;  /* 0x00005c00010c7983 */ /* 0x000f280000300800 */
[----:B------:R-:W5:Y:S04]  /*3c40*/  LDL.LU R11, [R1+0x58] ;  /* 0x00005800010b7983 */ /* 0x000f680000300800 */
[----:B------:R0:W-:Y:S04]  /*3c50*/  STL [R1+0x38], R14 ;  /* 0x0000380e01007387 */ /* 0x0001e80000100800 */
[----:B------:R-:W2:Y:S04]  /*3c60*/  LDL.LU R10, [R1+0x54] ;  /* 0x00005400010a7983 */ /* 0x000ea80000300800 */
        /* <DEDUP_REMOVED lines=8> */
[----:B-1----:R-:W2:Y:S04]  /*3cf0*/  LDL.LU R0, [R1+0x28] ;  /* 0x0000280001007983 */ /* 0x002ea80000300800 */
[----:B------:R-:W2:Y:S01]  /*3d00*/  LDL.LU R47, [R1+0x10] ;  /* 0x00001000012f7983 */ /* 0x000ea20000300800 */
[----:B------:R-:W-:Y:S01]  /*3d10*/  ISETP.NE.AND P4, PT, R23, RZ, PT ;  /* 0x000000ff1700720c */ /* 0x000fe20003f85270 */
[----:B------:R-:W-:Y:S01]  /*3d20*/  @!P6 IMAD.MOV R2, RZ, RZ, -R2 ;  /* 0x000000ffff02e224 */ /* 0x000fe200078e0a02 */
[----:B------:R-:W-:Y:S01]  /*3d30*/  LOP3.LUT R23, RZ, R23, RZ, 0x33, !PT ;  /* 0x00000017ff177212 */ /* 0x000fe200078e33ff */
[----:B0-----:R-:W-:Y:S01]  /*3d40*/  IMAD R14, R48, 0x4, R14 ;  /* 0x00000004300e7824 */ /* 0x001fe200078e020e */
[----:B------:R-:W2:Y:S02]  /*3d50*/  LDL.LU R52, [R1+0xc] ;  /* 0x00000c0001347983 */ /* 0x000ea40000300800 */
[----:B------:R-:W-:-:S02]  /*3d60*/  SEL R2, R23, R2, !P4 ;  /* 0x0000000217027207 */ /* 0x000fc40006000000 */
[----:B------:R0:W-:Y:S04]  /*3d70*/  STL [R1+0x34], R14 ;  /* 0x0000340e01007387 */ /* 0x0001e80000100800 */
[----:B0-----:R-:W2:Y:S01]  /*3d80*/  LDL.LU R14, [R1+0x5b0] ;  /* 0x0005b000010e7983 */ /* 0x001ea20000300800 */
[----:B------:R-:W-:Y:S02]  /*3d90*/  @!P3 IMAD.MOV R42, RZ, RZ, -R42 ;  /* 0x000000ffff2ab224 */ /* 0x000fe400078e0a2a */
[----:B------:R-:W-:Y:S01]  /*3da0*/  @!P2 IMAD.MOV R45, RZ, RZ, -R45 ;  /* 0x000000ffff2da224 */ /* 0x000fe200078e0a2d */
[----:B------:R0:W-:Y:S01]  /*3db0*/  STL [R1+0x68], R2 ;  /* 0x0000680201007387 */ /* 0x0001e20000100800 */
[----:B------:R-:W-:Y:S01]  /*3dc0*/  @!P5 IMAD.MOV R43, RZ, RZ, -R43 ;  /* 0x000000ffff2bd224 */ /* 0x000fe200078e0a2b */
[----:B------:R-:W-:Y:S01]  /*3dd0*/  UIADD3 UR6, UPT, UPT, UR9, 0x10000, URZ ;  /* 0x0001000009067890 */ /* 0x000fe2000fffe0ff */
[----:B------:R-:W-:Y:S01]  /*3de0*/  @!P1 IMAD.MOV R44, RZ, RZ, -R44 ;  /* 0x000000ffff2c9224 */ /* 0x000fe200078e0a2c */
[----:B0-----:R-:W2:Y:S01]  /*3df0*/  LDL.LU R2, [R1+0x8] ;  /* 0x0000080001027983 */ /* 0x001ea20000300800 */
[----:B---3--:R-:W-:-:S02]  /*3e00*/  SEL R13, R23, R13, !P4 ;  /* 0x0000000d170d7207 */ /* 0x008fc40006000000 */
[----:B----4-:R-:W-:-:S03]  /*3e10*/  SEL R12, R23, R12, !P4 ;  /* 0x0000000c170c7207 */ /* 0x010fc60006000000 */
[----:B------:R0:W-:Y:S01]  /*3e20*/  STL [R1+0x60], R13 ;  /* 0x0000600d01007387 */ /* 0x0001e20000100800 */
[----:B-----5:R-:W-:-:S03]  /*3e30*/  SEL R11, R23, R11, !P4 ;  /* 0x0000000b170b7207 */ /* 0x020fc60006000000 */
[----:B0-----:R-:W3:Y:S01]  /*3e40*/  LDL.LU R13, [R1+0x5ac] ;  /* 0x0005ac00010d7983 */ /* 0x001ee20000300800 */
[----:B--2---:R-:W-:-:S03]  /*3e50*/  SEL R10, R23, R10, !P4 ;  /* 0x0000000a170a7207 */ /* 0x004fc60006000000 */
[----:B------:R0:W-:Y:S01]  /*3e60*/  STL [R1+0x5c], R12 ;  /* 0x00005c0c01007387 */ /* 0x0001e20000100800 */
[C---:B------:R-:W-:Y:S02]  /*3e70*/  SEL R9, R23.reuse, R9, !P4 ;  /* 0x0000000917097207 */ /* 0x040fe40006000000 */
[C---:B------:R-:W-:Y:S01]  /*3e80*/  SEL R8, R23.reuse, R8, !P4 ;  /* 0x0000000817087207 */ /* 0x040fe20006000000 */
[----:B0-----:R-:W2:Y:S01]  /*3e90*/  LDL.LU R12, [R1+0x5a8] ;  /* 0x0005a800010c7983 */ /* 0x001ea20000300800 */
[----:B------:R-:W-:-:S03]  /*3ea0*/  SEL R7, R23, R7, !P4 ;  /* 0x0000000717077207 */ /* 0x000fc60006000000 */
[----:B------:R0:W-:Y:S01]  /*3eb0*/  STL [R1+0x58], R11 ;  /* 0x0000580b01007387 */ /* 0x0001e20000100800 */
[C---:B------:R-:W-:Y:S02]  /*3ec0*/  SEL R6, R23.reuse, R6, !P4 ;  /* 0x0000000617067207 */ /* 0x040fe40006000000 */
[C---:B------:R-:W-:Y:S01]  /*3ed0*/  SEL R5, R23.reuse, R5, !P4 ;  /* 0x0000000517057207 */ /* 0x040fe20006000000 */
[----:B0-----:R-:W4:Y:S04]  /*3ee0*/  LDL.LU R11, [R1+0x5a4] ;  /* 0x0005a400010b7983 */ /* 0x001f280000300800 */
[----:B------:R0:W-:Y:S01]  /*3ef0*/  STL [R1+0x54], R10 ;  /* 0x0000540a01007387 */ /* 0x0001e20000100800 */
[----:B------:R-:W-:-:S03]  /*3f00*/  SEL R4, R23, R4, !P4 ;  /* 0x0000000417047207 */ /* 0x000fc60006000000 */
[----:B0-----:R-:W5:Y:S04]  /*3f10*/  LDL.LU R10, [R1+0x5a0] ;  /* 0x0005a000010a7983 */ /* 0x001f680000300800 */
[----:B------:R0:W-:Y:S01]  /*3f20*/  STL [R1+0x50], R9 ;  /* 0x0000500901007387 */ /* 0x0001e20000100800 */
[----:B------:R-:W-:-:S03]  /*3f30*/  SEL R3, R23, R3, !P4 ;  /* 0x0000000317037207 */ /* 0x000fc60006000000 */
[----:B0-----:R-:W2:Y:S04]  /*3f40*/  LDL.LU R9, [R1+0x59c] ;  /* 0x00059c0001097983 */ /* 0x001ea80000300800 */
        /* <DEDUP_REMOVED lines=9> */
[----:B------:R0:W-:Y:S04]  /*3fe0*/  STL [R1+0x40], R5 ;  /* 0x0000400501007387 */ /* 0x0001e80000100800 */
        /* <DEDUP_REMOVED lines=10> */
[----:B0-----:R-:W2:Y:S01]  /*4090*/  LDL.LU R47, [R1+0x578] ;  /* 0x00057800012f7983 */ /* 0x001ea20000300800 */
[----:B------:R-:W-:-:S02]  /*40a0*/  SEL R52, R23, R52, !P4 ;  /* 0x0000003417347207 */ /* 0x000fc40006000000 */
[----:B------:R-:W-:-:S03]  /*40b0*/  SEL R2, R23, R2, !P4 ;  /* 0x0000000217027207 */ /* 0x000fc60006000000 */
[----:B------:R0:W-:Y:S04]  /*40c0*/  STL [R1+0xc], R52 ;  /* 0x00000c3401007387 */ /* 0x0001e80000100800 */
[----:B------:R2:W-:Y:S01]  /*40d0*/  STL [R1+0x178], R2 ;  /* 0x0001780201007387 */ /* 0x0005e20000100800 */
[----:B0-----:R-:W0:Y:S01]  /*40e0*/  S2R R52, SR_TID.X ;  /* 0x0000000000347919 */ /* 0x001e220000002100 */
[----:B------:R-:W-:Y:S01]  /*40f0*/  SEL R44, R23, R44, !P4 ;  /* 0x0000002c172c7207 */ /* 0x000fe20006000000 */
[----:B------:R-:W-:Y:S01]  /*4100*/  UIADD3 UR11, UPT, UPT, UR10, UR11, URZ ;  /* 0x0000000b0a0b7290 */ /* 0x000fe2000fffe0ff */
[----:B------:R-:W-:Y:S01]  /*4110*/  UMOV UR12, UR6 ;  /* 0x00000006000c7c82 */ /* 0x000fe20008000000 */
[----:B0-----:R-:W-:-:S04]  /*4120*/  SHF.R.U32.HI R52, RZ, 0x6, R52 ;  /* 0x00000006ff347819 */ /* 0x001fc80000011634 */
[----:B------:R-:W-:Y:S02]  /*4130*/  SGXT.U32 R52, R52, 0x1 ;  /* 0x000000013434781a */ /* 0x000fe40000000000 */
[C---:B--2---:R-:W-:Y:S02]  /*4140*/  SEL R2, R23.reuse, R47, !P4 ;  /* 0x0000002f17027207 */ /* 0x044fe40006000000 */
[----:B------:R-:W2:Y:S04]  /*4150*/  LDL.LU R47, [R1+0x574] ;  /* 0x00057400012f7983 */ /* 0x000ea80000300800 */
[----:B------:R0:W-:Y:S02]  /*4160*/  STL [R1+0x174], R2 ;  /* 0x0001740201007387 */ /* 0x0001e40000100800 */
[----:B0-----:R-:W-:-:S02]  /*4170*/  SEL R2, R23, R0, !P4 ;  /* 0x0000000017027207 */ /* 0x001fc40006000000 */
[----:B------:R-:W2:Y:S04]  /*4180*/  LDL.LU R0, [R1+0x570] ;  /* 0x0005700001007983 */ /* 0x000ea80000300800 */
[----:B------:R0:W-:Y:S02]  /*4190*/  STL [R1+0x170], R2 ;  /* 0x0001700201007387 */ /* 0x0001e40000100800 */
[C---:B0-----:R-:W-:Y:S02]  /*41a0*/  SEL R2, R23.reuse, R53, !P4 ;  /* 0x0000003517027207 */ /* 0x041fe40006000000 */
[C---:B------:R-:W-:Y:S02]  /*41b0*/  SEL R53, R23.reuse, R3, !P4 ;  /* 0x0000000317357207 */ /* 0x040fe40006000000 */
[C---:B------:R-:W-:Y:S01]  /*41c0*/  SEL R3, R23.reuse, R5, !P4 ;  /* 0x0000000517037207 */ /* 0x040fe20006000000 */
[----:B------:R0:W-:Y:S04]  /*41d0*/  STL [R1+0x16c], R2 ;  /* 0x00016c0201007387 */ /* 0x0001e80000100800 */
[----:B------:R-:W-:Y:S01]  /*41e0*/  STL [R1+0x168], R53 ;  /* 0x0001683501007387 */ /* 0x000fe20000100800 */
[----:B0-----:R-:W-:-:S02]  /*41f0*/  SEL R2, R23, R4, !P4 ;  /* 0x0000000417027207 */ /* 0x001fc40006000000 */
[----:B------:R-:W-:-:S03]  /*4200*/  SEL R4, R23, R6, !P4 ;  /* 0x0000000617047207 */ /* 0x000fc60006000000 */
[----:B------:R0:W-:Y:S04]  /*4210*/  STL [R1+0x164], R2 ;  /* 0x0001640201007387 */ /* 0x0001e80000100800 */
[----:B------:R1:W-:Y:S04]  /*4220*/  STL [R1+0x160], R3 ;  /* 0x0001600301007387 */ /* 0x0003e80000100800 */
[----:B------:R3:W-:Y:S01]  /*4230*/  STL [R1+0x15c], R4 ;  /* 0x00015c0401007387 */ /* 0x0007e20000100800 */
[C---:B0-----:R-:W-:Y:S02]  /*4240*/  SEL R2, R23.reuse, R7, !P4 ;  /* 0x0000000717027207 */ /* 0x041fe40006000000 */
[----:B-1----:R-:W-:-:S03]  /*4250*/  SEL R3, R23, R8, !P4 ;  /* 0x0000000817037207 */ /* 0x002fc60006000000 */
[----:B------:R5:W-:Y:S01]  /*4260*/  STL [R1+0x158], R2 ;  /* 0x0001580201007387 */ /* 0x000be20000100800 */
[----:B---3--:R-:W-:-:S03]  /*4270*/  SEL R4, R23, R9, !P4 ;  /* 0x0000000917047207 */ /* 0x008fc60006000000 */
[----:B------:R4:W-:Y:S04]  /*4280*/  STL [R1+0x154], R3 ;  /* 0x0001540301007387 */ /* 0x0009e80000100800 */
[----:B------:R0:W-:Y:S01]  /*4290*/  STL [R1+0x150], R4 ;  /* 0x0001500401007387 */ /* 0x0001e20000100800 */
[C---:B-----5:R-:W-:Y:S02]  /*42a0*/  SEL R2, R23.reuse, R10, !P4 ;  /* 0x0000000a17027207 */ /* 0x060fe40006000000 */
[----:B----4-:R-:W-:-:S03]  /*42b0*/  SEL R3, R23, R11, !P4 ;  /* 0x0000000b17037207 */ /* 0x010fc60006000000 */
[----:B------:R1:W-:Y:S01]  /*42c0*/  STL [R1+0x148], R2 ;  /* 0x0001480201007387 */ /* 0x0003e20000100800 */
[----:B0-----:R-:W-:-:S03]  /*42d0*/  SEL R4, R23, R12, !P4 ;  /* 0x0000000c17047207 */ /* 0x001fc60006000000 */
[----:B------:R0:W-:Y:S04]  /*42e0*/  STL [R1+0x144], R3 ;  /* 0x0001440301007387 */ /* 0x0001e80000100800 */
[----:B------:R3:W-:Y:S01]  /*42f0*/  STL [R1+0x140], R4 ;  /* 0x0001400401007387 */ /* 0x0007e20000100800 */
[C---:B-1----:R-:W-:Y:S02]  /*4300*/  SEL R2, R23.reuse, R13, !P4 ;  /* 0x0000000d17027207 */ /* 0x042fe40006000000 */
[----:B0-----:R-:W-:-:S03]  /*4310*/  SEL R3, R23, R14, !P4 ;  /* 0x0000000e17037207 */ /* 0x001fc60006000000 */
[----:B------:R0:W-:Y:S01]  /*4320*/  STL [R1+0x13c], R2 ;  /* 0x00013c0201007387 */ /* 0x0001e20000100800 */
[----:B---3--:R-:W-:-:S03]  /*4330*/  SEL R4, R23, R15, !P4 ;  /* 0x0000000f17047207 */ /* 0x008fc60006000000 */
[----:B------:R1:W-:Y:S04]  /*4340*/  STL [R1+0x134], R3 ;  /* 0x0001340301007387 */ /* 0x0003e80000100800 */
[----:B------:R3:W-:Y:S01]  /*4350*/  STL [R1+0x130], R4 ;  /* 0x0001300401007387 */ /* 0x0007e20000100800 */
[----:B0-----:R-:W-:-:S03]  /*4360*/  SEL R2, R23, R16, !P4 ;  /* 0x0000001017027207 */ /* 0x001fc60006000000 */
[----:B------:R-:W4:Y:S01]  /*4370*/  LDL R8, [R1+0x34] ;  /* 0x0000340001087983 */ /* 0x000f220000100800 */
[----:B-1----:R-:W-:-:S03]  /*4380*/  SEL R3, R23, R17, !P4 ;  /* 0x0000001117037207 */ /* 0x002fc60006000000 */
[----:B------:R0:W-:Y:S01]  /*4390*/  STL [R1+0x124], R2 ;  /* 0x0001240201007387 */ /* 0x0001e20000100800 */
[----:B---3--:R-:W-:-:S03]  /*43a0*/  SEL R4, R23, R19, !P4 ;  /* 0x0000001317047207 */ /* 0x008fc60006000000 */
[----:B------:R1:W-:Y:S01]  /*43b0*/  STL [R1+0x120], R3 ;  /* 0x0001200301007387 */ /* 0x0003e20000100800 */
[C---:B0-----:R-:W-:Y:S02]  /*43c0*/  SEL R2, R23.reuse, R18, !P4 ;  /* 0x0000001217027207 */ /* 0x041fe40006000000 */
[----:B-1----:R-:W-:-:S03]  /*43d0*/  SEL R3, R23, R20, !P4 ;  /* 0x0000001417037207 */ /* 0x002fc60006000000 */
[----:B------:R0:W-:Y:S04]  /*43e0*/  STL [R1+0x11c], R2 ;  /* 0x00011c0201007387 */ /* 0x0001e80000100800 */
[----:B------:R1:W-:Y:S01]  /*43f0*/  STL [R1+0x118], R4 ;  /* 0x0001180401007387 */ /* 0x0003e20000100800 */
[----:B0-----:R-:W-:-:S03]  /*4400*/  SEL R2, R23, R21, !P4 ;  /* 0x0000001517027207 */ /* 0x001fc60006000000 */
[----:B------:R0:W-:Y:S01]  /*4410*/  STL [R1+0x114], R3 ;  /* 0x0001140301007387 */ /* 0x0001e20000100800 */
[----:B-1----:R-:W-:-:S03]  /*4420*/  SEL R4, R23, R22, !P4 ;  /* 0x0000001617047207 */ /* 0x002fc60006000000 */
[----:B------:R1:W-:Y:S01]  /*4430*/  STL [R1+0x10c], R2 ;  /* 0x00010c0201007387 */ /* 0x0003e20000100800 */
[----:B0-----:R-:W-:-:S03]  /*4440*/  SEL R3, R23, R24, !P4 ;  /* 0x0000001817037207 */ /* 0x001fc60006000000 */
[----:B------:R-:W-:Y:S01]  /*4450*/  STL [R1+0x108], R4 ;  /* 0x0001080401007387 */ /* 0x000fe20000100800 */
[----:B-1----:R-:W-:-:S03]  /*4460*/  SEL R2, R23, R25, !P4 ;  /* 0x0000001917027207 */ /* 0x002fc60006000000 */
[----:B------:R0:W-:Y:S04]  /*4470*/  STL [R1+0x104], R3 ;  /* 0x0001040301007387 */ /* 0x0001e80000100800 */
[----:B------:R1:W-:Y:S01]  /*4480*/  STL [R1+0x100], R2 ;  /* 0x0001000201007387 */ /* 0x0003e20000100800 */
[C---:B0-----:R-:W-:Y:S02]  /*4490*/  SEL R3, R23.reuse, R27, !P4 ;  /* 0x0000001b17037207 */ /* 0x041fe40006000000 */
[----:B-1----:R-:W-:-:S03]  /*44a0*/  SEL R2, R23, R28, !P4 ;  /* 0x0000001c17027207 */ /* 0x002fc60006000000 */
[----:B------:R0:W-:Y:S01]  /*44b0*/  STL [R1], R3 ;  /* 0x0000000301007387 */ /* 0x0001e20000100800 */
[----:B------:R-:W-:-:S03]  /*44c0*/  SEL R4, R23, R29, !P4 ;  /* 0x0000001d17047207 */ /* 0x000fc60006000000 */
[----:B------:R1:W-:Y:S01]  /*44d0*/  STL [R1+0x4], R2 ;  /* 0x0000040201007387 */ /* 0x0003e20000100800 */
[----:B0-----:R-:W-:-:S03]  /*44e0*/  SEL R3, R23, R30, !P4 ;  /* 0x0000001e17037207 */ /* 0x001fc60006000000 */
[----:B------:R0:W-:Y:S01]  /*44f0*/  STL [R1+0x8], R4 ;  /* 0x0000080401007387 */ /* 0x0001e20000100800 */
[----:B-1----:R-:W-:-:S03]  /*4500*/  SEL R2, R23, R31, !P4 ;  /* 0x0000001f17027207 */ /* 0x002fc60006000000 */
        /* <DEDUP_REMOVED lines=22> */
[----:B------:R-:W-:Y:S01]  /*4670*/  STL [R1+0xa0], R4 ;  /* 0x0000a00401007387 */ /* 0x000fe20000100800 */
[----:B---3--:R-:W-:-:S03]  /*4680*/  SEL R2, R23, R42, !P4 ;  /* 0x0000002a17027207 */ /* 0x008fc60006000000 */
[----:B------:R-:W-:Y:S04]  /*4690*/  STL [R1+0x9c], R3 ;  /* 0x00009c0301007387 */ /* 0x000fe80000100800 */
[----:B------:R0:W-:Y:S02]  /*46a0*/  STL [R1+0x98], R2 ;  /* 0x0000980201007387 */ /* 0x0001e40000100800 */
[----:B0-----:R-:W0:Y:S01]  /*46b0*/  S2R R2, SR_TID.X ;  /* 0x0000000000027919 */ /* 0x001e220000002100 */
[----:B------:R-:W-:Y:S02]  /*46c0*/  SEL R3, R23, R45, !P4 ;  /* 0x0000002d17037207 */ /* 0x000fe40006000000 */
[----:B------:R-:W-:-:S03]  /*46d0*/  PRMT R6, RZ, 0x7610, R6 ;  /* 0x00007610ff067816 */ /* 0x000fc60000000006 */
[----:B------:R1:W-:Y:S01]  /*46e0*/  STL [R1+0x184], R3 ;  /* 0x0001840301007387 */ /* 0x0003e20000100800 */
[----:B0-----:R-:W-:Y:S01]  /*46f0*/  LOP3.LUT R29, R2, 0x7f, RZ, 0xc0, !PT ;  /* 0x0000007f021d7812 */ /* 0x001fe200078ec0ff */
[----:B------:R-:W-:Y:S01]  /*4700*/  VIADD R2, R50, 0x7f ;  /* 0x0000007f32027836 */ /* 0x000fe20000000000 */
[----:B--2---:R-:W-:-:S05]  /*4710*/  SEL R4, R23, R47, !P4 ;  /* 0x0000002f17047207 */ /* 0x004fca0006000000 */
[----:B------:R0:W-:Y:S01]  /*4720*/  STL [R1+0x180], R4 ;  /* 0x0001800401007387 */ /* 0x0001e20000100800 */
[----:B-1----:R-:W-:-:S05]  /*4730*/  IMAD R3, R0, R51, RZ ;  /* 0x0000003300037224 */ /* 0x002fca00078e02ff */
[----:B------:R1:W-:Y:S01]  /*4740*/  STL [R1+0x17c], R3 ;  /* 0x00017c0301007387 */ /* 0x0003e20000100800 */
[C---:B------:R-:W-:Y:S02]  /*4750*/  SEL R53, R23.reuse, R26, !P4 ;  /* 0x0000001a17357207 */ /* 0x040fe40006000000 */
[----:B------:R-:W-:Y:S02]  /*4760*/  SEL R46, R23, R43, !P4 ;  /* 0x0000002b172e7207 */ /* 0x000fe40006000000 */
[----:B------:R-:W-:Y:S02]  /*4770*/  ISETP.NE.U32.AND P1, PT, R29, RZ, PT ;  /* 0x000000ff1d00720c */ /* 0x000fe40003f25070 */
[----:B------:R-:W-:Y:S02]  /*4780*/  ISETP.GT.AND P0, PT, R2, 0x7f, PT ;  /* 0x0000007f0200780c */ /* 0x000fe40003f04270 */
[C---:B------:R-:W-:Y:S02]  /*4790*/  LOP3.LUT R5, R52.reuse, 0x8, RZ, 0xfc, !PT ;  /* 0x0000000834057812 */ /* 0x040fe400078efcff */
[----:B0-----:R-:W-:Y:S01]  /*47a0*/  LOP3.LUT R4, R52, 0x10, RZ, 0xfc, !PT ;  /* 0x0000001034047812 */ /* 0x001fe200078efcff */
[----:B----4-:R-:W-:-:S04]  /*47b0*/  IMAD R30, R48, 0x2, R8 ;  /* 0x00000002301e7824 */ /* 0x010fc800078e0208 */
[C---:B------:R-:W-:Y:S01]  /*47c0*/  IMAD R27, R48.reuse, 0x2, R30 ;  /* 0x00000002301b7824 */ /* 0x040fe200078e021e */
[----:B------:R1:W-:Y:S03]  /*47d0*/  STL [R1+0x28], R30 ;  /* 0x0000281e01007387 */ /* 0x0003e60000100800 */
[C---:B------:R-:W-:Y:S01]  /*47e0*/  IMAD R0, R48.reuse, 0x2, R27 ;  /* 0x0000000230007824 */ /* 0x040fe200078e021b */
[----:B------:R1:W-:Y:S04]  /*47f0*/  STL.S16 [R1+0x14c], R6 ;  /* 0x00014c0601007387 */ /* 0x0003e80000100600 */
[----:B------:R1:W-:Y:S04]  /*4800*/  STL [R1+0x1c], R27 ;  /* 0x00001c1b01007387 */ /* 0x0003e80000100800 */
[----:B------:R1:W-:Y:S04]  /*4810*/  STL [R1+0x554], R2 ;  /* 0x0005540201007387 */ /* 0x0003e80000100800 */
[----:B------:R1:W-:Y:S01]  /*4820*/  STL [R1+0x78], R0 ;  /* 0x0000780001007387 */ /* 0x0003e20000100800 */
[----:B------:R-:W-:-:S04]  /*4830*/  IMAD R10, R48, 0x2, R0 ;  /* 0x00000002300a7824 */ /* 0x000fc800078e0200 */
[----:B------:R-:W-:Y:S01]  /*4840*/  IMAD R12, R48, 0x2, R10 ;  /* 0x00000002300c7824 */ /* 0x000fe200078e020a */
[----:B------:R-:W-:Y:S06]  /*4850*/  BRA.U UP0, `(.L_x_5) ;  /* 0x0000000100187547 */ /* 0x000fec000b800000 */
[----:B------:R-:W-:Y:S01]  /*4860*/  ELECT P2, URZ, PT ;  /* 0x0000000000ff782f */ /* 0x000fe20003840000 */
[----:B-1----:R-:W-:Y:S01]  /*4870*/  IMAD.MOV.U32 R0, RZ, RZ, 0x1 ;  /* 0x00000001ff007424 */ /* 0x002fe200078e00ff */
[----:B------:R-:W-:Y:S01]  /*4880*/  UMOV UR4, 0x40 ;  /* 0x0000004000047882 */ /* 0x000fe20000000000 */
[----:B------:R-:W-:Y:S01]  /*4890*/  UVIRTCOUNT.DEALLOC.SMPOOL 0x80 ;  /* 0x000000800000784c */ /* 0x000fe20000000000 */
[----:B------:R-:W-:-:S09]  /*48a0*/  ULEA UR4, UR5, UR4, 0x18 ;  /* 0x0000000405047291 */ /* 0x000fd2000f8ec0ff */
[----:B------:R0:W-:Y:S03]  /*48b0*/  @P2 STS.U8 [UR4], R0 ;  /* 0x00000000ff002988 */ /* 0x0001e60008000004 */
.L_x_5:
[----:B-1----:R-:W2:Y:S01]  /*48c0*/  LDL R2, [R1+0x360] ;  /* 0x0003600001027983 */ /* 0x002ea20000100800 */
[----:B------:R-:W-:Y:S01]  /*48d0*/  VOTEU.ALL UP1, P1 ;  /* 0x0000000000ff7886 */ /* 0x000fe20000820000 */
[----:B------:R-:W-:Y:S01]  /*48e0*/  VOTEU.ALL UP2, P1 ;  /* 0x0000000000ff7886 */ /* 0x000fe20000840000 */
[----:B0-----:R-:W-:Y:S01]  /*48f0*/  IMAD.SHL.U32 R0, R3, 0x2, RZ ;  /* 0x0000000203007824 */ /* 0x001fe200078e00ff */
[----:B------:R-:W-:Y:S01]  /*4900*/  STTM.16dp32bit_t0_t15.x32 tmem[UR11], RZ ;  /* 0x000000ff000079ed */ /* 0x000fe20008a8000b */
[----:B------:R-:W-:Y:S01]  /*4910*/  STTM.16dp32bit_t16_t31.x32 tmem[UR11+0x20], RZ ;  /* 0x000020ff000079ed */ /* 0x000fe20008aa000b */
[----:B------:R-:W0:Y:S01]  /*4920*/  FENCE.VIEW.ASYNC.T ;  /* 0x00000000000073c6 */ /* 0x000e220000000200 */
[----:B------:R-:W-:-:S04]  /*4930*/  @!UP1 UIADD3 UR4, UPT, UPT, -UR7, 0x100000, URZ ;  /* 0x0010000007049890 */ /* 0x000fc8000fffe1ff */
[----:B------:R-:W-:Y:S02]  /*4940*/  @!UP1 USHF.L.U32 UR5, UR4, 0xb, URZ ;  /* 0x0000000b04059899 */ /* 0x000fe400080006ff */
[----:B------:R-:W-:Y:S01]  /*4950*/  @!UP1 USHF.L.U32 UR4, UR4, 0x1, URZ ;  /* 0x0000000104049899 */ /* 0x000fe200080006ff */
[----:B0-----:R-:W-:Y:S01]  /*4960*/  BAR.SYNC.DEFER_BLOCKING 0x0 ;  /* 0x0000000000007b1d */ /* 0x001fe20000010000 */
[-C--:B------:R-:W-:Y:S01]  /*4970*/  ISETP.LT.AND P3, PT, R5, R50.reuse, P0 ;  /* 0x000000320500720c */ /* 0x080fe20000761270 */
[----:B------:R-:W-:Y:S01]  /*4980*/  IMAD.MOV.U32 R11, RZ, RZ, R6 ;  /* 0x000000ffff0b7224 */ /* 0x000fe200078e0006 */
[----:B------:R-:W-:Y:S01]  /*4990*/  ISETP.LT.AND P2, PT, R4, R50, P0 ;  /* 0x000000320400720c */ /* 0x000fe20000741270 */
[C---:B------:R-:W-:Y:S02]  /*49a0*/  IMAD R18, R48.reuse, 0x2, R12 ;  /* 0x0000000230127824 */ /* 0x040fe400078e020c */
[----:B------:R0:W-:Y:S02]  /*49b0*/  STL [R1+0x18], R0 ;  /* 0x0000180001007387 */ /* 0x0001e40000100800 */
[----:B------:R-:W-:-:S04]  /*49c0*/  IMAD R7, R48, 0x4, R18 ;  /* 0x0000000430077824 */ /* 0x000fc800078e0212 */
[----:B------:R-:W-:-:S04]  /*49d0*/  IMAD R6, R48, 0x2, R7 ;  /* 0x0000000230067824 */ /* 0x000fc800078e0207 */
[----:B------:R-:W-:Y:S01]  /*49e0*/  IMAD R17, R48, 0x2, R6 ;  /* 0x0000000230117824 */ /* 0x000fe200078e0206 */
[----:B0-----:R-:W-:-:S03]  /*49f0*/  IADD3 R0, P4, PT, R0, UR16, RZ ;  /* 0x0000001000007c10 */ /* 0x001fc6000ff9e0ff */
[----:B------:R-:W-:Y:S01]  /*4a00*/  IMAD R9, R48, 0x2, R17 ;  /* 0x0000000230097824 */ /* 0x000fe200078e0211 */
[----:B------:R-:W-:Y:S01]  /*4a10*/  LEA.HI.X.SX32 R51, R3, UR17, 0x1, P4 ;  /* 0x0000001103337c11 */ /* 0x000fe2000a0f0eff */
[----:B------:R-:W0:Y:S02]  /*4a20*/  FENCE.VIEW.ASYNC.S ;  /* 0x00000000000073c6 */ /* 0x000e240000000000 */
[----:B0-----:R0:W1:Y:S01]  /*4a30*/  @!UP2 SYNCS.EXCH.64 URZ, [UR12], UR4 ;  /* 0x000000040cffa5b2 */ /* 0x0010620008000100 */
[----:B------:R-:W-:Y:S02]  /*4a40*/  LOP3.LUT R15, R52, 0x1a, RZ, 0xfc, !PT ;  /* 0x0000001a340f7812 */ /* 0x000fe400078efcff */
[----:B------:R-:W-:Y:S02]  /*4a50*/  PRMT R24, RZ, 0x7610, R24 ;  /* 0x00007610ff187816 */ /* 0x000fe40000000018 */
[----:B------:R-:W-:Y:S02]  /*4a60*/  PRMT R23, RZ, 0x7610, R23 ;  /* 0x00007610ff177816 */ /* 0x000fe40000000017 */
[----:B------:R-:W-:-:S02]  /*4a70*/  PRMT R14, RZ, 0x7610, R14 ;  /* 0x00007610ff0e7816 */ /* 0x000fc4000000000e */
[----:B------:R-:W-:Y:S02]  /*4a80*/  PRMT R13, RZ, 0x7610, R13 ;  /* 0x00007610ff0d7816 */ /* 0x000fe4000000000d */
[----:B------:R-:W-:Y:S01]  /*4a90*/  PRMT R21, RZ, 0x7610, R21 ;  /* 0x00007610ff157816 */ /* 0x000fe20000000015 */
[----:B0-----:R-:W0:Y:S01]  /*4aa0*/  LDCU UR4, c[0x0][0x3b0] ;  /* 0x00007600ff0477ac */ /* 0x001e220008000800 */
[----:B-1----:R-:W-:Y:S01]  /*4ab0*/  BAR.SYNC.DEFER_BLOCKING 0x0 ;  /* 0x0000000000007b1d */ /* 0x002fe20000010000 */
[----:B--2---:R-:W-:-:S04]  /*4ac0*/  LEA R4, P4, R2, R0, 0x1 ;  /* 0x0000000002047211 */ /* 0x004fc800078808ff */
[----:B------:R-:W-:Y:S02]  /*4ad0*/  LEA.HI.X.SX32 R5, R2, R51, 0x1, P4 ;  /* 0x0000003302057211 */ /* 0x000fe400020f0eff */
[----:B------:R-:W-:-:S03]  /*4ae0*/  LEA R2, P4, R8, R0, 0x1 ;  /* 0x0000000008027211 */ /* 0x000fc600078808ff */
[----:B------:R1:W2:Y:S01]  /*4af0*/  @P3 LDG.E.U16 R11, desc[UR22][R4.64] ;  /* 0x00000016040b3981 */ /* 0x0002a2000c1e1500 */
[----:B------:R-:W-:Y:S02]  /*4b00*/  LEA.HI.X.SX32 R3, R8, R51, 0x1, P4 ;  /* 0x0000003308037211 */ /* 0x000fe400020f0eff */
[----:B-1----:R-:W-:Y:S02]  /*4b10*/  PRMT R5, RZ, 0x7610, R5 ;  /* 0x00007610ff057816 */ /* 0x002fe40000000005 */
[----:B------:R-:W-:-:S04]  /*4b20*/  LOP3.LUT R4, R52, 0x20, RZ, 0xfc, !PT ;  /* 0x0000002034047812 */ /* 0x000fc800078efcff */
[----:B------:R1:W3:Y:S01]  /*4b30*/  @P2 LDG.E.U16 R5, desc[UR22][R2.64] ;  /* 0x0000001602052981 */ /* 0x0002e2000c1e1500 */
[----:B------:R-:W-:Y:S02]  /*4b40*/  ISETP.LT.AND P4, PT, R4, R50, P0 ;  /* 0x000000320400720c */ /* 0x000fe40000781270 */
[-C--:B------:R-:W-:Y:S02]  /*4b50*/  LEA R4, P2, R10, R0.reuse, 0x1 ;  /* 0x000000000a047211 */ /* 0x080fe400078408ff */
[----:B-1----:R-:W-:-:S04]  /*4b60*/  LEA R2, P5, R7, R0, 0x1 ;  /* 0x0000000007027211 */ /* 0x002fc800078a08ff */
[----:B------:R-:W-:-:S05]  /*4b70*/  LEA.HI.X.SX32 R3, R7, R51, 0x1, P5 ;  /* 0x0000003307037211 */ /* 0x000fca00028f0eff */
[----:B------:R1:W4:Y:S04]  /*4b80*/  @P4 LDG.E.U16 R23, desc[UR22][R2.64] ;  /* 0x0000001602174981 */ /* 0x000328000c1e1500 */
[----:B--2---:R2:W-:Y:S04]  /*4b90*/  @P3 STL [R1+0x14c], R11 ;  /* 0x00014c0b01003387 */ /* 0x0045e80000100800 */
[----:B------:R0:W-:Y:S01]  /*4ba0*/  STL [R1+0x80], R9 ;  /* 0x0000800901007387 */ /* 0x0001e20000100800 */
[----:B--2---:R-:W-:-:S04]  /*4bb0*/  LOP3.LUT R11, R52, 0x18, RZ, 0xfc, !PT ;  /* 0x00000018340b7812 */ /* 0x004fc800078efcff */
[-C--:B------:R-:W-:Y:S01]  /*4bc0*/  ISETP.LT.AND P3, PT, R11, R50.reuse, P0 ;  /* 0x000000320b00720c */ /* 0x080fe20000761270 */
[C---:B0-----:R-:W-:Y:S01]  /*4bd0*/  IMAD R9, R48.reuse, 0x2, R9 ;  /* 0x0000000230097824 */ /* 0x041fe200078e0209 */
[----:B---3--:R0:W-:Y:S03]  /*4be0*/  STL [R1+0x138], R5 ;  /* 0x0001380501007387 */ /* 0x0081e60000100800 */
[----:B------:R-:W-:Y:S01]  /*4bf0*/  IMAD R8, R48, 0x2, R9 ;  /* 0x0000000230087824 */ /* 0x000fe200078e0209 */
[----:B0-----:R-:W-:Y:S02]  /*4c00*/  LEA.HI.X.SX32 R5, R10, R51, 0x1, P2 ;  /* 0x000000330a057211 */ /* 0x001fe400010f0eff */
[----:B------:R-:W-:-:S05]  /*4c10*/  ISETP.LT.AND P2, PT, R15, R50, P0 ;  /* 0x000000320f00720c */ /* 0x000fca0000741270 */
[----:B------:R0:W2:Y:S01]  /*4c20*/  @P3 LDG.E.U16 R24, desc[UR22][R4.64] ;  /* 0x0000001604183981 */ /* 0x0000a2000c1e1500 */
[----:B-1----:R-:W-:-:S04]  /*4c30*/  LEA R2, P3, R12, R0, 0x1 ;  /* 0x000000000c027211 */ /* 0x002fc800078608ff */
[----:B------:R-:W-:Y:S02]  /*4c40*/  LEA.HI.X.SX32 R3, R12, R51, 0x1, P3 ;  /* 0x000000330c037211 */ /* 0x000fe400018f0eff */
[----:B0-----:R-:W-:-:S03]  /*4c50*/  LOP3.LUT R4, R52, 0x28, RZ, 0xfc, !PT ;  /* 0x0000002834047812 */ /* 0x001fc600078efcff */
[----:B------:R0:W3:Y:S01]  /*4c60*/  @P2 LDG.E.U16 R14, desc[UR22][R2.64] ;  /* 0x00000016020e2981 */ /* 0x0000e2000c1e1500 */
[----:B------:R-:W-:Y:S02]  /*4c70*/  ISETP.LT.AND P4, PT, R4, R50, P0 ;  /* 0x000000320400720c */ /* 0x000fe40000781270 */
[----:B------:R-:W-:Y:S02]  /*4c80*/  LOP3.LUT R5, R52, 0x22, RZ, 0xfc, !PT ;  /* 0x0000002234057812 */ /* 0x000fe400078efcff */
[----:B0-----:R-:W-:Y:S02]  /*4c90*/  LEA R2, P2, R9, R0, 0x1 ;  /* 0x0000000009027211 */ /* 0x001fe400078408ff */
[----:B------:R-:W-:Y:S02]  /*4ca0*/  ISETP.LT.AND P3, PT, R5, R50, P0 ;  /* 0x000000320500720c */ /* 0x000fe40000761270 */
[----:B------:R-:W-:Y:S02]  /*4cb0*/  LEA.HI.X.SX32 R3, R9, R51, 0x1, P2 ;  /* 0x0000003309037211 */ /* 0x000fe400010f0eff */
[----:B------:R-:W-:-:S03]  /*4cc0*/  LEA R4, P5, R6, R0, 0x1 ;  /* 0x0000000006047211 */ /* 0x000fc600078a08ff */
[----:B------:R-:W4:Y:S01]  /*4cd0*/  @P4 LDG.E.U16 R13, desc[UR22][R2.64] ;  /* 0x00000016020d4981 */ /* 0x000f22000c1e1500 */
[----:B------:R-:W-:-:S05]  /*4ce0*/  LEA.HI.X.SX32 R5, R6, R51, 0x1, P5 ;  /* 0x0000003306057211 */ /* 0x000fca00028f0eff */
[----:B------:R0:W4:Y:S01]  /*4cf0*/  @P3 LDG.E.U16 R21, desc[UR22][R4.64] ;  /* 0x0000001604153981 */ /* 0x000122000c1e1500 */
[----:B------:R-:W-:-:S04]  /*4d00*/  IMAD R16, R48, 0x2, R8 ;  /* 0x0000000230107824 */ /* 0x000fc800078e0208 */
[----:B------:R-:W-:-:S04]  /*4d10*/  IMAD R11, R48, 0x4, R16 ;  /* 0x00000004300b7824 */ /* 0x000fc800078e0210 */
[----:B------:R-:W-:-:S04]  /*4d20*/  IMAD R10, R48, 0x2, R11 ;  /* 0x00000002300a7824 */ /* 0x000fc800078e020b */
[----:B------:R-:W-:-:S04]  /*4d30*/  IMAD R15, R48, 0x2, R10 ;  /* 0x00000002300f7824 */ /* 0x000fc800078e020a */
[----:B------:R-:W-:-:S05]  /*4d40*/  IMAD R7, R48, 0x2, R15 ;  /* 0x0000000230077824 */ /* 0x000fca00078e020f */
[----:B------:R1:W-:Y:S02]  /*4d50*/  STL [R1+0x74], R7 ;  /* 0x0000740701007387 */ /* 0x0003e40000100800 */
[----:B-1----:R-:W-:-:S04]  /*4d60*/  IMAD R7, R48, 0x2, R7 ;  /* 0x0000000230077824 */ /* 0x002fc800078e0207 */
[----:B------:R-:W-:Y:S01]  /*4d70*/  IMAD R26, R48, 0x2, R7 ;  /* 0x00000002301a7824 */ /* 0x000fe200078e0207 */
[C---:B------:R-:W-:Y:S02]  /*4d80*/  LOP3.LUT R9, R52.reuse, 0x30, RZ, 0xfc, !PT ;  /* 0x0000003034097812 */ /* 0x040fe400078efcff */
[----:B0-----:R-:W-:Y:S02]  /*4d90*/  LOP3.LUT R5, R52, 0x2a, RZ, 0xfc, !PT ;  /* 0x0000002a34057812 */ /* 0x001fe400078efcff */
[-C--:B------:R-:W-:Y:S02]  /*4da0*/  ISETP.LT.AND P4, PT, R9, R50.reuse, P0 ;  /* 0x000000320900720c */ /* 0x080fe40000781270 */
[----:B------:R-:W-:Y:S02]  /*4db0*/  ISETP.LT.AND P3, PT, R5, R50, P0 ;  /* 0x000000320500720c */ /* 0x000fe40000761270 */
[----:B------:R-:W-:Y:S02]  /*4dc0*/  LEA R2, P2, R11, R0, 0x1 ;  /* 0x000000000b027211 */ /* 0x000fe400078408ff */
[----:B------:R-:W-:-:S02]  /*4dd0*/  PRMT R12, RZ, 0x7610, R12 ;  /* 0x00007610ff0c7816 */ /* 0x000fc4000000000c */
[----:B------:R-:W-:Y:S02]  /*4de0*/  LEA.HI.X.SX32 R3, R11, R51, 0x1, P2 ;  /* 0x000000330b037211 */ /* 0x000fe400010f0eff */
[----:B------:R-:W-:-:S03]  /*4df0*/  PRMT R19, RZ, 0x7610, R19 ;  /* 0x00007610ff137816 */ /* 0x000fc60000000013 */
[----:B------:R0:W4:Y:S01]  /*4e00*/  @P4 LDG.E.U16 R12, desc[UR22][R2.64] ;  /* 0x00000016020c4981 */ /* 0x000122000c1e1500 */
[----:B------:R-:W-:Y:S02]  /*4e10*/  PRMT R11, RZ, 0x7610, R11 ;  /* 0x00007610ff0b7816 */ /* 0x000fe4000000000b */
[----:B0-----:R-:W-:-:S04]  /*4e20*/  LEA R2, P4, R10, R0, 0x1 ;  /* 0x000000000a027211 */ /* 0x001fc800078808ff */
[----:B------:R-:W-:Y:S01]  /*4e30*/  LEA.HI.X.SX32 R3, R10, R51, 0x1, P4 ;  /* 0x000000330a037211 */ /* 0x000fe200020f0eff */
[----:B---3--:R0:W-:Y:S02]  /*4e40*/  STL [R1+0x110], R14 ;  /* 0x0001100e01007387 */ /* 0x0081e40000100800 */
[----:B0-----:R-:W-:-:S04]  /*4e50*/  IMAD R14, R48, 0x2, R26 ;  /* 0x00000002300e7824 */ /* 0x001fc800078e021a */
[C---:B------:R-:W-:Y:S01]  /*4e60*/  IMAD R6, R48.reuse, 0x4, R14 ;  /* 0x0000000430067824 */ /* 0x040fe200078e020e */
[----:B--2---:R-:W-:Y:S03]  /*4e70*/  STL [R1+0x12c], R24 ;  /* 0x00012c1801007387 */ /* 0x004fe60000100800 */
[C---:B------:R-:W-:Y:S01]  /*4e80*/  IMAD R25, R48.reuse, 0x2, R6 ;  /* 0x0000000230197824 */ /* 0x040fe200078e0206 */
[----:B----4-:R0:W-:Y:S03]  /*4e90*/  STL [R1+0xf8], R13 ;  /* 0x0000f80d01007387 */ /* 0x0101e60000100800 */
[C---:B0-----:R-:W-:Y:S01]  /*4ea0*/  IMAD R13, R48.reuse, 0x2, R25 ;  /* 0x00000002300d7824 */ /* 0x041fe200078e0219 */
[----:B------:R-:W-:Y:S03]  /*4eb0*/  STL [R1+0x128], R23 ;  /* 0x0001281701007387 */ /* 0x000fe60000100800 */
[C---:B------:R-:W-:Y:S01]  /*4ec0*/  IMAD R4, R48.reuse, 0x2, R13 ;  /* 0x0000000230047824 */ /* 0x040fe200078e020d */
[----:B------:R-:W-:Y:S03]  /*4ed0*/  STL [R1+0xfc], R21 ;  /* 0x0000fc1501007387 */ /* 0x000fe60000100800 */
[----:B------:R-:W-:Y:S01]  /*4ee0*/  IMAD R9, R48, 0x2, R4 ;  /* 0x0000000230097824 */ /* 0x000fe200078e0204 */
[----:B------:R0:W-:Y:S02]  /*4ef0*/  STL [R1+0x84], R4 ;  /* 0x0000840401007387 */ /* 0x0001e40000100800 */
[----:B0-----:R-:W-:-:S04]  /*4f00*/  LEA R4, P5, R8, R0, 0x1 ;  /* 0x0000000008047211 */ /* 0x001fc800078a08ff */
[----:B------:R-:W-:Y:S02]  /*4f10*/  LEA.HI.X.SX32 R5, R8, R51, 0x1, P5 ;  /* 0x0000003308057211 */ /* 0x000fe400028f0eff */
[----:B------:R-:W-:-:S03]  /*4f20*/  LOP3.LUT R21, R52, 0x32, RZ, 0xfc, !PT ;  /* 0x0000003234157812 */ /* 0x000fc600078efcff */
[----:B------:R0:W2:Y:S01]  /*4f30*/  @P3 LDG.E.U16 R19, desc[UR22][R4.64] ;  /* 0x0000001604133981 */ /* 0x0000a2000c1e1500 */
[----:B------:R-:W-:-:S13]  /*4f40*/  ISETP.LT.AND P2, PT, R21, R50, P0 ;  /* 0x000000321500720c */ /* 0x000fda0000741270 */
[----:B------:R1:W3:Y:S01]  /*4f50*/  @P2 LDG.E.U16 R11, desc[UR22][R2.64] ;  /* 0x00000016020b2981 */ /* 0x0002e2000c1e1500 */
[----:B------:R-:W-:-:S04]  /*4f60*/  LOP3.LUT R21, R52, 0x38, RZ, 0xfc, !PT ;  /* 0x0000003834157812 */ /* 0x000fc800078efcff */
[----:B------:R-:W-:Y:S01]  /*4f70*/  ISETP.LT.AND P3, PT, R21, R50, P0 ;  /* 0x000000321500720c */ /* 0x000fe20000761270 */
[----:B------:R4:W-:Y:S01]  /*4f80*/  STL [R1+0xe0], R12 ;  /* 0x0000e00c01007387 */ /* 0x0009e20000100800 */
[CC--:B0-----:R-:W-:Y:S01]  /*4f90*/  LEA R4, P2, R7.reuse, R0.reuse, 0x1 ;  /* 0x0000000007047211 */ /* 0x0c1fe200078408ff */
[----:B------:R-:W-:Y:S01]  /*4fa0*/  IMAD R24, R48, 0x2, R9 ;  /* 0x0000000230187824 */ /* 0x000fe200078e0209 */
[----:B------:R-:W-:Y:S02]  /*4fb0*/  PRMT R22, RZ, 0x7610, R22 ;  /* 0x00007610ff167816 */ /* 0x000fe40000000016 */
[----:B------:R-:W-:Y:S02]  /*4fc0*/  LEA.HI.X.SX32 R5, R7, R51, 0x1, P2 ;  /* 0x0000003307057211 */ /* 0x000fe400010f0eff */
[----:B-1----:R-:W-:Y:S01]  /*4fd0*/  LEA R2, P5, R6, R0, 0x1 ;  /* 0x0000000006027211 */ /* 0x002fe200078a08ff */
[----:B----4-:R-:W-:Y:S01]  /*4fe0*/  IMAD R12, R48, 0x2, R24 ;  /* 0x00000002300c7824 */ /* 0x010fe200078e0218 */
[----:B------:R-:W-:-:S03]  /*4ff0*/  LOP3.LUT R21, R52, 0x48, RZ, 0xfc, !PT ;  /* 0x0000004834157812 */ /* 0x000fc600078efcff */
[----:B------:R0:W4:Y:S01]  /*5000*/  @P3 LDG.E.U16 R22, desc[UR22][R4.64] ;  /* 0x0000001604163981 */ /* 0x000122000c1e1500 */
[----:B------:R-:W-:Y:S01]  /*5010*/  PRMT R20, RZ, 0x7610, R20 ;  /* 0x00007610ff147816 */ /* 0x000fe20000000014 */
[----:B------:R-:W-:Y:S01]  /*5020*/  IMAD R8, R48, 0x4, R12 ;  /* 0x0000000430087824 */ /* 0x000fe200078e020c */
[----:B------:R-:W-:Y:S02]  /*5030*/  LEA.HI.X.SX32 R3, R6, R51, 0x1, P5 ;  /* 0x0000003306037211 */ /* 0x000fe400028f0eff */
[----:B------:R-:W-:Y:S01]  /*5040*/  ISETP.LT.AND P2, PT, R21, R50, P0 ;  /* 0x000000321500720c */ /* 0x000fe20000741270 */
[----:B------:R-:W-:Y:S01]  /*5050*/  IMAD R23, R48, 0x2, R8 ;  /* 0x0000000230177824 */ /* 0x000fe200078e0208 */
[----:B------:R-:W-:Y:S02]  /*5060*/  PRMT R10, RZ, 0x7610, R10 ;  /* 0x00007610ff0a7816 */ /* 0x000fe4000000000a */
[C---:B0-----:R-:W-:Y:S01]  /*5070*/  LOP3.LUT R4, R52.reuse, 0x58, RZ, 0xfc, !PT ;  /* 0x0000005834047812 */ /* 0x041fe200078efcff */
[----:B--2---:R0:W-:Y:S02]  /*5080*/  STL [R1+0xe4], R19 ;  /* 0x0000e41301007387 */ /* 0x0041e40000100800 */
[----:B0-----:R-:W-:-:S04]  /*5090*/  LOP3.LUT R19, R52, 0x40, RZ, 0xfc, !PT ;  /* 0x0000004034137812 */ /* 0x001fc800078efcff */
[----:B------:R-:W-:Y:S01]  /*50a0*/  ISETP.LT.AND P4, PT, R19, R50, P0 ;  /* 0x000000321300720c */ /* 0x000fe20000781270 */
[----:B---3--:R0:W-:Y:S02]  /*50b0*/  STL [R1+0xcc], R11 ;  /* 0x0000cc0b01007387 */ /* 0x0081e40000100800 */
[----:B0-----:R-:W-:-:S10]  /*50c0*/  IMAD R11, R48, 0x2, R23 ;  /* 0x00000002300b7824 */ /* 0x001fd400078e0217 */
[----:B------:R0:W2:Y:S01]  /*50d0*/  @P4 LDG.E.U16 R20, desc[UR22][R2.64] ;  /* 0x0000001602144981 */ /* 0x0000a2000c1e1500 */
[----:B------:R-:W-:Y:S01]  /*50e0*/  IMAD R19, R48, 0x2, R11 ;  /* 0x0000000230137824 */ /* 0x000fe200078e020b */
[----:B0-----:R-:W-:-:S04]  /*50f0*/  LEA R2, P3, R9, R0, 0x1 ;  /* 0x0000000009027211 */ /* 0x001fc800078608ff */
[----:B------:R-:W-:Y:S01]  /*5100*/  LEA.HI.X.SX32 R3, R9, R51, 0x1, P3 ;  /* 0x0000003309037211 */ /* 0x000fe200018f0eff */
[----:B------:R0:W-:Y:S01]  /*5110*/  STL [R1+0x7c], R19 ;  /* 0x00007c1301007387 */ /* 0x0001e20000100800 */
[----:B------:R-:W-:-:S03]  /*5120*/  ISETP.LT.AND P4, PT, R4, R50, P0 ;  /* 0x000000320400720c */ /* 0x000fc60000781270 */
[----:B------:R1:W3:Y:S01]  /*5130*/  @P2 LDG.E.U16 R10, desc[UR22][R2.64] ;  /* 0x00000016020a2981 */ /* 0x0002e2000c1e1500 */
[----:B0-----:R-:W-:Y:S01]  /*5140*/  IMAD R19, R48, 0x2, R19 ;  /* 0x0000000230137824 */ /* 0x001fe200078e0213 */
[----:B------:R-:W-:-:S04]  /*5150*/  PRMT R9, RZ, 0x7610, R9 ;  /* 0x00007610ff097816 */ /* 0x000fc80000000009 */
[----:B-1----:R-:W-:-:S04]  /*5160*/  LEA R2, P2, R19, R0, 0x1 ;  /* 0x0000000013027211 */ /* 0x002fc800078408ff */
[----:B------:R-:W-:-:S05]  /*5170*/  LEA.HI.X.SX32 R3, R19, R51, 0x1, P2 ;  /* 0x0000003313037211 */ /* 0x000fca00010f0eff */
[----:B------:R0:W2:Y:S04]  /*5180*/  @P4 LDG.E.U16 R9, desc[UR22][R2.64] ;  /* 0x0000001602094981 */ /* 0x0000a8000c1e1500 */
[----:B----4-:R1:W-:Y:S01]  /*5190*/  STL [R1+0xc8], R22 ;  /* 0x0000c81601007387 */ /* 0x0103e20000100800 */
[----:B------:R-:W-:Y:S01]  /*51a0*/  LOP3.LUT R5, R52, 0x50, RZ, 0xfc, !PT ;  /* 0x0000005034057812 */ /* 0x000fe200078efcff */
[----:B-1----:R-:W-:-:S04]  /*51b0*/  IMAD R22, R48, 0x2, R19 ;  /* 0x0000000230167824 */ /* 0x002fc800078e0213 */
[----:B------:R-:W-:Y:S01]  /*51c0*/  IMAD R6, R48, 0x2, R22 ;  /* 0x0000000230067824 */ /* 0x000fe200078e0216 */
[----:B------:R-:W-:-:S03]  /*51d0*/  ISETP.LT.AND P3, PT, R5, R50, P0 ;  /* 0x000000320500720c */ /* 0x000fc60000761270 */
[----:B------:R-:W-:Y:S01]  /*51e0*/  IMAD R7, R48, 0x4, R6 ;  /* 0x0000000430077824 */ /* 0x000fe200078e0206 */
[----:B------:R-:W-:-:S03]  /*51f0*/  LEA R4, P5, R8, R0, 0x1 ;  /* 0x0000000008047211 */ /* 0x000fc600078a08ff */
[----:B------:R-:W-:Y:S01]  /*5200*/  IMAD R21, R48, 0x2, R7 ;  /* 0x0000000230157824 */ /* 0x000fe200078e0207 */
[----:B------:R-:W-:Y:S02]  /*5210*/  PRMT R45, RZ, 0x7610, R45 ;  /* 0x00007610ff2d7816 */ /* 0x000fe4000000002d */
[----:B------:R-:W-:Y:S02]  /*5220*/  LEA.HI.X.SX32 R5, R8, R51, 0x1, P5 ;  /* 0x0000003308057211 */ /* 0x000fe400028f0eff */
[----:B------:R-:W-:-:S03]  /*5230*/  LOP3.LUT R8, R52, 0x60, RZ, 0xfc, !PT ;  /* 0x0000006034087812 */ /* 0x000fc600078efcff */
[----:B------:R1:W4:Y:S01]  /*5240*/  @P3 LDG.E.U16 R45, desc[UR22][R4.64] ;  /* 0x00000016042d3981 */ /* 0x000322000c1e1500 */
[----:B------:R-:W-:Y:S02]  /*5250*/  ISETP.LT.AND P4, PT, R8, R50, P0 ;  /* 0x000000320800720c */ /* 0x000fe40000781270 */
[----:B0-----:R-:W-:Y:S02]  /*5260*/  LEA R2, P2, R7, R0, 0x1 ;  /* 0x0000000007027211 */ /* 0x001fe400078408ff */
[----:B-1----:R-:W-:Y:S02]  /*5270*/  LOP3.LUT R4, R52, 0x68, RZ, 0xfc, !PT ;  /* 0x0000006834047812 */ /* 0x002fe400078efcff */
[----:B------:R-:W-:Y:S02]  /*5280*/  PRMT R43, RZ, 0x7610, R43 ;  /* 0x00007610ff2b7816 */ /* 0x000fe4000000002b */
[----:B------:R-:W-:Y:S02]  /*5290*/  ISETP.LT.AND P3, PT, R4, R50, P0 ;  /* 0x000000320400720c */ /* 0x000fe40000761270 */
[----:B------:R-:W-:-:S02]  /*52a0*/  LOP3.LUT R19, R52, 0x70, RZ, 0xfc, !PT ;  /* 0x0000007034137812 */ /* 0x000fc400078efcff */
[----:B------:R-:W-:Y:S02]  /*52b0*/  LEA.HI.X.SX32 R3, R7, R51, 0x1, P2 ;  /* 0x0000003307037211 */ /* 0x000fe400010f0eff */
[----:B------:R-:W-:Y:S02]  /*52c0*/  ISETP.LT.AND P2, PT, R19, R50, P0 ;  /* 0x000000321300720c */ /* 0x000fe40000741270 */
[----:B------:R-:W-:Y:S01]  /*52d0*/  PRMT R40, RZ, 0x7610, R40 ;  /* 0x00007610ff287816 */ /* 0x000fe20000000028 */
[----:B------:R0:W4:Y:S01]  /*52e0*/  @P4 LDG.E.U16 R43, desc[UR22][R2.64] ;  /* 0x00000016022b4981 */ /* 0x000122000c1e1500 */
[----:B------:R-:W-:-:S03]  /*52f0*/  PRMT R42, RZ, 0x7610, R42 ;  /* 0x00007610ff2a7816 */ /* 0x000fc6000000002a */
[----:B---3--:R1:W-:Y:S04]  /*5300*/  STL [R1+0xc0], R10 ;  /* 0x0000c00a01007387 */ /* 0x0083e80000100800 */
[----:B--2---:R2:W-:Y:S01]  /*5310*/  STL [R1+0xc4], R20 ;  /* 0x0000c41401007387 */ /* 0x0045e20000100800 */
[----:B-1----:R-:W-:-:S04]  /*5320*/  IMAD R10, R48, 0x2, R21 ;  /* 0x00000002300a7824 */ /* 0x002fc800078e0215 */
[----:B--2---:R-:W-:-:S04]  /*5330*/  IMAD R20, R48, 0x2, R10 ;  /* 0x0000000230147824 */ /* 0x004fc800078e020a */
[C---:B------:R-:W-:Y:S01]  /*5340*/  IMAD R5, R48.reuse, 0x2, R20 ;  /* 0x0000000230057824 */ /* 0x040fe200078e0214 */
[----:B------:R1:W-:Y:S04]  /*5350*/  STL [R1+0x70], R20 ;  /* 0x0000701401007387 */ /* 0x0003e80000100800 */
[----:B------:R2:W-:Y:S01]  /*5360*/  STL [R1+0xb8], R9 ;  /* 0x0000b80901007387 */ /* 0x0005e20000100800 */
[----:B-1----:R-:W-:Y:S01]  /*5370*/  IMAD R20, R48, 0x2, R5 ;  /* 0x0000000230147824 */ /* 0x002fe200078e0205 */
[----:B------:R-:W-:-:S03]  /*5380*/  LEA R4, P5, R5, R0, 0x1 ;  /* 0x0000000005047211 */ /* 0x000fc600078a08ff */
[----:B--2---:R-:W-:Y:S01]  /*5390*/  IMAD R9, R48, 0x2, R20 ;  /* 0x0000000230097824 */ /* 0x004fe200078e0214 */
[----:B------:R-:W-:-:S03]  /*53a0*/  LEA.HI.X.SX32 R5, R5, R51, 0x1, P5 ;  /* 0x0000003305057211 */ /* 0x000fc600028f0eff */
[----:B------:R-:W-:Y:S02]  /*53b0*/  IMAD R8, R48, 0x4, R9 ;  /* 0x0000000430087824 */ /* 0x000fe400078e0209 */
[----:B------:R1:W2:Y:S03]  /*53c0*/  @P3 LDG.E.U16 R40, desc[UR22][R4.64] ;  /* 0x0000001604283981 */ /* 0x0002a6000c1e1500 */
[----:B0-----:R-:W-:-:S04]  /*53d0*/  LEA R2, P4, R8, R0, 0x1 ;  /* 0x0000000008027211 */ /* 0x001fc800078808ff */
[----:B------:R-:W-:-:S05]  /*53e0*/  LEA.HI.X.SX32 R3, R8, R51, 0x1, P4 ;  /* 0x0000003308037211 */ /* 0x000fca00020f0eff */
[----:B------:R0:W3:Y:S01]  /*53f0*/  @P2 LDG.E.U16 R42, desc[UR22][R2.64] ;  /* 0x00000016022a2981 */ /* 0x0000e2000c1e1500 */
[----:B------:R-:W-:-:S04]  /*5400*/  IMAD R19, R48, 0x2, R8 ;  /* 0x0000000230137824 */ /* 0x000fc800078e0208 */
[----:B------:R-:W-:Y:S01]  /*5410*/  IMAD R7, R48, 0x2, R19 ;  /* 0x0000000230077824 */ /* 0x000fe200078e0213 */
[----:B----4-:R4:W-:Y:S02]  /*5420*/  STL [R1+0xbc], R45 ;  /* 0x0000bc2d01007387 */ /* 0x0109e40000100800 */
[----:B----4-:R-:W-:-:S04]  /*5430*/  LOP3.LUT R45, R52, 0x78, RZ, 0xfc, !PT ;  /* 0x00000078342d7812 */ /* 0x010fc800078efcff */
[----:B------:R-:W-:Y:S01]  /*5440*/  ISETP.LT.AND P4, PT, R45, R50, P0 ;  /* 0x000000322d00720c */ /* 0x000fe20000781270 */
[----:B------:R4:W-:Y:S02]  /*5450*/  STL [R1+0xb4], R43 ;  /* 0x0000b42b01007387 */ /* 0x0009e40000100800 */
[----:B----4-:R-:W-:-:S04]  /*5460*/  IMAD R43, R48, 0x2, R7 ;  /* 0x00000002302b7824 */ /* 0x010fc800078e0207 */
[----:B------:R-:W-:Y:S01]  /*5470*/  IMAD R8, R48, 0x2, R43 ;  /* 0x0000000230087824 */ /* 0x000fe200078e022b */
[----:B------:R-:W-:-:S04]  /*5480*/  PRMT R41, RZ, 0x7610, R41 ;  /* 0x00007610ff297816 */ /* 0x000fc80000000029 */
[-C--:B-1----:R-:W-:Y:S02]  /*5490*/  LEA R4, P2, R8, R0.reuse, 0x1 ;  /* 0x0000000008047211 */ /* 0x082fe400078408ff */
[----:B0-----:R-:W-:Y:S02]  /*54a0*/  LEA R2, P5, R26, R0, 0x1 ;  /* 0x000000001a027211 */ /* 0x001fe400078a08ff */
[-C--:B------:R-:W-:Y:S02]  /*54b0*/  LEA.HI.X.SX32 R5, R8, R51.reuse, 0x1, P2 ;  /* 0x0000003308057211 */ /* 0x080fe400010f0eff */
[----:B------:R-:W-:Y:S02]  /*54c0*/  PRMT R39, RZ, 0x7610, R39 ;  /* 0x00007610ff277816 */ /* 0x000fe40000000027 */
[----:B------:R-:W-:Y:S01]  /*54d0*/  LEA.HI.X.SX32 R3, R26, R51, 0x1, P5 ;  /* 0x000000331a037211 */ /* 0x000fe200028f0eff */
[----:B------:R0:W4:Y:S01]  /*54e0*/  @P4 LDG.E.U16 R41, desc[UR22][R4.64] ;  /* 0x0000001604294981 */ /* 0x000122000c1e1500 */
[----:B------:R-:W-:-:S02]  /*54f0*/  PRMT R28, RZ, 0x7610, R28 ;  /* 0x00007610ff1c7816 */ /* 0x000fc4000000001c */
[----:B0-----:R-:W-:-:S04]  /*5500*/  LEA R4, P5, R25, R0, 0x1 ;  /* 0x0000000019047211 */ /* 0x001fc800078a08ff */
[----:B------:R-:W-:Y:S02]  /*5510*/  LEA.HI.X.SX32 R5, R25, R51, 0x1, P5 ;  /* 0x0000003319057211 */ /* 0x000fe400028f0eff */
[----:B------:R-:W-:Y:S01]  /*5520*/  PRMT R37, RZ, 0x7610, R37 ;  /* 0x00007610ff257816 */ /* 0x000fe20000000025 */
[----:B--2---:R0:W-:Y:S04]  /*5530*/  STL [R1+0xb0], R40 ;  /* 0x0000b02801007387 */ /* 0x0041e80000100800 */
[----:B------:R-:W-:Y:S01]  /*5540*/  STL [R1+0x6c], R43 ;  /* 0x00006c2b01007387 */ /* 0x000fe20000100800 */
[----:B0-----:R-:W-:-:S03]  /*5550*/  LOP3.LUT R40, R52, 0x3a, RZ, 0xfc, !PT ;  /* 0x0000003a34287812 */ /* 0x001fc600078efcff */
[----:B---3--:R0:W-:Y:S01]  /*5560*/  STL [R1+0xac], R42 ;  /* 0x0000ac2a01007387 */ /* 0x0081e20000100800 */
[----:B------:R-:W-:Y:S02]  /*5570*/  ISETP.LT.AND P3, PT, R40, R50, P0 ;  /* 0x000000322800720c */ /* 0x000fe40000761270 */
[----:B0-----:R-:W-:-:S04]  /*5580*/  LOP3.LUT R42, R52, 0x42, RZ, 0xfc, !PT ;  /* 0x00000042342a7812 */ /* 0x001fc800078efcff */
[----:B------:R-:W-:-:S07]  /*5590*/  ISETP.LT.AND P2, PT, R42, R50, P0 ;  /* 0x000000322a00720c */ /* 0x000fce0000741270 */
[----:B------:R0:W2:Y:S01]  /*55a0*/  @P3 LDG.E.U16 R39, desc[UR22][R2.64] ;  /* 0x0000001602273981 */ /* 0x0000a2000c1e1500 */
[----:B------:R-:W-:-:S04]  /*55b0*/  LOP3.LUT R40, R52, 0x4a, RZ, 0xfc, !PT ;  /* 0x0000004a34287812 */ /* 0x000fc800078efcff */
[----:B------:R-:W-:Y:S02]  /*55c0*/  ISETP.LT.AND P4, PT, R40, R50, P0 ;  /* 0x000000322800720c */ /* 0x000fe40000781270 */
[C---:B0-----:R-:W-:Y:S01]  /*55d0*/  LEA R2, P3, R24.reuse, R0, 0x1 ;  /* 0x0000000018027211 */ /* 0x041fe200078608ff */
[----:B------:R0:W3:Y:S03]  /*55e0*/  @P2 LDG.E.U16 R28, desc[UR22][R4.64] ;  /* 0x00000016041c2981 */ /* 0x0000e6000c1e1500 */
[----:B------:R-:W-:-:S07]  /*55f0*/  LEA.HI.X.SX32 R3, R24, R51, 0x1, P3 ;  /* 0x0000003318037211 */ /* 0x000fce00018f0eff */
[----:B------:R1:W4:Y:S01]  /*5600*/  @P4 LDG.E.U16 R37, desc[UR22][R2.64] ;  /* 0x0000001602254981 */ /* 0x000322000c1e1500 */
[CC--:B0-----:R-:W-:Y:S02]  /*5610*/  LEA R4, P4, R23.reuse, R0.reuse, 0x1 ;  /* 0x0000000017047211 */ /* 0x0c1fe400078808ff */
[----:B------:R-:W-:Y:S02]  /*5620*/  PRMT R38, RZ, 0x7610, R38 ;  /* 0x00007610ff267816 */ /* 0x000fe40000000026 */
[-C--:B------:R-:W-:Y:S02]  /*5630*/  LEA.HI.X.SX32 R5, R23, R51.reuse, 0x1, P4 ;  /* 0x0000003317057211 */ /* 0x080fe400020f0eff */
[C---:B-1----:R-:W-:Y:S02]  /*5640*/  LEA R2, P5, R22.reuse, R0, 0x1 ;  /* 0x0000000016027211 */ /* 0x042fe400078a08ff */
[----:B------:R-:W-:Y:S02]  /*5650*/  PRMT R36, RZ, 0x7610, R36 ;  /* 0x00007610ff247816 */ /* 0x000fe40000000024 */
[----:B------:R-:W-:-:S02]  /*5660*/  LEA.HI.X.SX32 R3, R22, R51, 0x1, P5 ;  /* 0x0000003316037211 */ /* 0x000fc400028f0eff */
[----:B------:R-:W-:Y:S02]  /*5670*/  PRMT R32, RZ, 0x7610, R32 ;  /* 0x00007610ff207816 */ /* 0x000fe40000000020 */
[----:B------:R-:W-:Y:S01]  /*5680*/  PRMT R34, RZ, 0x7610, R34 ;  /* 0x00007610ff227816 */ /* 0x000fe20000000022 */
[----:B--2---:R0:W-:Y:S02]  /*5690*/  STL [R1+0xa8], R39 ;  /* 0x0000a82701007387 */ /* 0x0041e40000100800 */
[C---:B0-----:R-:W-:Y:S02]  /*56a0*/  LOP3.LUT R39, R52.reuse, 0x52, RZ, 0xfc, !PT ;  /* 0x0000005234277812 */ /* 0x041fe400078efcff */
[----:B---3--:R0:W-:Y:S02]  /*56b0*/  STL [R1+0x90], R28 ;  /* 0x0000901c01007387 */ /* 0x0081e40000100800 */
[----:B------:R-:W-:Y:S02]  /*56c0*/  ISETP.LT.AND P3, PT, R39, R50, P0 ;  /* 0x000000322700720c */ /* 0x000fe40000761270 */
[----:B------:R-:W-:-:S02]  /*56d0*/  LOP3.LUT R39, R52, 0x62, RZ, 0xfc, !PT ;  /* 0x0000006234277812 */ /* 0x000fc400078efcff */
[----:B0-----:R-:W-:-:S04]  /*56e0*/  LOP3.LUT R28, R52, 0x5a, RZ, 0xfc, !PT ;  /* 0x0000005a341c7812 */ /* 0x001fc800078efcff */
[----:B------:R-:W-:-:S05]  /*56f0*/  ISETP.LT.AND P2, PT, R28, R50, P0 ;  /* 0x000000321c00720c */ /* 0x000fca0000741270 */
[----:B------:R0:W2:Y:S01]  /*5700*/  @P3 LDG.E.U16 R38, desc[UR22][R4.64] ;  /* 0x0000001604263981 */ /* 0x0000a2000c1e1500 */
[----:B------:R-:W-:-:S03]  /*5710*/  ISETP.LT.AND P4, PT, R39, R50, P0 ;  /* 0x000000322700720c */ /* 0x000fc60000781270 */
[----:B------:R-:W3:Y:S04]  /*5720*/  LDL R28, [R1+0x64] ;  /* 0x00006400011c7983 */ /* 0x000ee80000100800 */
[----:B----4-:R1:W-:Y:S01]  /*5730*/  STL [R1+0x35c], R37 ;  /* 0x00035c2501007387 */ /* 0x0103e20000100800 */
[----:B0-----:R-:W-:-:S03]  /*5740*/  LEA R4, P5, R21, R0, 0x1 ;  /* 0x0000000015047211 */ /* 0x001fc600078a08ff */
[----:B------:R0:W4:Y:S01]  /*5750*/  @P2 LDG.E.U16 R36, desc[UR22][R2.64] ;  /* 0x0000001602242981 */ /* 0x000122000c1e1500 */
[----:B-1----:R-:W-:Y:S02]  /*5760*/  LOP3.LUT R37, R52, 0x6a, RZ, 0xfc, !PT ;  /* 0x0000006a34257812 */ /* 0x002fe400078efcff */
[-C--:B------:R-:W-:Y:S02]  /*5770*/  LEA.HI.X.SX32 R5, R21, R51.reuse, 0x1, P5 ;  /* 0x0000003315057211 */ /* 0x080fe400028f0eff */
[----:B------:R-:W-:Y:S02]  /*5780*/  ISETP.LT.AND P3, PT, R37, R50, P0 ;  /* 0x000000322500720c */ /* 0x000fe40000761270 */
[C---:B0-----:R-:W-:Y:S01]  /*5790*/  LEA R2, P2, R20.reuse, R0, 0x1 ;  /* 0x0000000014027211 */ /* 0x041fe200078408ff */
[----:B------:R0:W2:Y:S03]  /*57a0*/  @P4 LDG.E.U16 R32, desc[UR22][R4.64] ;  /* 0x0000001604204981 */ /* 0x0000a6000c1e1500 */
[----:B------:R-:W-:-:S07]  /*57b0*/  LEA.HI.X.SX32 R3, R20, R51, 0x1, P2 ;  /* 0x0000003314037211 */ /* 0x000fce00010f0eff */
[----:B------:R1:W3:Y:S04]  /*57c0*/  @P3 LDG.E.U16 R34, desc[UR22][R2.64] ;  /* 0x0000001602223981 */ /* 0x0002e8000c1e1500 */
[----:B------:R-:W-:Y:S01]  /*57d0*/  STL [R1+0x94], R41 ;  /* 0x0000942901007387 */ /* 0x000fe20000100800 */
[----:B------:R-:W-:Y:S01]  /*57e0*/  IMAD R8, R48, 0x2, R8 ;  /* 0x0000000230087824 */ /* 0x000fe200078e0208 */
[-C--:B0-----:R-:W-:Y:S02]  /*57f0*/  LEA R4, P3, R19, R0.reuse, 0x1 ;  /* 0x0000000013047211 */ /* 0x081fe400078608ff */
[----:B------:R-:W-:Y:S02]  /*5800*/  PRMT R33, RZ, 0x7610, R33 ;  /* 0x00007610ff217816 */ /* 0x000fe40000000021 */
[----:B-1----:R-:W-:-:S02]  /*5810*/  LEA R2, P5, R8, R0, 0x1 ;  /* 0x0000000008027211 */ /* 0x002fc400078a08ff */
[-C--:B------:R-:W-:Y:S02]  /*5820*/  LEA.HI.X.SX32 R5, R19, R51.reuse, 0x1, P3 ;  /* 0x0000003313057211 */ /* 0x080fe400018f0eff */
[----:B------:R-:W-:Y:S02]  /*5830*/  PRMT R31, RZ, 0x7610, R31 ;  /* 0x00007610ff1f7816 */ /* 0x000fe4000000001f */
[----:B------:R-:W-:Y:S02]  /*5840*/  LEA.HI.X.SX32 R3, R8, R51, 0x1, P5 ;  /* 0x0000003308037211 */ /* 0x000fe400028f0eff */
[----:B------:R-:W-:Y:S02]  /*5850*/  PRMT R24, RZ, 0x7610, R24 ;  /* 0x00007610ff187816 */ /* 0x000fe40000000018 */
[----:B------:R-:W-:Y:S01]  /*5860*/  PRMT R26, RZ, 0x7610, R26 ;  /* 0x00007610ff1a7816 */ /* 0x000fe2000000001a */
[----:B----4-:R0:W-:Y:S02]  /*5870*/  STL [R1+0x354], R36 ;  /* 0x0003542401007387 */ /* 0x0101e40000100800 */
[----:B0-----:R-:W-:-:S02]  /*5880*/  LOP3.LUT R36, R52, 0x72, RZ, 0xfc, !PT ;  /* 0x0000007234247812 */ /* 0x001fc400078efcff */
[----:B--2---:R0:W-:Y:S02]  /*5890*/  STL [R1+0x350], R32 ;  /* 0x0003502001007387 */ /* 0x0041e40000100800 */
[-C--:B------:R-:W-:Y:S02]  /*58a0*/  ISETP.LT.AND P2, PT, R36, R50.reuse, P0 ;  /* 0x000000322400720c */ /* 0x080fe40000741270 */
[----:B0-----:R-:W-:Y:S01]  /*58b0*/  LOP3.LUT R32, R52, 0x7a, RZ, 0xfc, !PT ;  /* 0x0000007a34207812 */ /* 0x001fe200078efcff */
[----:B---3--:R0:W-:Y:S03]  /*58c0*/  STL [R1+0x34c], R34 ;  /* 0x00034c2201007387 */ /* 0x0081e60000100800 */
[----:B------:R-:W-:-:S07]  /*58d0*/  ISETP.LT.AND P4, PT, R32, R50, P0 ;  /* 0x000000322000720c */ /* 0x000fce0000781270 */
[----:B------:R1:W2:Y:S01]  /*58e0*/  @P2 LDG.E.U16 R33, desc[UR22][R4.64] ;  /* 0x0000001604212981 */ /* 0x0002a2000c1e1500 */
[C---:B------:R-:W-:Y:S02]  /*58f0*/  LOP3.LUT R32, R52.reuse, 0x12, RZ, 0xfc, !PT ;  /* 0x0000001234207812 */ /* 0x040fe400078efcff */
[----:B0-----:R-:W-:-:S04]  /*5900*/  LOP3.LUT R34, R52, 0xa, RZ, 0xfc, !PT ;  /* 0x0000000a34227812 */ /* 0x001fc800078efcff */
[-C--:B------:R-:W-:Y:S02]  /*5910*/  ISETP.LT.AND P3, PT, R34, R50.reuse, P0 ;  /* 0x000000322200720c */ /* 0x080fe40000761270 */
[----:B------:R-:W-:Y:S01]  /*5920*/  ISETP.LT.AND P2, PT, R32, R50, P0 ;  /* 0x000000322000720c */ /* 0x000fe20000741270 */
[----:B------:R0:W3:Y:S01]  /*5930*/  @P4 LDG.E.U16 R31, desc[UR22][R2.64] ;  /* 0x00000016021f4981 */ /* 0x0000e2000c1e1500 */
[----:B-1----:R-:W-:-:S04]  /*5940*/  LEA R4, P5, R28, R0, 0x1 ;  /* 0x000000001c047211 */ /* 0x002fc800078a08ff */
[----:B------:R-:W-:Y:S02]  /*5950*/  LEA.HI.X.SX32 R5, R28, R51, 0x1, P5 ;  /* 0x000000331c057211 */ /* 0x000fe400028f0eff */
[----:B0-----:R-:W-:-:S03]  /*5960*/  LEA R2, P4, R30, R0, 0x1 ;  /* 0x000000001e027211 */ /* 0x001fc600078808ff */
[----:B------:R0:W4:Y:S01]  /*5970*/  @P3 LDG.E.U16 R24, desc[UR22][R4.64] ;  /* 0x0000001604183981 */ /* 0x000122000c1e1500 */
[----:B------:R-:W-:-:S05]  /*5980*/  LEA.HI.X.SX32 R3, R30, R51, 0x1, P4 ;  /* 0x000000331e037211 */ /* 0x000fca00020f0eff */
[----:B------:R1:W2:Y:S01]  /*5990*/  @P2 LDG.E.U16 R26, desc[UR22][R2.64] ;  /* 0x00000016021a2981 */ /* 0x0002a2000c1e1500 */
[----:B------:R-:W-:-:S03]  /*59a0*/  LOP3.LUT R28, R52, 0x1c, RZ, 0xfc, !PT ;  /* 0x0000001c341c7812 */ /* 0x000fc600078efcff */
[----:B------:R-:W-:Y:S01]  /*59b0*/  STL [R1+0x358], R38 ;  /* 0x0003582601007387 */ /* 0x000fe20000100800 */
[----:B------:R-:W-:Y:S02]  /*59c0*/  ISETP.LT.AND P3, PT, R28, R50, P0 ;  /* 0x000000321c00720c */ /* 0x000fe40000761270 */
[CC--:B0-----:R-:W-:Y:S02]  /*59d0*/  LEA R4, P4, R18.reuse, R0.reuse, 0x1 ;  /* 0x0000000012047211 */ /* 0x0c1fe400078808ff */
[----:B------:R-:W-:Y:S02]  /*59e0*/  PRMT R25, RZ, 0x7610, R25 ;  /* 0x00007610ff197816 */ /* 0x000fe40000000019 */
[----:B------:R-:W-:Y:S02]  /*59f0*/  LEA.HI.X.SX32 R5, R18, R51, 0x1, P4 ;  /* 0x0000003312057211 */ /* 0x000fe400020f0eff */
[----:B-1----:R-:W-:Y:S02]  /*5a00*/  LEA R2, P5, R17, R0, 0x1 ;  /* 0x0000000011027211 */ /* 0x002fe400078a08ff */
[----:B------:R-:W-:-:S02]  /*5a10*/  PRMT R23, RZ, 0x7610, R23 ;  /* 0x00007610ff177816 */ /* 0x000fc40000000017 */
[----:B------:R-:W-:Y:S01]  /*5a20*/  LEA.HI.X.SX32 R3, R17, R51, 0x1, P5 ;  /* 0x0000003311037211 */ /* 0x000fe200028f0eff */
[----:B------:R0:W3:Y:S01]  /*5a30*/  @P3 LDG.E.U16 R25, desc[UR22][R4.64] ;  /* 0x0000001604193981 */ /* 0x0000e2000c1e1500 */
[----:B------:R-:W-:Y:S02]  /*5a40*/  PRMT R20, RZ, 0x7610, R20 ;  /* 0x00007610ff147816 */ /* 0x000fe40000000014 */
[----:B0-----:R-:W-:-:S04]  /*5a50*/  LEA R4, P5, R16, R0, 0x1 ;  /* 0x0000000010047211 */ /* 0x001fc800078a08ff */
[----:B------:R-:W-:Y:S02]  /*5a60*/  LEA.HI.X.SX32 R5, R16, R51, 0x1, P5 ;  /* 0x0000003310057211 */ /* 0x000fe400028f0eff */
[----:B------:R-:W-:Y:S01]  /*5a70*/  PRMT R22, RZ, 0x7610, R22 ;  /* 0x00007610ff167816 */ /* 0x000fe20000000016 */
[----:B----4-:R0:W-:Y:S02]  /*5a80*/  STL [R1+0x340], R24 ;  /* 0x0003401801007387 */ /* 0x0101e40000100800 */
[----:B0-----:R-:W-:Y:S02]  /*5a90*/  LOP3.LUT R24, R52, 0x24, RZ, 0xfc, !PT ;  /* 0x0000002434187812 */ /* 0x001fe400078efcff */
[----:B--2---:R0:W-:Y:S02]  /*5aa0*/  STL [R1+0x33c], R26 ;  /* 0x00033c1a01007387 */ /* 0x0041e40000100800 */
[----:B------:R-:W-:Y:S02]  /*5ab0*/  ISETP.LT.AND P2, PT, R24, R50, P0 ;  /* 0x000000321800720c */ /* 0x000fe40000741270 */
[----:B0-----:R-:W-:-:S02]  /*5ac0*/  LOP3.LUT R26, R52, 0x2c, RZ, 0xfc, !PT ;  /* 0x0000002c341a7812 */ /* 0x001fc400078efcff */
[----:B------:R-:W-:Y:S02]  /*5ad0*/  LOP3.LUT R24, R52, 0x34, RZ, 0xfc, !PT ;  /* 0x0000003434187812 */ /* 0x000fe400078efcff */
[-C--:B------:R-:W-:Y:S02]  /*5ae0*/  ISETP.LT.AND P4, PT, R26, R50.reuse, P0 ;  /* 0x000000321a00720c */ /* 0x080fe40000781270 */
[----:B------:R-:W-:-:S05]  /*5af0*/  ISETP.LT.AND P3, PT, R24, R50, P0 ;  /* 0x000000321800720c */ /* 0x000fca0000761270 */
[----:B------:R0:W2:Y:S02]  /*5b00*/  @P2 LDG.E.U16 R23, desc[UR22][R2.64] ;  /* 0x0000001602172981 */ /* 0x0000a4000c1e1500 */
[----:B0-----:R-:W-:-:S04]  /*5b10*/  LEA R2, P2, R15, R0, 0x1 ;  /* 0x000000000f027211 */ /* 0x001fc800078408ff */
[----:B------:R0:W4:Y:S01]  /*5b20*/  @P4 LDG.E.U16 R20, desc[UR22][R4.64] ;  /* 0x0000001604144981 */ /* 0x000122000c1e1500 */
[----:B------:R-:W-:-:S05]  /*5b30*/  LEA.HI.X.SX32 R3, R15, R51, 0x1, P2 ;  /* 0x000000330f037211 */ /* 0x000fca00010f0eff */
[----:B------:R1:W4:Y:S04]  /*5b40*/  @P3 LDG.E.U16 R22, desc[UR22][R2.64] ;  /* 0x0000001602163981 */ /* 0x000328000c1e1500 */
[----:B------:R-:W-:Y:S04]  /*5b50*/  STL [R1+0x348], R33 ;  /* 0x0003482101007387 */ /* 0x000fe80000100800 */
[----:B---3--:R-:W-:Y:S01]  /*5b60*/  STL [R1+0x344], R31 ;  /* 0x0003441f01007387 */ /* 0x008fe20000100800 */
[----:B0-----:R-:W-:Y:S02]  /*5b70*/  LEA R4, P3, R14, R0, 0x1 ;  /* 0x000000000e047211 */ /* 0x001fe400078608ff */
[----:B------:R-:W-:-:S02]  /*5b80*/  PRMT R21, RZ, 0x7610, R21 ;  /* 0x00007610ff157816 */ /* 0x000fc40000000015 */
[C---:B-1----:R-:W-:Y:S02]  /*5b90*/  LEA R2, P5, R13.reuse, R0, 0x1 ;  /* 0x000000000d027211 */ /* 0x042fe400078a08ff */
[-C--:B------:R-:W-:Y:S02]  /*5ba0*/  LEA.HI.X.SX32 R5, R14, R51.reuse, 0x1, P3 ;  /* 0x000000330e057211 */ /* 0x080fe400018f0eff */
[----:B------:R-:W-:Y:S02]  /*5bb0*/  PRMT R19, RZ, 0x7610, R19 ;  /* 0x00007610ff137816 */ /* 0x000fe40000000013 */
[----:B------:R-:W-:Y:S02]  /*5bc0*/  LEA.HI.X.SX32 R3, R13, R51, 0x1, P5 ;  /* 0x000000330d037211 */ /* 0x000fe400028f0eff */
[----:B------:R-:W-:Y:S02]  /*5bd0*/  PRMT R17, RZ, 0x7610, R17 ;  /* 0x00007610ff117816 */ /* 0x000fe40000000011 */
[----:B------:R-:W-:Y:S01]  /*5be0*/  PRMT R18, RZ, 0x7610, R18 ;  /* 0x00007610ff127816 */ /* 0x000fe20000000012 */
[----:B--2---:R0:W-:Y:S02]  /*5bf0*/  STL [R1+0x328], R23 ;  /* 0x0003281701007387 */ /* 0x0041e40000100800 */
[----:B0-----:R-:W-:-:S02]  /*5c00*/  LOP3.LUT R23, R52, 0x3c, RZ, 0xfc, !PT ;  /* 0x0000003c34177812 */ /* 0x001fc400078efcff */
[----:B----4-:R0:W-:Y:S02]  /*5c10*/  STL [R1+0x31c], R20 ;  /* 0x00031c1401007387 */ /* 0x0101e40000100800 */
[-C--:B------:R-:W-:Y:S02]  /*5c20*/  ISETP.LT.AND P4, PT, R23, R50.reuse, P0 ;  /* 0x000000321700720c */ /* 0x080fe40000781270 */
[----:B0-----:R-:W-:Y:S01]  /*5c30*/  LOP3.LUT R20, R52, 0x44, RZ, 0xfc, !PT ;  /* 0x0000004434147812 */ /* 0x001fe200078efcff */
[----:B------:R0:W-:Y:S03]  /*5c40*/  STL [R1+0x318], R22 ;  /* 0x0003181601007387 */ /* 0x0001e60000100800 */
[----:B------:R-:W-:Y:S02]  /*5c50*/  ISETP.LT.AND P2, PT, R20, R50, P0 ;  /* 0x000000321400720c */ /* 0x000fe40000741270 */
[----:B------:R-:W-:-:S05]  /*5c60*/  LOP3.LUT R20, R52, 0x54, RZ, 0xfc, !PT ;  /* 0x0000005434147812 */ /* 0x000fca00078efcff */
[----:B------:R1:W2:Y:S01]  /*5c70*/  @P4 LDG.E.U16 R21, desc[UR22][R4.64] ;  /* 0x0000001604154981 */ /* 0x0002a2000c1e1500 */
        /* <DEDUP_REMOVED lines=9> */
[----:B------:R1:W2:Y:S04]  /*5d10*/  @P4 LDG.E.U16 R18, desc[UR22][R2.64] ;  /* 0x0000001602124981 */ /* 0x0002a8000c1e1500 */
[----:B------:R-:W-:Y:S01]  /*5d20*/  STL [R1+0x32c], R25 ;  /* 0x00032c1901007387 */ /* 0x000fe20000100800 */
[CC--:B0-----:R-:W-:Y:S02]  /*5d30*/  LEA R4, P5, R6.reuse, R0.reuse, 0x1 ;  /* 0x0000000006047211 */ /* 0x0c1fe400078a08ff */
[----:B------:R-:W-:Y:S02]  /*5d40*/  PRMT R16, RZ, 0x7610, R16 ;  /* 0x00007610ff107816 */ /* 0x000fe40000000010 */
[----:B------:R-:W-:Y:S02]  /*5d50*/  LEA.HI.X.SX32 R5, R6, R51, 0x1, P5 ;  /* 0x0000003306057211 */ /* 0x000fe400028f0eff */
[----:B-1----:R-:W-:-:S04]  /*5d60*/  LEA R2, P4, R10, R0, 0x1 ;  /* 0x000000000a027211 */ /* 0x002fc800078808ff */
[-C--:B------:R-:W-:Y:S02]  /*5d70*/  LEA.HI.X.SX32 R3, R10, R51.reuse, 0x1, P4 ;  /* 0x000000330a037211 */ /* 0x080fe400020f0eff */
[C---:B------:R-:W-:Y:S02]  /*5d80*/  LEA R6, P4, R7.reuse, R0, 0x1 ;  /* 0x0000000007067211 */ /* 0x040fe400078808ff */
[----:B------:R-:W-:Y:S02]  /*5d90*/  PRMT R14, RZ, 0x7610, R14 ;  /* 0x00007610ff0e7816 */ /* 0x000fe4000000000e */
[----:B------:R-:W-:Y:S02]  /*5da0*/  PRMT R13, RZ, 0x7610, R13 ;  /* 0x00007610ff0d7816 */ /* 0x000fe4000000000d */
[----:B------:R-:W-:Y:S01]  /*5db0*/  LEA.HI.X.SX32 R7, R7, R51, 0x1, P4 ;  /* 0x0000003307077211 */ /* 0x000fe200020f0eff */
[----:B---3--:R0:W-:Y:S02]  /*5dc0*/  STL [R1+0x308], R19 ;  /* 0x0003081301007387 */ /* 0x0081e40000100800 */
[----:B0-----:R-:W-:-:S02]  /*5dd0*/  LOP3.LUT R19, R52, 0x5c, RZ, 0xfc, !PT ;  /* 0x0000005c34137812 */ /* 0x001fc400078efcff */
[----:B----4-:R0:W-:Y:S02]  /*5de0*/  STL [R1+0x2fc], R17 ;  /* 0x0002fc1101007387 */ /* 0x0101e40000100800 */
[----:B------:R-:W-:Y:S02]  /*5df0*/  ISETP.LT.AND P2, PT, R19, R50, P0 ;  /* 0x000000321300720c */ /* 0x000fe40000741270 */
[----:B------:R-:W3:Y:S01]  /*5e00*/  LDL R28, [R1+0x38] ;  /* 0x00003800011c7983 */ /* 0x000ee20000100800 */
[----:B0-----:R-:W-:-:S03]  /*5e10*/  LOP3.LUT R17, R52, 0x64, RZ, 0xfc, !PT ;  /* 0x0000006434117812 */ /* 0x001fc600078efcff */
[----:B--2---:R0:W-:Y:S01]  /*5e20*/  STL [R1+0x2f8], R18 ;  /* 0x0002f81201007387 */ /* 0x0041e20000100800 */
[----:B------:R-:W-:Y:S02]  /*5e30*/  ISETP.LT.AND P3, PT, R17, R50, P0 ;  /* 0x000000321100720c */ /* 0x000fe40000761270 */
[----:B------:R-:W-:-:S04]  /*5e40*/  LOP3.LUT R17, R52, 0x74, RZ, 0xfc, !PT ;  /* 0x0000007434117812 */ /* 0x000fc800078efcff */
[----:B------:R1:W2:Y:S01]  /*5e50*/  @P2 LDG.E.U16 R16, desc[UR22][R4.64] ;  /* 0x0000001604102981 */ /* 0x0002a2000c1e1500 */
[----:B0-----:R-:W-:Y:S02]  /*5e60*/  LOP3.LUT R18, R52, 0x6c, RZ, 0xfc, !PT ;  /* 0x0000006c34127812 */ /* 0x001fe400078efcff */
[-C--:B------:R-:W-:Y:S02]  /*5e70*/  ISETP.LT.AND P5, PT, R17, R50.reuse, P0 ;  /* 0x000000321100720c */ /* 0x080fe400007a1270 */
[----:B------:R-:W-:Y:S02]  /*5e80*/  ISETP.LT.AND P6, PT, R18, R50, P0 ;  /* 0x000000321200720c */ /* 0x000fe400007c1270 */
[----:B-1----:R-:W-:-:S04]  /*5e90*/  LEA R4, P2, R9, R0, 0x1 ;  /* 0x0000000009047211 */ /* 0x002fc800078408ff */
[----:B------:R-:W-:-:S05]  /*5ea0*/  LEA.HI.X.SX32 R5, R9, R51, 0x1, P2 ;  /* 0x0000003309057211 */ /* 0x000fca00010f0eff */
[----:B------:R-:W4:Y:S04]  /*5eb0*/  @P5 LDG.E.U16 R13, desc[UR22][R6.64] ;  /* 0x00000016060d5981 */ /* 0x000f28000c1e1500 */
[----:B------:R-:W2:Y:S01]  /*5ec0*/  @P6 LDG.E.U16 R14, desc[UR22][R4.64] ;  /* 0x00000016040e6981 */ /* 0x000ea2000c1e1500 */
[----:B------:R-:W-:-:S06]  /*5ed0*/  PRMT R15, RZ, 0x7610, R15 ;  /* 0x00007610ff0f7816 */ /* 0x000fcc000000000f */
[----:B------:R0:W3:Y:S04]  /*5ee0*/  @P3 LDG.E.U16 R15, desc[UR22][R2.64] ;  /* 0x00000016020f3981 */ /* 0x0000e8000c1e1500 */
[----:B------:R-:W-:Y:S04]  /*5ef0*/  STL [R1+0x30c], R21 ;  /* 0x00030c1501007387 */ /* 0x000fe80000100800 */
[----:B------:R-:W-:Y:S04]  /*5f00*/  STL [R1+0x5d0], R49 ;  /* 0x0005d03101007387 */ /* 0x000fe80000100800 */
[----:B------:R-:W-:Y:S01]  /*5f10*/  STL [R1+0x8bc], R48 ;  /* 0x0008bc3001007387 */ /* 0x000fe20000100800 */
[----:B------:R-:W-:-:S02]  /*5f20*/  IMAD R8, R48, 0x2, R8 ;  /* 0x0000000230087824 */ /* 0x000fc400078e0208 */
[----:B0-----:R-:W-:Y:S01]  /*5f30*/  IMAD R3, R29, R49, RZ ;  /* 0x000000311d037224 */ /* 0x001fe200078e02ff */
[----:B------:R-:W-:Y:S02]  /*5f40*/  LOP3.LUT R9, R52, 0x14, RZ, 0xfc, !PT ;  /* 0x0000001434097812 */ /* 0x000fe400078efcff */
[----:B------:R-:W-:Y:S01]  /*5f50*/  LEA R4, P2, R8, R0, 0x1 ;  /* 0x0000000008047211 */ /* 0x000fe200078408ff */
[----:B--2---:R0:W-:Y:S04]  /*5f60*/  STL [R1+0x2dc], R14 ;  /* 0x0002dc0e01007387 */ /* 0x0041e80000100800 */
[----:B----4-:R1:W-:Y:S04]  /*5f70*/  STL [R1+0x2d8], R13 ;  /* 0x0002d80d01007387 */ /* 0x0103e80000100800 */
[----:B------:R-:W2:Y:S04]  /*5f80*/  LDL.LU R32, [R1+0x68] ;  /* 0x0000680001207983 */ /* 0x000ea80000300800 */
[----:B------:R-:W4:Y:S01]  /*5f90*/  LDL.LU R40, [R1+0x60] ;  /* 0x0000600001287983 */ /* 0x000f220000300800 */
[----:B0-----:R-:W-:-:S02]  /*5fa0*/  LOP3.LUT R14, R52, 0x7c, RZ, 0xfc, !PT ;  /* 0x0000007c340e7812 */ /* 0x001fc400078efcff */
[----:B-1----:R-:W-:Y:S02]  /*5fb0*/  LOP3.LUT R13, R52, 0xc, RZ, 0xfc, !PT ;  /* 0x0000000c340d7812 */ /* 0x002fe400078efcff */
[-C--:B------:R-:W-:Y:S02]  /*5fc0*/  ISETP.LT.AND P4, PT, R14, R50.reuse, P0 ;  /* 0x000000320e00720c */ /* 0x080fe40000781270 */
[----:B------:R-:W-:Y:S02]  /*5fd0*/  LEA R2, P5, R3, UR18, 0x1 ;  /* 0x0000001203027c11 */ /* 0x000fe4000f8a08ff */
[-C--:B------:R-:W-:Y:S02]  /*5fe0*/  ISETP.LT.AND P3, PT, R13, R50.reuse, P0 ;  /* 0x000000320d00720c */ /* 0x080fe40000761270 */
[----:B------:R-:W-:Y:S02]  /*5ff0*/  LEA.HI.X.SX32 R5, R8, R51, 0x1, P2 ;  /* 0x0000003308057211 */ /* 0x000fe400010f0eff */
[----:B------:R-:W-:-:S02]  /*6000*/  ISETP.LT.AND P2, PT, R9, R50, P0 ;  /* 0x000000320900720c */ /* 0x000fc40000741270 */
[CC--:B---3--:R-:W-:Y:S02]  /*6010*/  LEA R6, P6, R28.reuse, R0.reuse, 0x1 ;  /* 0x000000001c067211 */ /* 0x0c8fe400078c08ff */
[----:B------:R-:W-:Y:S02]  /*6020*/  LEA.HI.X.SX32 R3, R3, UR19, 0x1, P5 ;  /* 0x0000001303037c11 */ /* 0x000fe4000a8f0eff */
[----:B------:R-:W-:Y:S01]  /*6030*/  PRMT R12, RZ, 0x7610, R12 ;  /* 0x00007610ff0c7816 */ /* 0x000fe2000000000c */
[----:B------:R-:W-:Y:S01]  /*6040*/  STL [R1+0x2ec], R16 ;  /* 0x0002ec1001007387 */ /* 0x000fe20000100800 */
[----:B------:R-:W-:Y:S02]  /*6050*/  LEA R8, P5, R27, R0, 0x1 ;  /* 0x000000001b087211 */ /* 0x000fe400078a08ff */
[----:B------:R-:W-:Y:S01]  /*6060*/  PRMT R35, RZ, 0x7610, R35 ;  /* 0x00007610ff237816 */ /* 0x000fe20000000023 */
[----:B------:R-:W3:Y:S01]  /*6070*/  LDL.LU R39, [R1+0x5c] ;  /* 0x00005c0001277983 */ /* 0x000ee20000300800 */
[----:B------:R-:W-:Y:S01]  /*6080*/  PRMT R11, RZ, 0x7610, R11 ;  /* 0x00007610ff0b7816 */ /* 0x000fe2000000000b */
[----:B------:R-:W-:Y:S01]  /*6090*/  IMAD R53, R53, UR4, RZ ;  /* 0x0000000435357c24 */ /* 0x000fe2000f8e02ff */
[-C--:B------:R-:W-:Y:S01]  /*60a0*/  LEA.HI.X.SX32 R7, R28, R51.reuse, 0x1, P6 ;  /* 0x000000331c077211 */ /* 0x080fe200030f0eff */
[----:B------:R-:W-:Y:S01]  /*60b0*/  STL [R1+0x2e8], R15 ;  /* 0x0002e80f01007387 */ /* 0x000fe20000100800 */
[----:B------:R-:W-:Y:S01]  /*60c0*/  PRMT R10, RZ, 0x7610, R10 ;  /* 0x00007610ff0a7816 */ /* 0x000fe2000000000a */
[----:B------:R-:W0:Y:S01]  /*60d0*/  LDCU.64 UR18, c[0x0][0x380] ;  /* 0x00007000ff1277ac */ /* 0x000e220008000a00 */
[----:B------:R-:W-:Y:S01]  /*60e0*/  LEA.HI.X.SX32 R9, R27, R51, 0x1, P5 ;  /* 0x000000331b097211 */ /* 0x000fe200028f0eff */
[----:B------:R-:W3:Y:S04]  /*60f0*/  LDL.LU R38, [R1+0x58] ;  /* 0x0000580001267983 */ /* 0x000ee80000300800 */
[----:B------:R-:W3:Y:S04]  /*6100*/  @P4 LDG.E.U16 R12, desc[UR22][R4.64] ;  /* 0x00000016040c4981 */ /* 0x000ee8000c1e1500 */
[----:B------:R-:W3:Y:S04]  /*6110*/  LDL.LU R37, [R1+0x54] ;  /* 0x0000540001257983 */ /* 0x000ee80000300800 */
[----:B------:R-:W3:Y:S04]  /*6120*/  LDL.LU R34, [R1+0x50] ;  /* 0x0000500001227983 */ /* 0x000ee80000300800 */
[----:B------:R-:W3:Y:S04]  /*6130*/  LDL.LU R36, [R1+0x4c] ;  /* 0x00004c0001247983 */ /* 0x000ee80000300800 */
[----:B------:R1:W3:Y:S04]  /*6140*/  @P3 LDG.E.U16 R11, desc[UR22][R6.64] ;  /* 0x00000016060b3981 */ /* 0x0002e8000c1e1500 */
[----:B------:R-:W3:Y:S04]  /*6150*/  LDL.LU R31, [R1+0x48] ;  /* 0x00004800011f7983 */ /* 0x000ee80000300800 */
[----:B------:R0:W3:Y:S04]  /*6160*/  @P2 LDG.E.U16 R10, desc[UR22][R8.64] ;  /* 0x00000016080a2981 */ /* 0x0000e8000c1e1500 */
[----:B------:R-:W3:Y:S04]  /*6170*/  LDL.LU R30, [R1+0x44] ;  /* 0x00004400011e7983 */ /* 0x000ee80000300800 */
[----:B------:R-:W3:Y:S04]  /*6180*/  LDL.LU R29, [R1+0x40] ;  /* 0x00004000011d7983 */ /* 0x000ee80000300800 */
[----:B------:R-:W3:Y:S04]  /*6190*/  LDL.LU R27, [R1+0x3c] ;  /* 0x00003c00011b7983 */ /* 0x000ee80000300800 */
[----:B------:R-:W3:Y:S04]  /*61a0*/  LDL.LU R28, [R1+0x24] ;  /* 0x00002400011c7983 */ /* 0x000ee80000300800 */
[----:B------:R-:W-:Y:S04]  /*61b0*/  STL [R1+0x8c0], R50 ;  /* 0x0008c03201007387 */ /* 0x000fe80000100800 */
[----:B------:R-:W3:Y:S01]  /*61c0*/  LDL.LU R33, [R1+0x20] ;  /* 0x0000200001217983 */ /* 0x000ee20000300800 */
[----:B--2---:R-:W-:-:S03]  /*61d0*/  IMAD R14, R32, UR4, RZ ;  /* 0x00000004200e7c24 */ /* 0x004fc6000f8e02ff */
[----:B------:R-:W2:Y:S01]  /*61e0*/  LDL.LU R32, [R1+0x14] ;  /* 0x0000140001207983 */ /* 0x000ea20000300800 */
[----:B----4-:R-:W-:-:S03]  /*61f0*/  IMAD R13, R40, UR4, RZ ;  /* 0x00000004280d7c24 */ /* 0x010fc6000f8e02ff */
[----:B------:R-:W4:Y:S01]  /*6200*/  LDL.LU R40, [R1+0x190] ;  /* 0x0001900001287983 */ /* 0x000f220000300800 */
[C---:B-1----:R-:W-:Y:S02]  /*6210*/  LOP3.LUT R6, R52.reuse, 0x36, RZ, 0xfc, !PT ;  /* 0x0000003634067812 */ /* 0x042fe400078efcff */
[C---:B------:R-:W-:Y:S02]  /*6220*/  LOP3.LUT R5, R52.reuse, 0x16, RZ, 0xfc, !PT ;  /* 0x0000001634057812 */ /* 0x040fe400078efcff */
[----:B------:R-:W-:Y:S02]  /*6230*/  LOP3.LUT R4, R52, 0x26, RZ, 0xfc, !PT ;  /* 0x0000002634047812 */ /* 0x000fe400078efcff */
[-C--:B------:R-:W-:Y:S02]  /*6240*/  ISETP.LT.AND P4, PT, R5, R50.reuse, P0 ;  /* 0x000000320500720c */ /* 0x080fe40000781270 */
[-C--:B------:R-:W-:Y:S02]  /*6250*/  ISETP.LT.AND P3, PT, R4, R50.reuse, P0 ;  /* 0x000000320400720c */ /* 0x080fe40000761270 */
[----:B------:R-:W-:Y:S01]  /*6260*/  ISETP.LT.AND P2, PT, R52, R50, P0 ;  /* 0x000000323400720c */ /* 0x000fe20000741270 */
[----:B---3--:R1:W-:Y:S04]  /*6270*/  STL [R1+0x2bc], R12 ;  /* 0x0002bc0c01007387 */ /* 0x0083e80000100800 */
[----:B------:R-:W3:Y:S04]  /*6280*/  LDL.LU R45, [R1+0x10] ;  /* 0x00001000012d7983 */ /* 0x000ee80000300800 */
[----:B------:R-:W3:Y:S01]  /*6290*/  LDL.LU R43, [R1+0xc] ;  /* 0x00000c00012b7983 */ /* 0x000ee20000300800 */
[----:B0-----:R-:W-:-:S02]  /*62a0*/  IMAD R9, R34, UR4, RZ ;  /* 0x0000000422097c24 */ /* 0x001fc4000f8e02ff */
[----:B------:R-:W-:Y:S01]  /*62b0*/  IMAD R8, R36, UR4, RZ ;  /* 0x0000000424087c24 */ /* 0x000fe2000f8e02ff */
[----:B------:R0:W-:Y:S01]  /*62c0*/  STL [R1+0x2cc], R11 ;  /* 0x0002cc0b01007387 */ /* 0x0001e20000100800 */
[----:B-1----:R-:W-:Y:S02]  /*62d0*/  IMAD R12, R39, UR4, RZ ;  /* 0x00000004270c7c24 */ /* 0x002fe4000f8e02ff */
[----:B------:R-:W-:Y:S01]  /*62e0*/  IMAD R7, R31, UR4, RZ ;  /* 0x000000041f077c24 */ /* 0x000fe2000f8e02ff */
[----:B------:R1:W-:Y:S04]  /*62f0*/  STL [R1+0x2c8], R10 ;  /* 0x0002c80a01007387 */ /* 0x0003e80000100800 */
[----:B------:R-:W3:Y:S01]  /*6300*/  LDL.LU R42, [R1+0x178] ;  /* 0x00017800012a7983 */ /* 0x000ee20000300800 */
[----:B------:R-:W-:-:S03]  /*6310*/  IMAD R6, R30, UR4, RZ ;  /* 0x000000041e067c24 */ /* 0x000fc6000f8e02ff */
[----:B------:R-:W3:Y:S01]  /*6320*/  LDL.LU R34, [R1+0x174] ;  /* 0x0001740001227983 */ /* 0x000ee20000300800 */
[----:B0-----:R-:W-:-:S03]  /*6330*/  IMAD R11, R38, UR4, RZ ;  /* 0x00000004260b7c24 */ /* 0x001fc6000f8e02ff */
[----:B------:R-:W3:Y:S01]  /*6340*/  LDL.LU R41, [R1+0x170] ;  /* 0x0001700001297983 */ /* 0x000ee20000300800 */
[----:B------:R-:W-:-:S03]  /*6350*/  IMAD R5, R29, UR4, RZ ;  /* 0x000000041d057c24 */ /* 0x000fc6000f8e02ff */
[----:B------:R-:W-:Y:S01]  /*6360*/  STL.64 [R1+0x910], R8 ;  /* 0x0009100801007387 */ /* 0x000fe20000100a00 */
[----:B------:R-:W-:-:S03]  /*6370*/  IMAD R4, R27, UR4, RZ ;  /* 0x000000041b047c24 */ /* 0x000fc6000f8e02ff */
[----:B------:R-:W3:Y:S01]  /*6380*/  LDL.LU R39, [R1+0x16c] ;  /* 0x00016c0001277983 */ /* 0x000ee20000300800 */
[----:B-1----:R-:W-:-:S03]  /*6390*/  IMAD R10, R37, UR4, RZ ;  /* 0x00000004250a7c24 */ /* 0x002fc6000f8e02ff */
[----:B------:R-:W-:Y:S04]  /*63a0*/  STL.64 [R1+0x900], R6 ;  /* 0x0009000601007387 */ /* 0x000fe80000100a00 */
[----:B------:R-:W3:Y:S04]  /*63b0*/  LDL.LU R38, [R1+0x168] ;  /* 0x0001680001267983 */ /* 0x000ee80000300800 */
[----:B------:R-:W3:Y:S04]  /*63c0*/  LDL.LU R37, [R1+0x164] ;  /* 0x0001640001257983 */ /* 0x000ee80000300800 */
[----:B------:R-:W3:Y:S04]  /*63d0*/  LDL.LU R36, [R1+0x160] ;  /* 0x0001600001247983 */ /* 0x000ee80000300800 */
[----:B------:R-:W3:Y:S04]  /*63e0*/  LDL.LU R27, [R1+0x15c] ;  /* 0x00015c00011b7983 */ /* 0x000ee80000300800 */
[----:B------:R4:W-:Y:S02]  /*63f0*/  STL.64 [R1+0x8f8], R4 ;  /* 0x0008f80401007387 */ /* 0x0009e40000100a00 */
[----:B----4-:R-:W-:-:S04]  /*6400*/  LEA R4, P5, R40, R0, 0x1 ;  /* 0x0000000028047211 */ /* 0x010fc800078a08ff */
[----:B------:R-:W-:-:S05]  /*6410*/  LEA.HI.X.SX32 R5, R40, R51, 0x1, P5 ;  /* 0x0000003328057211 */ /* 0x000fca00028f0eff */
[----:B------:R-:W4:Y:S01]  /*6420*/  @P2 LDG.E.U16 R35, desc[UR22][R4.64] ;  /* 0x0000001604232981 */ /* 0x000f22000c1e1500 */
[----:B------:R-:W-:Y:S02]  /*6430*/  IMAD R15, R28, UR4, RZ ;  /* 0x000000041c0f7c24 */ /* 0x000fe4000f8e02ff */
[----:B------:R-:W-:Y:S01]  /*6440*/  IMAD R16, R33, UR4, RZ ;  /* 0x0000000421107c24 */ /* 0x000fe2000f8e02ff */
[----:B------:R-:W4:Y:S01]  /*6450*/  LDL.LU R28, [R1+0x158] ;  /* 0x00015800011c7983 */ /* 0x000f220000300800 */
[----:B--2---:R-:W-:-:S03]  /*6460*/  IMAD R17, R32, UR4, RZ ;  /* 0x0000000420117c24 */ /* 0x004fc6000f8e02ff */
[----:B------:R-:W2:Y:S04]  /*6470*/  LDL.LU R29, [R1+0x154] ;  /* 0x00015400011d7983 */ /* 0x000ea80000300800 */
[----:B------:R-:W2:Y:S04]  /*6480*/  LDL.LU R30, [R1+0x150] ;  /* 0x00015000011e7983 */ /* 0x000ea80000300800 */
[----:B------:R-:W2:Y:S04]  /*6490*/  LDL.LU R31, [R1+0x148] ;  /* 0x00014800011f7983 */ /* 0x000ea80000300800 */
[----:B------:R-:W2:Y:S04]  /*64a0*/  LDL.LU R32, [R1+0x144] ;  /* 0x0001440001207983 */ /* 0x000ea80000300800 */
[----:B------:R-:W2:Y:S01]  /*64b0*/  LDL.LU R33, [R1+0x140] ;  /* 0x0001400001217983 */ /* 0x000ea20000300800 */
[----:B---3--:R-:W-:-:S02]  /*64c0*/  IMAD R18, R45, UR4, RZ ;  /* 0x000000042d127c24 */ /* 0x008fc4000f8e02ff */
[----:B------:R-:W-:Y:S01]  /*64d0*/  IMAD R19, R43, UR4, RZ ;  /* 0x000000042b137c24 */ /* 0x000fe2000f8e02ff */
[----:B------:R-:W-:Y:S04]  /*64e0*/  STL.64 [R1+0x8e8], R16 ;  /* 0x0008e81001007387 */ /* 0x000fe80000100a00 */
[----:B------:R-:W-:Y:S04]  /*64f0*/  STL.64 [R1+0x8d8], R18 ;  /* 0x0008d81201007387 */ /* 0x000fe80000100a00 */
[----:B------:R-:W-:Y:S01]  /*6500*/  STL [R1+0x8c8], R0 ;  /* 0x0008c80001007387 */ /* 0x000fe20000100800 */
[----:B------:R-:W-:-:S02]  /*6510*/  IMAD R20, R42, UR4, RZ ;  /* 0x000000042a147c24 */ /* 0x000fc4000f8e02ff */
[----:B------:R-:W-:Y:S02]  /*6520*/  IMAD R21, R34, UR4, RZ ;  /* 0x0000000422157c24 */ /* 0x000fe4000f8e02ff */
[----:B------:R-:W3:Y:S01]  /*6530*/  LDL.LU R34, [R1+0x13c] ;  /* 0x00013c0001227983 */ /* 0x000ee20000300800 */
[----:B------:R-:W-:-:S03]  /*6540*/  IMAD R22, R41, UR4, RZ ;  /* 0x0000000429167c24 */ /* 0x000fc6000f8e02ff */
[----:B------:R-:W-:Y:S01]  /*6550*/  STL.64 [R1+0x8d0], R20 ;  /* 0x0008d01401007387 */ /* 0x000fe20000100a00 */
[----:B------:R-:W-:-:S03]  /*6560*/  IMAD R23, R39, UR4, RZ ;  /* 0x0000000427177c24 */ /* 0x000fc6000f8e02ff */
[----:B------:R-:W-:Y:S04]  /*6570*/  STL [R1+0x8c4], R51 ;  /* 0x0008c43301007387 */ /* 0x000fe80000100800 */
[----:B------:R-:W-:Y:S01]  /*6580*/  STL.64 [R1+0x8e0], R22 ;  /* 0x0008e01601007387 */ /* 0x000fe20000100a00 */
[----:B------:R-:W-:Y:S02]  /*6590*/  IMAD R24, R38, UR4, RZ ;  /* 0x0000000426187c24 */ /* 0x000fe4000f8e02ff */
[----:B------:R-:W-:Y:S01]  /*65a0*/  IMAD R25, R37, UR4, RZ ;  /* 0x0000000425197c24 */ /* 0x000fe2000f8e02ff */
[----:B------:R-:W-:Y:S01]  /*65b0*/  STL.64 [R1+0x330], R4 ;  /* 0x0003300401007387 */ /* 0x000fe20000100a00 */
[----:B------:R-:W-:-:S03]  /*65c0*/  IMAD R26, R36, UR4, RZ ;  /* 0x00000004241a7c24 */ /* 0x000fc6000f8e02ff */
[----:B------:R-:W-:Y:S01]  /*65d0*/  STL.64 [R1+0x8f0], R24 ;  /* 0x0008f01801007387 */ /* 0x000fe20000100a00 */
[----:B------:R-:W-:-:S03]  /*65e0*/  IMAD R27, R27, UR4, RZ ;  /* 0x000000041b1b7c24 */ /* 0x000fc6000f8e02ff */
[----:B------:R-:W-:Y:S04]  /*65f0*/  STL [R1+0x908], R25 ;  /* 0x0009081901007387 */ /* 0x000fe80000100800 */
[----:B------:R-:W-:Y:S04]  /*6600*/  STL.64 [R1+0x918], R26 ;  /* 0x0009181a01007387 */ /* 0x000fe80000100a00 */
[----:B----4-:R0:W-:Y:S04]  /*6610*/  STL [R1+0x88], R35 ;  /* 0x0000882301007387 */ /* 0x0101e80000100800 */
[----:B0-----:R-:W4:Y:S04]  /*6620*/  LDL.LU R35, [R1+0x134] ;  /* 0x0001340001237983 */ /* 0x001f280000300800 */
        /* <DEDUP_REMOVED lines=10> */
[----:B------:R-:W2:Y:S04]  /*66d0*/  LDL.LU R5, [R1] ;  /* 0x0000000001057983 */ /* 0x000ea80000300800 */
        /* <DEDUP_REMOVED lines=9> */
[----:B------:R-:W3:Y:S04]  /*6770*/  LDL.LU R51, [R1+0xd8] ;  /* 0x0000d80001337983 */ /* 0x000ee80000300800 */
[----:B------:R-:W4:Y:S04]  /*6780*/  LDL.LU R0, [R1+0xd4] ;  /* 0x0000d40001007983 */ /* 0x000f280000300800 */
[----:B------:R-:W4:Y:S04]  /*6790*/  LDL.LU R17, [R1+0xd0] ;  /* 0x0000d00001117983 */ /* 0x000f280000300800 */
[----:B------:R-:W4:Y:S04]  /*67a0*/  LDL.LU R8, [R1+0xa4] ;  /* 0x0000a40001087983 */ /* 0x000f280000300800 */
[----:B------:R-:W4:Y:S04]  /*67b0*/  LDL.LU R49, [R1+0xa0] ;  /* 0x0000a00001317983 */ /* 0x000f280000300800 */
[----:B------:R-:W4:Y:S04]  /*67c0*/  LDL.LU R9, [R1+0x9c] ;  /* 0x00009c0001097983 */ /* 0x000f280000300800 */
[----:B------:R-:W4:Y:S04]  /*67d0*/  LDL.LU R50, [R1+0x98] ;  /* 0x0000980001327983 */ /* 0x000f280000300800 */
[----:B------:R-:W4:Y:S04]  /*67e0*/  LDL.LU R48, [R1+0x184] ;  /* 0x0001840001307983 */ /* 0x000f280000300800 */
[----:B------:R-:W4:Y:S01]  /*67f0*/  LDL.LU R52, [R1+0x180] ;  /* 0x0001800001347983 */ /* 0x000f220000300800 */
[----:B--2---:R-:W-:-:S02]  /*6800*/  IMAD R26, R24, UR4, RZ ;  /* 0x00000004181a7c24 */ /* 0x004fc4000f8e02ff */
[----:B---3--:R-:W-:-:S03]  /*6810*/  IMAD R25, R51, UR4, RZ ;  /* 0x0000000433197c24 */ /* 0x008fc6000f8e02ff */
[----:B------:R-:W-:Y:S01]  /*6820*/  STL [R1+0x30], R26 ;  /* 0x0000301a01007387 */ /* 0x000fe20000100800 */
[----:B----4-:R-:W-:-:S03]  /*6830*/  IMAD R24, R0, UR4, RZ ;  /* 0x0000000400187c24 */ /* 0x010fc6000f8e02ff */
[----:B------:R-:W-:Y:S01]  /*6840*/  STL [R1+0x3c], R25 ;  /* 0x00003c1901007387 */ /* 0x000fe20000100800 */
[----:B------:R-:W-:-:S03]  /*6850*/  IMAD R0, R17, UR4, RZ ;  /* 0x0000000411007c24 */ /* 0x000fc6000f8e02ff */
[----:B------:R-:W-:Y:S01]  /*6860*/  STL [R1+0x40], R24 ;  /* 0x0000401801007387 */ /* 0x000fe20000100800 */
[----:B------:R-:W-:-:S03]  /*6870*/  IMAD R8, R8, UR4, RZ ;  /* 0x0000000408087c24 */ /* 0x000fc6000f8e02ff */
[----:B------:R-:W-:Y:S04]  /*6880*/  STL [R1+0x44], R0 ;  /* 0x0000440001007387 */ /* 0x000fe80000100800 */
[----:B------:R0:W-:Y:S02]  /*6890*/  STL [R1+0x48], R8 ;  /* 0x0000480801007387 */ /* 0x0001e40000100800 */
[----:B0-----:R-:W-:-:S05]  /*68a0*/  IMAD R8, R50, UR4, RZ ;  /* 0x0000000432087c24 */ /* 0x001fca000f8e02ff */
[----:B------:R0:W-:Y:S01]  /*68b0*/  STL [R1+0x54], R8 ;  /* 0x0000540801007387 */ /* 0x0001e20000100800 */
[----:B------:R-:W-:Y:S01]  /*68c0*/  IMAD R0, R9, UR4, RZ ;  /* 0x0000000409007c24 */ /* 0x000fe2000f8e02ff */
[-C--:B------:R-:W-:Y:S02]  /*68d0*/  LEA R26, P2, R13, R2.reuse, 0x1 ;  /* 0x000000020d1a7211 */ /* 0x080fe400078408ff */
[----:B0-----:R-:W-:-:S04]  /*68e0*/  LEA R8, P5, R14, R2, 0x1 ;  /* 0x000000020e087211 */ /* 0x001fc800078a08ff */
[-C--:B------:R-:W-:Y:S02]  /*68f0*/  LEA.HI.X.SX32 R9, R14, R3.reuse, 0x1, P5 ;  /* 0x000000030e097211 */ /* 0x080fe400028f0eff */
[----:B------:R-:W-:-:S03]  /*6900*/  LEA.HI.X.SX32 R27, R13, R3, 0x1, P2 ;  /* 0x000000030d1b7211 */ /* 0x000fc600010f0eff */
[----:B------:R0:W-:Y:S04]  /*6910*/  STL.64 [R1+0x320], R8 ;  /* 0x0003200801007387 */ /* 0x0001e80000100a00 */
[----:B------:R1:W-:Y:S01]  /*6920*/  STL.64 [R1+0x310], R26 ;  /* 0x0003101a01007387 */ /* 0x0003e20000100a00 */
[----:B0-----:R-:W-:-:S04]  /*6930*/  LEA R8, P6, R12, R2, 0x1 ;  /* 0x000000020c087211 */ /* 0x001fc800078c08ff */
[----:B------:R-:W-:Y:S01]  /*6940*/  LEA.HI.X.SX32 R9, R12, R3, 0x1, P6 ;  /* 0x000000030c097211 */ /* 0x000fe200030f0eff */
[----:B-1----:R-:W2:Y:S04]  /*6950*/  LDL.LU.64 R26, [R1+0x918] ;  /* 0x00091800011a7983 */ /* 0x002ea80000300a00 */
[----:B------:R0:W-:Y:S04]  /*6960*/  STL.64 [R1+0x300], R8 ;  /* 0x0003000801007387 */ /* 0x0001e80000100a00 */
[----:B0-----:R-:W3:Y:S01]  /*6970*/  LDL.LU.64 R8, [R1+0x910] ;  /* 0x0009100001087983 */ /* 0x001ee20000300a00 */
[----:B------:R-:W-:Y:S01]  /*6980*/  IMAD R6, R6, UR4, RZ ;  /* 0x0000000406067c24 */ /* 0x000fe2000f8e02ff */
[----:B------:R-:W-:Y:S01]  /*6990*/  LEA R24, P5, R11, R2, 0x1 ;  /* 0x000000020b187211 */ /* 0x000fe200078a08ff */
[----:B------:R-:W-:-:S02]  /*69a0*/  IMAD R16, R16, UR4, RZ ;  /* 0x0000000410107c24 */ /* 0x000fc4000f8e02ff */
[----:B------:R-:W-:Y:S02]  /*69b0*/  IMAD R4, R4, UR4, RZ ;  /* 0x0000000404047c24 */ /* 0x000fe4000f8e02ff */
[----:B------:R-:W-:Y:S02]  /*69c0*/  IMAD R7, R7, UR4, RZ ;  /* 0x0000000407077c24 */ /* 0x000fe4000f8e02ff */
[----:B------:R-:W-:Y:S01]  /*69d0*/  IMAD.MOV.U32 R13, RZ, RZ, R6 ;  /* 0x000000ffff0d7224 */ /* 0x000fe200078e0006 */
[----:B------:R-:W-:Y:S01]  /*69e0*/  LEA R6, P2, R10, R2, 0x1 ;  /* 0x000000020a067211 */ /* 0x000fe200078408ff */
[----:B------:R-:W-:Y:S01]  /*69f0*/  IMAD R50, R44, UR4, RZ ;  /* 0x000000042c327c24 */ /* 0x000fe2000f8e02ff */
[----:B------:R-:W-:Y:S01]  /*6a00*/  LEA.HI.X.SX32 R25, R11, R3, 0x1, P5 ;  /* 0x000000030b197211 */ /* 0x000fe200028f0eff */
[----:B------:R-:W-:Y:S02]  /*6a10*/  IMAD.MOV.U32 R12, RZ, RZ, R16 ;  /* 0x000000ffff0c7224 */ /* 0x000fe400078e0010 */
[----:B------:R-:W-:-:S02]  /*6a20*/  IMAD R5, R5, UR4, RZ ;  /* 0x0000000405057c24 */ /* 0x000fc4000f8e02ff */
[----:B------:R-:W-:Y:S02]  /*6a30*/  IMAD.MOV.U32 R44, RZ, RZ, R4 ;  /* 0x000000ffff2c7224 */ /* 0x000fe400078e0004 */
[----:B------:R-:W-:Y:S01]  /*6a40*/  IMAD.MOV.U32 R14, RZ, RZ, R7 ;  /* 0x000000ffff0e7224 */ /* 0x000fe200078e0007 */
[----:B------:R-:W-:Y:S01]  /*6a50*/  LEA.HI.X.SX32 R7, R10, R3, 0x1, P2 ;  /* 0x000000030a077211 */ /* 0x000fe200010f0eff */
[----:B------:R-:W-:Y:S01]  /*6a60*/  IMAD.MOV.U32 R11, RZ, RZ, R5 ;  /* 0x000000ffff0b7224 */ /* 0x000fe200078e0005 */
[----:B------:R0:W-:Y:S04]  /*6a70*/  STL.64 [R1+0x2f0], R24 ;  /* 0x0002f01801007387 */ /* 0x0001e80000100a00 */
[----:B0-----:R-:W4:Y:S04]  /*6a80*/  LDL.LU R25, [R1+0x908] ;  /* 0x0009080001197983 */ /* 0x001f280000300800 */
[----:B------:R0:W-:Y:S04]  /*6a90*/  STL.64 [R1+0x2e0], R6 ;  /* 0x0002e00601007387 */ /* 0x0001e80000100a00 */
[----:B0-----:R-:W2:Y:S01]  /*6aa0*/  LDL.LU.64 R6, [R1+0x900] ;  /* 0x0009000001067983 */ /* 0x001ea20000300a00 */
[----:B---3--:R-:W-:-:S02]  /*6ab0*/  LEA R16, P6, R9, R2, 0x1 ;  /* 0x0000000209107211 */ /* 0x008fc400078c08ff */
[C---:B------:R-:W-:Y:S02]  /*6ac0*/  LEA R4, P5, R8.reuse, R2, 0x1 ;  /* 0x0000000208047211 */ /* 0x040fe400078a08ff */
[-C--:B------:R-:W-:Y:S02]  /*6ad0*/  LEA.HI.X.SX32 R17, R9, R3.reuse, 0x1, P6 ;  /* 0x0000000309117211 */ /* 0x080fe400030f0eff */
[----:B------:R-:W-:-:S03]  /*6ae0*/  LEA.HI.X.SX32 R5, R8, R3, 0x1, P5 ;  /* 0x0000000308057211 */ /* 0x000fc600028f0eff */
[----:B------:R-:W-:Y:S04]  /*6af0*/  STL.64 [R1+0x2d0], R16 ;  /* 0x0002d01001007387 */ /* 0x000fe80000100a00 */
[----:B------:R0:W-:Y:S04]  /*6b00*/  STL.64 [R1+0x2c0], R4 ;  /* 0x0002c00401007387 */ /* 0x0001e80000100a00 */
[----:B0-----:R-:W3:Y:S01]  /*6b10*/  LDL.LU.64 R4, [R1+0x8f8] ;  /* 0x0008f80001047983 */ /* 0x001ee20000300a00 */
[----:B------:R-:W-:Y:S02]  /*6b20*/  IMAD R22, R22, UR4, RZ ;  /* 0x0000000416167c24 */ /* 0x000fe4000f8e02ff */
[----:B------:R-:W-:-:S02]  /*6b30*/  IMAD R51, R46, UR4, RZ ;  /* 0x000000042e337c24 */ /* 0x000fc4000f8e02ff */
[----:B------:R-:W-:Y:S02]  /*6b40*/  IMAD.MOV.U32 R46, RZ, RZ, R22 ;  /* 0x000000ffff2e7224 */ /* 0x000fe400078e0016 */
[----:B----4-:R-:W-:Y:S01]  /*6b50*/  IMAD.MOV.U32 R9, RZ, RZ, R25 ;  /* 0x000000ffff097224 */ /* 0x010fe200078e0019 */
[CC--:B--2---:R-:W-:Y:S02]  /*6b60*/  LEA R24, P2, R7.reuse, R2.reuse, 0x1 ;  /* 0x0000000207187211 */ /* 0x0c4fe400078408ff */
[C---:B------:R-:W-:Y:S02]  /*6b70*/  LEA R16, P6, R6.reuse, R2, 0x1 ;  /* 0x0000000206107211 */ /* 0x040fe400078c08ff */
[-C--:B------:R-:W-:Y:S01]  /*6b80*/  LEA.HI.X.SX32 R9, R7, R3.reuse, 0x1, P2 ;  /* 0x0000000307097211 */ /* 0x080fe200010f0eff */
[----:B------:R0:W-:Y:S01]  /*6b90*/  STL [R1+0x2b0], R24 ;  /* 0x0002b01801007387 */ /* 0x0001e20000100800 */
[----:B------:R-:W-:Y:S01]  /*6ba0*/  LEA.HI.X.SX32 R17, R6, R3, 0x1, P6 ;  /* 0x0000000306117211 */ /* 0x000fe200030f0eff */
[----:B------:R-:W-:-:S02]  /*6bb0*/  IMAD.MOV.U32 R8, RZ, RZ, R24 ;  /* 0x000000ffff087224 */ /* 0x000fc400078e0018 */
[----:B0-----:R-:W2:Y:S01]  /*6bc0*/  LDL.LU.64 R24, [R1+0x8f0] ;  /* 0x0008f00001187983 */ /* 0x001ea20000300a00 */
[----:B---3--:R-:W-:-:S05]  /*6bd0*/  LEA R22, P5, R5, R2, 0x1 ;  /* 0x0000000205167211 */ /* 0x008fca00078a08ff */
[----:B------:R-:W-:Y:S04]  /*6be0*/  STL [R1+0x2a0], R22 ;  /* 0x0002a01601007387 */ /* 0x000fe80000100800 */
[----:B------:R-:W-:Y:S04]  /*6bf0*/  STL [R1+0x2b4], R9 ;  /* 0x0002b40901007387 */ /* 0x000fe80000100800 */
[----:B------:R0:W-:Y:S04]  /*6c00*/  STL.64 [R1+0x2a8], R16 ;  /* 0x0002a81001007387 */ /* 0x0001e80000100a00 */
[----:B0-----:R-:W3:Y:S01]  /*6c10*/  LDL.LU.64 R16, [R1+0x8e8] ;  /* 0x0008e80001107983 */ /* 0x001ee20000300a00 */
[----:B------:R-:W-:-:S02]  /*6c20*/  IMAD R20, R20, UR4, RZ ;  /* 0x0000000414147c24 */ /* 0x000fc4000f8e02ff */
[----:B------:R-:W-:Y:S02]  /*6c30*/  IMAD R18, R18, UR4, RZ ;  /* 0x0000000412127c24 */ /* 0x000fe4000f8e02ff */
[----:B------:R-:W-:Y:S02]  /*6c40*/  IMAD.MOV.U32 R10, RZ, RZ, R11 ;  /* 0x000000ffff0a7224 */ /* 0x000fe400078e000b */
[----:B------:R-:W-:Y:S01]  /*6c50*/  IMAD.MOV.U32 R7, RZ, RZ, R23 ;  /* 0x000000ffff077224 */ /* 0x000fe200078e0017 */
[----:B------:R-:W-:Y:S01]  /*6c60*/  LEA.HI.X.SX32 R7, R5, R3, 0x1, P5 ;  /* 0x0000000305077211 */ /* 0x000fe200028f0eff */
[----:B------:R-:W-:Y:S02]  /*6c70*/  IMAD R19, R19, UR4, RZ ;  /* 0x0000000413137c24 */ /* 0x000fe4000f8e02ff */
[----:B------:R-:W-:Y:S01]  /*6c80*/  IMAD.MOV.U32 R11, RZ, RZ, R20 ;  /* 0x000000ffff0b7224 */ /* 0x000fe200078e0014 */
[-C--:B------:R-:W-:Y:S01]  /*6c90*/  LEA R20, P6, R15, R2.reuse, 0x1 ;  /* 0x000000020f147211 */ /* 0x080fe200078c08ff */
[----:B------:R-:W-:Y:S01]  /*6ca0*/  IMAD.MOV.U32 R9, RZ, RZ, R18 ;  /* 0x000000ffff097224 */ /* 0x000fe200078e0012 */
[----:B------:R-:W-:Y:S01]  /*6cb0*/  LEA R18, P2, R4, R2, 0x1 ;  /* 0x0000000204127211 */ /* 0x000fe200078408ff */
[----:B------:R-:W-:-:S02]  /*6cc0*/  IMAD.MOV.U32 R6, RZ, RZ, R22 ;  /* 0x000000ffff067224 */ /* 0x000fc400078e0016 */
[----:B------:R-:W-:Y:S01]  /*6cd0*/  IMAD.MOV.U32 R8, RZ, RZ, R19 ;  /* 0x000000ffff087224 */ /* 0x000fe200078e0013 */
[----:B------:R-:W4:Y:S01]  /*6ce0*/  LDL.LU.64 R22, [R1+0x8e0] ;  /* 0x0008e00001167983 */ /* 0x000f220000300a00 */
[----:B------:R-:W-:Y:S01]  /*6cf0*/  LEA.HI.X.SX32 R19, R4, R3, 0x1, P2 ;  /* 0x0000000304137211 */ /* 0x000fe200010f0eff */
[----:B------:R-:W-:Y:S02]  /*6d00*/  IMAD.MOV.U32 R4, RZ, RZ, R20 ;  /* 0x000000ffff047224 */ /* 0x000fe400078e0014 */
[----:B------:R-:W-:Y:S01]  /*6d10*/  STL [R1+0x2a4], R7 ;  /* 0x0002a40701007387 */ /* 0x000fe20000100800 */
[----:B------:R-:W-:-:S03]  /*6d20*/  IMAD.MOV.U32 R5, RZ, RZ, R21 ;  /* 0x000000ffff057224 */ /* 0x000fc600078e0015 */
[----:B------:R-:W-:Y:S01]  /*6d30*/  STL [R1+0x290], R20 ;  /* 0x0002901401007387 */ /* 0x000fe20000100800 */
[----:B------:R-:W-:-:S03]  /*6d40*/  LEA.HI.X.SX32 R5, R15, R3, 0x1, P6 ;  /* 0x000000030f057211 */ /* 0x000fc600030f0eff */
[----:B------:R0:W-:Y:S04]  /*6d50*/  STL.64 [R1+0x298], R18 ;  /* 0x0002981201007387 */ /* 0x0001e80000100a00 */
[----:B0-----:R-:W2:Y:S04]  /*6d60*/  LDL.LU.64 R18, [R1+0x8d8] ;  /* 0x0008d80001127983 */ /* 0x001ea80000300a00 */
[----:B------:R-:W-:Y:S01]  /*6d70*/  STL [R1+0x294], R5 ;  /* 0x0002940501007387 */ /* 0x000fe20000100800 */
[-C--:B---3--:R-:W-:Y:S02]  /*6d80*/  LEA R6, P5, R16, R2.reuse, 0x1 ;  /* 0x0000000210067211 */ /* 0x088fe400078a08ff */
[----:B------:R-:W-:-:S02]  /*6d90*/  LEA R20, P2, R17, R2, 0x1 ;  /* 0x0000000211147211 */ /* 0x000fc400078408ff */
[-C--:B------:R-:W-:Y:S02]  /*6da0*/  LEA.HI.X.SX32 R7, R16, R3.reuse, 0x1, P5 ;  /* 0x0000000310077211 */ /* 0x080fe400028f0eff */
[----:B------:R-:W-:-:S03]  /*6db0*/  LEA.HI.X.SX32 R21, R17, R3, 0x1, P2 ;  /* 0x0000000311157211 */ /* 0x000fc600010f0eff */
[----:B------:R-:W-:Y:S04]  /*6dc0*/  STL.64 [R1+0x288], R6 ;  /* 0x0002880601007387 */ /* 0x000fe80000100a00 */
[----:B------:R0:W-:Y:S04]  /*6dd0*/  STL.64 [R1+0x280], R20 ;  /* 0x0002801401007387 */ /* 0x0001e80000100a00 */
[----:B0-----:R-:W3:Y:S01]  /*6de0*/  LDL.LU.64 R20, [R1+0x8d0] ;  /* 0x0008d00001147983 */ /* 0x001ee20000300a00 */
[-C--:B--2---:R-:W-:Y:S02]  /*6df0*/  LEA R4, P6, R18, R2.reuse, 0x1 ;  /* 0x0000000212047211 */ /* 0x084fe400078c08ff */
[----:B------:R-:W-:-:S02]  /*6e00*/  LEA R6, P5, R19, R2, 0x1 ;  /* 0x0000000213067211 */ /* 0x000fc400078a08ff */
[-C--:B------:R-:W-:Y:S02]  /*6e10*/  LEA.HI.X.SX32 R5, R18, R3.reuse, 0x1, P6 ;  /* 0x0000000312057211 */ /* 0x080fe400030f0eff */
[----:B------:R-:W-:-:S03]  /*6e20*/  LEA.HI.X.SX32 R7, R19, R3, 0x1, P5 ;  /* 0x0000000313077211 */ /* 0x000fc600028f0eff */
[----:B------:R-:W-:Y:S04]  /*6e30*/  STL.64 [R1+0x278], R4 ;  /* 0x0002780401007387 */ /* 0x000fe80000100a00 */
[----:B------:R4:W-:Y:S02]  /*6e40*/  STL.64 [R1+0x270], R6 ;  /* 0x0002700601007387 */ /* 0x0009e40000100a00 */
[----:B----4-:R-:W-:-:S04]  /*6e50*/  LEA R6, P5, R22, R2, 0x1 ;  /* 0x0000000216067211 */ /* 0x010fc800078a08ff */
[----:B------:R-:W-:Y:S01]  /*6e60*/  LEA.HI.X.SX32 R7, R22, R3, 0x1, P5 ;  /* 0x0000000316077211 */ /* 0x000fe200028f0eff */
[----:B------:R-:W-:Y:S02]  /*6e70*/  IMAD R29, R29, UR4, RZ ;  /* 0x000000041d1d7c24 */ /* 0x000fe4000f8e02ff */
[----:B------:R-:W-:Y:S02]  /*6e80*/  IMAD R28, R28, UR4, RZ ;  /* 0x000000041c1c7c24 */ /* 0x000fe4000f8e02ff */
[----:B------:R-:W-:Y:S02]  /*6e90*/  IMAD R30, R30, UR4, RZ ;  /* 0x000000041e1e7c24 */ /* 0x000fe4000f8e02ff */
[----:B------:R-:W-:Y:S02]  /*6ea0*/  IMAD R32, R32, UR4, RZ ;  /* 0x0000000420207c24 */ /* 0x000fe4000f8e02ff */
[----:B------:R-:W-:Y:S02]  /*6eb0*/  IMAD R31, R31, UR4, RZ ;  /* 0x000000041f1f7c24 */ /* 0x000fe4000f8e02ff */
[----:B------:R-:W-:-:S02]  /*6ec0*/  IMAD R33, R33, UR4, RZ ;  /* 0x0000000421217c24 */ /* 0x000fc4000f8e02ff */
        /* <DEDUP_REMOVED lines=11> */
[----:B------:R-:W-:Y:S01]  /*6f80*/  IMAD R47, R47, UR4, RZ ;  /* 0x000000042f2f7c24 */ /* 0x000fe2000f8e02ff */
[----:B---3--:R-:W-:-:S04]  /*6f90*/  LEA R16, P2, R20, R2, 0x1 ;  /* 0x0000000214107211 */ /* 0x008fc800078408ff */
[----:B------:R-:W-:Y:S02]  /*6fa0*/  LEA.HI.X.SX32 R17, R20, R3, 0x1, P2 ;  /* 0x0000000314117211 */ /* 0x000fe400010f0eff */
[----:B------:R-:W-:-:S03]  /*6fb0*/  LEA R4, P6, R21, R2, 0x1 ;  /* 0x0000000215047211 */ /* 0x000fc600078c08ff */
[----:B------:R0:W-:Y:S01]  /*6fc0*/  STL.64 [R1+0x268], R16 ;  /* 0x0002681001007387 */ /* 0x0001e20000100a00 */
[----:B------:R-:W-:Y:S02]  /*6fd0*/  LEA.HI.X.SX32 R5, R21, R3, 0x1, P6 ;  /* 0x0000000315057211 */ /* 0x000fe400030f0eff */
[----:B0-----:R-:W-:-:S03]  /*6fe0*/  LEA R16, P2, R23, R2, 0x1 ;  /* 0x0000000217107211 */ /* 0x001fc600078408ff */
[----:B------:R0:W-:Y:S01]  /*6ff0*/  STL.64 [R1+0x260], R4 ;  /* 0x0002600401007387 */ /* 0x0001e20000100a00 */
[----:B------:R-:W-:-:S03]  /*7000*/  LEA.HI.X.SX32 R17, R23, R3, 0x1, P2 ;  /* 0x0000000317117211 */ /* 0x000fc600010f0eff */
[----:B------:R1:W-:Y:S04]  /*7010*/  STL.64 [R1+0x258], R6 ;  /* 0x0002580601007387 */ /* 0x0003e80000100a00 */
[----:B------:R2:W-:Y:S01]  /*7020*/  STL.64 [R1+0x250], R16 ;  /* 0x0002501001007387 */ /* 0x0005e20000100a00 */
[CC--:B0-----:R-:W-:Y:S02]  /*7030*/  LEA R4, P6, R24.reuse, R2.reuse, 0x1 ;  /* 0x0000000218047211 */ /* 0x0c1fe400078c08ff */
[-C--:B-1----:R-:W-:Y:S02]  /*7040*/  LEA R6, P5, R25, R2.reuse, 0x1 ;  /* 0x0000000219067211 */ /* 0x082fe400078a08ff */
[----:B------:R-:W-:Y:S02]  /*7050*/  LEA.HI.X.SX32 R5, R24, R3, 0x1, P6 ;  /* 0x0000000318057211 */ /* 0x000fe400030f0eff */
[----:B--2---:R-:W-:-:S02]  /*7060*/  LEA R16, P2, R26, R2, 0x1 ;  /* 0x000000021a107211 */ /* 0x004fc400078408ff */
[-C--:B------:R-:W-:Y:S02]  /*7070*/  LEA.HI.X.SX32 R7, R25, R3.reuse, 0x1, P5 ;  /* 0x0000000319077211 */ /* 0x080fe400028f0eff */
[----:B------:R-:W-:Y:S01]  /*7080*/  LEA.HI.X.SX32 R17, R26, R3, 0x1, P2 ;  /* 0x000000031a117211 */ /* 0x000fe200010f0eff */
[----:B------:R0:W-:Y:S04]  /*7090*/  STL.64 [R1+0x248], R4 ;  /* 0x0002480401007387 */ /* 0x0001e80000100a00 */
[----:B------:R-:W-:Y:S04]  /*70a0*/  STL.64 [R1+0x240], R6 ;  /* 0x0002400601007387 */ /* 0x000fe80000100a00 */
[----:B------:R1:W-:Y:S01]  /*70b0*/  STL.64 [R1+0x238], R16 ;  /* 0x0002381001007387 */ /* 0x0003e20000100a00 */
[----:B0-----:R-:W-:-:S04]  /*70c0*/  LEA R4, P6, R27, R2, 0x1 ;  /* 0x000000021b047211 */ /* 0x001fc800078c08ff */
[----:B------:R-:W-:Y:S02]  /*70d0*/  LEA.HI.X.SX32 R5, R27, R3, 0x1, P6 ;  /* 0x000000031b057211 */ /* 0x000fe400030f0eff */
[----:B-1----:R-:W-:-:S03]  /*70e0*/  LEA R16, P2, R29, R2, 0x1 ;  /* 0x000000021d107211 */ /* 0x002fc600078408ff */
[----:B------:R0:W-:Y:S01]  /*70f0*/  STL.64 [R1+0x230], R4 ;  /* 0x0002300401007387 */ /* 0x0001e20000100a00 */
[----:B------:R-:W-:Y:S02]  /*7100*/  LEA.HI.X.SX32 R17, R29, R3, 0x1, P2 ;  /* 0x000000031d117211 */ /* 0x000fe400010f0eff */
[----:B------:R-:W-:-:S03]  /*7110*/  LEA R6, P5, R28, R2, 0x1 ;  /* 0x000000021c067211 */ /* 0x000fc600078a08ff */
[----:B------:R1:W-:Y:S01]  /*7120*/  STL.64 [R1+0x220], R16 ;  /* 0x0002201001007387 */ /* 0x0003e20000100a00 */
[-C--:B------:R-:W-:Y:S02]  /*7130*/  LEA.HI.X.SX32 R7, R28, R3.reuse, 0x1, P5 ;  /* 0x000000031c077211 */ /* 0x080fe400028f0eff */
[CC--:B0-----:R-:W-:Y:S02]  /*7140*/  LEA R4, P6, R30.reuse, R2.reuse, 0x1 ;  /* 0x000000021e047211 */ /* 0x0c1fe400078c08ff */
[CC--:B------:R-:W-:Y:S02]  /*7150*/  LEA R18, P5, R31.reuse, R2.reuse, 0x1 ;  /* 0x000000021f127211 */ /* 0x0c0fe400078a08ff */
[-C--:B------:R-:W-:Y:S02]  /*7160*/  LEA.HI.X.SX32 R5, R30, R3.reuse, 0x1, P6 ;  /* 0x000000031e057211 */ /* 0x080fe400030f0eff */
[C---:B-1----:R-:W-:Y:S01]  /*7170*/  LEA R16, P2, R32.reuse, R2, 0x1 ;  /* 0x0000000220107211 */ /* 0x042fe200078408ff */
[----:B------:R-:W-:Y:S03]  /*7180*/  STL.64 [R1+0x228], R6 ;  /* 0x0002280601007387 */ /* 0x000fe60000100a00 */
[-C--:B------:R-:W-:Y:S01]  /*7190*/  LEA.HI.X.SX32 R17, R32, R3.reuse, 0x1, P2 ;  /* 0x0000000320117211 */ /* 0x080fe200010f0eff */
[----:B------:R0:W-:Y:S01]  /*71a0*/  STL.64 [R1+0x218], R4 ;  /* 0x0002180401007387 */ /* 0x0001e20000100a00 */
[----:B------:R-:W-:-:S02]  /*71b0*/  LEA.HI.X.SX32 R19, R31, R3, 0x1, P5 ;  /* 0x000000031f137211 */ /* 0x000fc400028f0eff */
[CC--:B------:R-:W-:Y:S01]  /*71c0*/  LEA R20, P5, R34.reuse, R2.reuse, 0x1 ;  /* 0x0000000222147211 */ /* 0x0c0fe200078a08ff */
[----:B------:R1:W-:Y:S03]  /*71d0*/  STL.64 [R1+0x208], R16 ;  /* 0x0002081001007387 */ /* 0x0003e60000100a00 */
[-C--:B------:R-:W-:Y:S02]  /*71e0*/  LEA.HI.X.SX32 R21, R34, R3.reuse, 0x1, P5 ;  /* 0x0000000322157211 */ /* 0x080fe400028f0eff */
[-C--:B0-----:R-:W-:Y:S02]  /*71f0*/  LEA R4, P6, R33, R2.reuse, 0x1 ;  /* 0x0000000221047211 */ /* 0x081fe400078c08ff */
[----:B-1----:R-:W-:Y:S02]  /*7200*/  LEA R16, P2, R35, R2, 0x1 ;  /* 0x0000000223107211 */ /* 0x002fe400078408ff */
[----:B------:R-:W-:-:S02]  /*7210*/  LEA.HI.X.SX32 R5, R33, R3, 0x1, P6 ;  /* 0x0000000321057211 */ /* 0x000fc400030f0eff */
[----:B------:R-:W-:Y:S01]  /*7220*/  LEA.HI.X.SX32 R17, R35, R3, 0x1, P2 ;  /* 0x0000000323117211 */ /* 0x000fe200010f0eff */
[----:B------:R0:W-:Y:S04]  /*7230*/  STL.64 [R1+0x210], R18 ;  /* 0x0002101201007387 */ /* 0x0001e80000100a00 */
[----:B------:R-:W-:Y:S04]  /*7240*/  STL.64 [R1+0x200], R4 ;  /* 0x0002000401007387 */ /* 0x000fe80000100a00 */
[----:B------:R1:W-:Y:S01]  /*7250*/  STL.64 [R1+0x1f8], R20 ;  /* 0x0001f81401007387 */ /* 0x0003e20000100a00 */
[----:B0-----:R-:W-:-:S03]  /*7260*/  LEA R18, P6, R36, R2, 0x1 ;  /* 0x0000000224127211 */ /* 0x001fc600078c08ff */
[----:B------:R0:W-:Y:S01]  /*7270*/  STL.64 [R1+0x1f0], R16 ;  /* 0x0001f01001007387 */ /* 0x0001e20000100a00 */
[-C--:B------:R-:W-:Y:S02]  /*7280*/  LEA.HI.X.SX32 R19, R36, R3.reuse, 0x1, P6 ;  /* 0x0000000324137211 */ /* 0x080fe400030f0eff */
[CC--:B-1----:R-:W-:Y:S02]  /*7290*/  LEA R20, P5, R37.reuse, R2.reuse, 0x1 ;  /* 0x0000000225147211 */ /* 0x0c2fe400078a08ff */
[CC--:B0-----:R-:W-:Y:S02]  /*72a0*/  LEA R16, P2, R38.reuse, R2.reuse, 0x1 ;  /* 0x0000000226107211 */ /* 0x0c1fe400078408ff */
[-C--:B------:R-:W-:Y:S01]  /*72b0*/  LEA.HI.X.SX32 R21, R37, R3.reuse, 0x1, P5 ;  /* 0x0000000325157211 */ /* 0x080fe200028f0eff */
[----:B------:R-:W-:Y:S01]  /*72c0*/  IMAD.MOV.U32 R4, RZ, RZ, R10 ;  /* 0x000000ffff047224 */ /* 0x000fe200078e000a */
[----:B------:R-:W-:Y:S01]  /*72d0*/  LEA.HI.X.SX32 R17, R38, R3, 0x1, P2 ;  /* 0x0000000326117211 */ /* 0x000fe200010f0eff */
[----:B------:R-:W-:Y:S01]  /*72e0*/  IMAD.MOV.U32 R10, RZ, RZ, R12 ;  /* 0x000000ffff0a7224 */ /* 0x000fe200078e000c */
[----:B------:R0:W-:Y:S01]  /*72f0*/  STL.64 [R1+0x1e8], R18 ;  /* 0x0001e81201007387 */ /* 0x0001e20000100a00 */
[----:B------:R-:W-:Y:S01]  /*7300*/  IMAD.MOV.U32 R12, RZ, RZ, R14 ;  /* 0x000000ffff0c7224 */ /* 0x000fe200078e000e */
[----:B------:R-:W-:-:S02]  /*7310*/  LEA R14, P5, R40, R2, 0x1 ;  /* 0x00000002280e7211 */ /* 0x000fc400078a08ff */
[----:B------:R-:W-:Y:S04]  /*7320*/  STL.64 [R1+0x1e0], R20 ;  /* 0x0001e01401007387 */ /* 0x000fe80000100a00 */
[----:B------:R1:W-:Y:S01]  /*7330*/  STL.64 [R1+0x1d8], R16 ;  /* 0x0001d81001007387 */ /* 0x0003e20000100a00 */
[----:B------:R-:W-:Y:S02]  /*7340*/  LEA.HI.X.SX32 R15, R40, R3, 0x1, P5 ;  /* 0x00000003280f7211 */ /* 0x000fe400028f0eff */
[----:B0-----:R-:W-:-:S04]  /*7350*/  LEA R18, P6, R39, R2, 0x1 ;  /* 0x0000000227127211 */ /* 0x001fc800078c08ff */
[-C--:B------:R-:W-:Y:S02]  /*7360*/  LEA.HI.X.SX32 R19, R39, R3.reuse, 0x1, P6 ;  /* 0x0000000327137211 */ /* 0x080fe400030f0eff */
[CC--:B-1----:R-:W-:Y:S01]  /*7370*/  LEA R16, P2, R41.reuse, R2.reuse, 0x1 ;  /* 0x0000000229107211 */ /* 0x0c2fe200078408ff */
[----:B------:R-:W-:Y:S03]  /*7380*/  STL.64 [R1+0x1c8], R14 ;  /* 0x0001c80e01007387 */ /* 0x000fe60000100a00 */
[-C--:B------:R-:W-:Y:S01]  /*7390*/  LEA.HI.X.SX32 R17, R41, R3.reuse, 0x1, P2 ;  /* 0x0000000329117211 */ /* 0x080fe200010f0eff */
[----:B------:R0:W-:Y:S01]  /*73a0*/  STL.64 [R1+0x1d0], R18 ;  /* 0x0001d01201007387 */ /* 0x0001e20000100a00 */
[CC--:B------:R-:W-:Y:S01]  /*73b0*/  LEA R20, P6, R42.reuse, R2.reuse, 0x1 ;  /* 0x000000022a147211 */ /* 0x0c0fe200078c08ff */
[----:B------:R-:W-:Y:S02]  /*73c0*/  IMAD.MOV.U32 R5, RZ, RZ, R9 ;  /* 0x000000ffff057224 */ /* 0x000fe400078e0009 */
[----:B------:R1:W-:Y:S01]  /*73d0*/  STL.64 [R1+0x1c0], R16 ;  /* 0x0001c01001007387 */ /* 0x0003e20000100a00 */
[----:B------:R-:W-:Y:S01]  /*73e0*/  IMAD.MOV.U32 R9, RZ, RZ, R13 ;  /* 0x000000ffff097224 */ /* 0x000fe200078e000d */
[----:B------:R-:W-:Y:S01]  /*73f0*/  LEA.HI.X.SX32 R21, R42, R3, 0x1, P6 ;  /* 0x000000032a157211 */ /* 0x000fe200030f0eff */
[----:B------:R-:W-:Y:S01]  /*7400*/  IMAD.MOV.U32 R13, RZ, RZ, R46 ;  /* 0x000000ffff0d7224 */ /* 0x000fe200078e002e */
[----:B------:R-:W-:-:S02]  /*7410*/  LEA R46, P6, R47, R2, 0x1 ;  /* 0x000000022f2e7211 */ /* 0x000fc400078c08ff */
[-C--:B0-----:R-:W-:Y:S02]  /*7420*/  LEA R18, P5, R43, R2.reuse, 0x1 ;  /* 0x000000022b127211 */ /* 0x081fe400078a08ff */
[-C--:B-1----:R-:W-:Y:S01]  /*7430*/  LEA R16, P2, R45, R2.reuse, 0x1 ;  /* 0x000000022d107211 */ /* 0x082fe200078408ff */
[----:B------:R-:W-:Y:S01]  /*7440*/  IMAD.MOV.U32 R14, RZ, RZ, R44 ;  /* 0x000000ffff0e7224 */ /* 0x000fe200078e002c */
[-C--:B------:R-:W-:Y:S02]  /*7450*/  LEA.HI.X.SX32 R19, R43, R3.reuse, 0x1, P5 ;  /* 0x000000032b137211 */ /* 0x080fe400028f0eff */
[-C--:B------:R-:W-:Y:S02]  /*7460*/  LEA.HI.X.SX32 R17, R45, R3.reuse, 0x1, P2 ;  /* 0x000000032d117211 */ /* 0x080fe400010f0eff */
[----:B------:R-:W-:Y:S01]  /*7470*/  LEA R44, P5, R53, R2, 0x1 ;  /* 0x00000002352c7211 */ /* 0x000fe200078a08ff */
[----:B------:R-:W-:Y:S01]  /*7480*/  STL.64 [R1+0x1b8], R20 ;  /* 0x0001b81401007387 */ /* 0x000fe20000100a00 */
[----:B------:R-:W-:-:S02]  /*7490*/  LEA.HI.X.SX32 R47, R47, R3, 0x1, P6 ;  /* 0x000000032f2f7211 */ /* 0x000fc400030f0eff */
[----:B------:R-:W-:Y:S01]  /*74a0*/  LEA R42, P2, R4, R2, 0x1 ;  /* 0x00000002042a7211 */ /* 0x000fe200078408ff */
[----:B------:R-:W-:Y:S01]  /*74b0*/  STL.64 [R1+0x1b0], R18 ;  /* 0x0001b01201007387 */ /* 0x000fe20000100a00 */
[----:B------:R-:W-:-:S03]  /*74c0*/  LEA.HI.X.SX32 R45, R53, R3, 0x1, P5 ;  /* 0x00000003352d7211 */ /* 0x000fc600028f0eff */
[----:B------:R-:W-:Y:S01]  /*74d0*/  STL.64 [R1+0x98], R16 ;  /* 0x0000981001007387 */ /* 0x000fe20000100a00 */
[----:B------:R-:W-:-:S03]  /*74e0*/  LEA R40, P6, R10, R2, 0x1 ;  /* 0x000000020a287211 */ /* 0x000fc600078c08ff */
[----:B------:R-:W-:Y:S01]  /*74f0*/  STL [R1+0x7c8], R46 ;  /* 0x0007c82e01007387 */ /* 0x000fe20000100800 */
[----:B------:R-:W-:-:S03]  /*7500*/  LEA.HI.X.SX32 R43, R4, R3, 0x1, P2 ;  /* 0x00000003042b7211 */ /* 0x000fc600010f0eff */
[----:B------:R0:W-:Y:S01]  /*7510*/  STL [R1+0x828], R46 ;  /* 0x0008282e01007387 */ /* 0x0001e20000100800 */
[----:B------:R-:W-:-:S03]  /*7520*/  LEA R38, P5, R12, R2, 0x1 ;  /* 0x000000020c267211 */ /* 0x000fc600078a08ff */
[----:B------:R-:W-:Y:S04]  /*7530*/  STL [R1+0x7b8], R47 ;  /* 0x0007b82f01007387 */ /* 0x000fe80000100800 */
[----:B------:R1:W-:Y:S01]  /*7540*/  STL [R1+0x82c], R47 ;  /* 0x00082c2f01007387 */ /* 0x0003e20000100800 */
[----:B------:R-:W-:-:S03]  /*7550*/  LEA.HI.X.SX32 R41, R10, R3, 0x1, P6 ;  /* 0x000000030a297211 */ /* 0x000fc600030f0eff */
[----:B------:R-:W-:Y:S04]  /*7560*/  STL.64 [R1+0x750], R44 ;  /* 0x0007502c01007387 */ /* 0x000fe80000100a00 */
[----:B------:R-:W-:Y:S01]  /*7570*/  STL [R1+0x834], R44 ;  /* 0x0008342c01007387 */ /* 0x000fe20000100800 */
[----:B------:R-:W-:-:S03]  /*7580*/  LEA R36, P2, R14, R2, 0x1 ;  /* 0x000000020e247211 */ /* 0x000fc600078408ff */
[----:B------:R-:W-:Y:S01]  /*7590*/  STL [R1+0x830], R45 ;  /* 0x0008302d01007387 */ /* 0x000fe20000100800 */
[----:B------:R-:W-:-:S03]  /*75a0*/  LEA.HI.X.SX32 R39, R12, R3, 0x1, P5 ;  /* 0x000000030c277211 */ /* 0x000fc600028f0eff */
[----:B------:R2:W-:Y:S04]  /*75b0*/  STL [R1+0x8b8], R45 ;  /* 0x0008b82d01007387 */ /* 0x0005e80000100800 */
[----:B------:R-:W-:Y:S04]  /*75c0*/  STL.64 [R1+0x738], R42 ;  /* 0x0007382a01007387 */ /* 0x000fe80000100a00 */
[----:B------:R-:W-:Y:S01]  /*75d0*/  STL [R1+0x83c], R42 ;  /* 0x00083c2a01007387 */ /* 0x000fe20000100800 */
[----:B------:R-:W-:-:S03]  /*75e0*/  LEA.HI.X.SX32 R37, R14, R3, 0x1, P2 ;  /* 0x000000030e257211 */ /* 0x000fc600010f0eff */
[----:B------:R-:W-:Y:S04]  /*75f0*/  STL [R1+0x838], R43 ;  /* 0x0008382b01007387 */ /* 0x000fe80000100800 */
[----:B------:R-:W3:Y:S04]  /*7600*/  LDL.LU R10, [R1+0x30] ;  /* 0x00003000010a7983 */ /* 0x000ee80000300800 */
[----:B------:R-:W-:Y:S01]  /*7610*/  STL.64 [R1+0x700], R40 ;  /* 0x0007002801007387 */ /* 0x000fe20000100a00 */
[----:B------:R-:W-:-:S03]  /*7620*/  LEA R34, P6, R13, R2, 0x1 ;  /* 0x000000020d227211 */ /* 0x000fc600078c08ff */
[----:B------:R-:W4:Y:S04]  /*7630*/  LDL.LU R12, [R1+0x3c] ;  /* 0x00003c00010c7983 */ /* 0x000f280000300800 */
[----:B------:R-:W-:Y:S04]  /*7640*/  STL.64 [R1+0x6d8], R38 ;  /* 0x0006d82601007387 */ /* 0x000fe80000100a00 */
[----:B------:R-:W-:Y:S04]  /*7650*/  STL [R1+0x844], R38 ;  /* 0x0008442601007387 */ /* 0x000fe80000100800 */
[----:B------:R-:W-:Y:S01]  /*7660*/  STL [R1+0x840], R39 ;  /* 0x0008402701007387 */ /* 0x000fe20000100800 */
[----:B------:R-:W-:-:S03]  /*7670*/  LEA.HI.X.SX32 R35, R13, R3, 0x1, P6 ;  /* 0x000000030d237211 */ /* 0x000fc600030f0eff */
[----:B------:R-:W2:Y:S04]  /*7680*/  LDL.LU R14, [R1+0x40] ;  /* 0x00004000010e7983 */ /* 0x000ea80000300800 */
[----:B------:R-:W-:Y:S01]  /*7690*/  STL.64 [R1+0x6d0], R36 ;  /* 0x0006d02401007387 */ /* 0x000fe20000100a00 */
[----:B------:R-:W-:-:S03]  /*76a0*/  LEA R32, P5, R11, R2, 0x1 ;  /* 0x000000020b207211 */ /* 0x000fc600078a08ff */
[----:B------:R-:W-:Y:S04]  /*76b0*/  STL [R1+0x84c], R36 ;  /* 0x00084c2401007387 */ /* 0x000fe80000100800 */
[----:B------:R-:W-:Y:S04]  /*76c0*/  STL [R1+0x8a8], R36 ;  /* 0x0008a82401007387 */ /* 0x000fe80000100800 */
[----:B------:R-:W-:Y:S04]  /*76d0*/  STL [R1+0x848], R37 ;  /* 0x0008482501007387 */ /* 0x000fe80000100800 */
[----:B------:R-:W2:Y:S01]  /*76e0*/  LDL.LU R13, [R1+0x44] ;  /* 0x00004400010d7983 */ /* 0x000ea20000300800 */
[----:B------:R-:W-:-:S03]  /*76f0*/  LEA R30, P2, R5, R2, 0x1 ;  /* 0x00000002051e7211 */ /* 0x000fc600078408ff */
[----:B------:R-:W-:Y:S01]  /*7700*/  STL [R1+0x6f0], R34 ;  /* 0x0006f02201007387 */ /* 0x000fe20000100800 */
[----:B------:R-:W-:-:S03]  /*7710*/  LEA.HI.X.SX32 R33, R11, R3, 0x1, P5 ;  /* 0x000000030b217211 */ /* 0x000fc600028f0eff */
[----:B------:R-:W-:Y:S04]  /*7720*/  STL [R1+0x850], R34 ;  /* 0x0008502201007387 */ /* 0x000fe80000100800 */
[----:B------:R-:W-:Y:S04]  /*7730*/  STL [R1+0x6e0], R35 ;  /* 0x0006e02301007387 */ /* 0x000fe80000100800 */
[----:B------:R-:W-:Y:S01]  /*7740*/  STL [R1+0x854], R35 ;  /* 0x0008542301007387 */ /* 0x000fe20000100800 */
[----:B------:R-:W-:-:S03]  /*7750*/  LEA.HI.X.SX32 R31, R5, R3, 0x1, P2 ;  /* 0x00000003051f7211 */ /* 0x000fc600010f0eff */
[----:B------:R-:W2:Y:S04]  /*7760*/  LDL.LU R11, [R1+0x48] ;  /* 0x00004800010b7983 */ /* 0x000ea80000300800 */
[----:B------:R-:W-:Y:S04]  /*7770*/  STL [R1+0x808], R32 ;  /* 0x0008082001007387 */ /* 0x000fe80000100800 */
[----:B------:R-:W-:Y:S04]  /*7780*/  STL [R1+0x858], R32 ;  /* 0x0008582001007387 */ /* 0x000fe80000100800 */
[----:B------:R-:W-:Y:S04]  /*7790*/  STL [R1+0x7f8], R33 ;  /* 0x0007f82101007387 */ /* 0x000fe80000100800 */
[----:B------:R-:W-:Y:S04]  /*77a0*/  STL [R1+0x85c], R33 ;  /* 0x00085c2101007387 */ /* 0x000fe80000100800 */
[----:B------:R-:W-:Y:S04]  /*77b0*/  STL.64 [R1+0x7c0], R30 ;  /* 0x0007c01e01007387 */ /* 0x000fe80000100a00 */
[----:B------:R-:W2:Y:S01]  /*77c0*/  LDL.LU R5, [R1+0x54] ;  /* 0x0000540001057983 */ /* 0x000ea20000300800 */
[----:B------:R-:W-:-:S02]  /*77d0*/  LEA R28, P6, R8, R2, 0x1 ;  /* 0x00000002081c7211 */ /* 0x000fc400078c08ff */
[C---:B------:R-:W-:Y:S02]  /*77e0*/  LEA R26, P5, R9.reuse, R2, 0x1 ;  /* 0x00000002091a7211 */ /* 0x040fe400078a08ff */
[-C--:B------:R-:W-:Y:S01]  /*77f0*/  LEA.HI.X.SX32 R29, R8, R3.reuse, 0x1, P6 ;  /* 0x00000003081d7211 */ /* 0x080fe200030f0eff */
[----:B------:R-:W-:Y:S01]  /*7800*/  STL [R1+0x768], R28 ;  /* 0x0007681c01007387 */ /* 0x000fe20000100800 */
[----:B------:R-:W-:-:S03]  /*7810*/  LEA.HI.X.SX32 R27, R9, R3, 0x1, P5 ;  /* 0x00000003091b7211 */ /* 0x000fc600028f0eff */
[----:B------:R-:W-:Y:S04]  /*7820*/  STL [R1+0x860], R28 ;  /* 0x0008601c01007387 */ /* 0x000fe80000100800 */
[----:B------:R-:W-:Y:S04]  /*7830*/  STL [R1+0x758], R29 ;  /* 0x0007581d01007387 */ /* 0x000fe80000100800 */
[----:B------:R-:W-:Y:S04]  /*7840*/  STL [R1+0x864], R29 ;  /* 0x0008641d01007387 */ /* 0x000fe80000100800 */
[----:B------:R-:W-:Y:S01]  /*7850*/  STL [R1+0x744], R26 ;  /* 0x0007441a01007387 */ /* 0x000fe20000100800 */
[----:B------:R-:W-:-:S03]  /*7860*/  IMAD R49, R49, UR4, RZ ;  /* 0x0000000431317c24 */ /* 0x000fc6000f8e02ff */
[----:B------:R-:W-:Y:S04]  /*7870*/  STL [R1+0x868], R26 ;  /* 0x0008681a01007387 */ /* 0x000fe80000100800 */
[----:B------:R-:W-:Y:S04]  /*7880*/  STL [R1+0x740], R27 ;  /* 0x0007401b01007387 */ /* 0x000fe80000100800 */
[----:B------:R-:W-:Y:S01]  /*7890*/  STL [R1+0x86c], R27 ;  /* 0x00086c1b01007387 */ /* 0x000fe20000100800 */
[----:B0-----:R-:W-:Y:S02]  /*78a0*/  IMAD.MOV.U32 R46, RZ, RZ, R6 ;  /* 0x000000ffff2e7224 */ /* 0x001fe400078e0006 */
[----:B-1----:R-:W-:Y:S01]  /*78b0*/  IMAD.MOV.U32 R47, RZ, RZ, R7 ;  /* 0x000000ffff2f7224 */ /* 0x002fe200078e0007 */
[----:B---3--:R-:W-:-:S04]  /*78c0*/  LEA R24, P2, R10, R2, 0x1 ;  /* 0x000000020a187211 */ /* 0x008fc800078408ff */
[-C--:B------:R-:W-:Y:S02]  /*78d0*/  LEA.HI.X.SX32 R25, R10, R3.reuse, 0x1, P2 ;  /* 0x000000030a197211 */ /* 0x080fe400010f0eff */
[CC--:B----4-:R-:W-:Y:S01]  /*78e0*/  LEA R22, P6, R12.reuse, R2.reuse, 0x1 ;  /* 0x000000020c167211 */ /* 0x0d0fe200078c08ff */
[----:B------:R-:W-:Y:S03]  /*78f0*/  STL [R1+0x718], R24 ;  /* 0x0007181801007387 */ /* 0x000fe60000100800 */
[----:B------:R-:W-:Y:S01]  /*7900*/  LEA.HI.X.SX32 R23, R12, R3, 0x1, P6 ;  /* 0x000000030c177211 */ /* 0x000fe200030f0eff */
[----:B------:R-:W-:Y:S04]  /*7910*/  STL [R1+0x870], R24 ;  /* 0x0008701801007387 */ /* 0x000fe80000100800 */
[----:B------:R-:W-:Y:S01]  /*7920*/  STL [R1+0x708], R25 ;  /* 0x0007081901007387 */ /* 0x000fe20000100800 */
[----:B--2---:R-:W-:-:S03]  /*7930*/  LEA R20, P5, R14, R2, 0x1 ;  /* 0x000000020e147211 */ /* 0x004fc600078a08ff */
[----:B------:R-:W-:Y:S01]  /*7940*/  STL [R1+0x880], R25 ;  /* 0x0008801901007387 */ /* 0x000fe20000100800 */
[----:B------:R-:W-:-:S03]  /*7950*/  LEA.HI.X.SX32 R21, R14, R3, 0x1, P5 ;  /* 0x000000030e157211 */ /* 0x000fc600028f0eff */
[----:B------:R-:W-:Y:S01]  /*7960*/  STL.64 [R1+0x6e8], R22 ;  /* 0x0006e81601007387 */ /* 0x000fe20000100a00 */
[----:B------:R-:W-:-:S03]  /*7970*/  LEA R14, P5, R49, R2, 0x1 ;  /* 0x00000002310e7211 */ /* 0x000fc600078a08ff */
[----:B------:R-:W-:Y:S01]  /*7980*/  STL.64 [R1+0x878], R22 ;  /* 0x0008781601007387 */ /* 0x000fe20000100a00 */
[----:B------:R-:W-:-:S03]  /*7990*/  LEA.HI.X.SX32 R15, R49, R3, 0x1, P5 ;  /* 0x00000003310f7211 */ /* 0x000fc600028f0eff */
[----:B------:R-:W2:Y:S01]  /*79a0*/  LDL.LU R45, [R1+0x78] ;  /* 0x00007800012d7983 */ /* 0x000ea20000300800 */
[----:B------:R-:W-:-:S03]  /*79b0*/  LEA R18, P2, R13, R2, 0x1 ;  /* 0x000000020d127211 */ /* 0x000fc600078408ff */
[----:B------:R-:W-:Y:S01]  /*79c0*/  STL [R1+0x6f8], R20 ;  /* 0x0006f81401007387 */ /* 0x000fe20000100800 */
[----:B------:R-:W-:-:S03]  /*79d0*/  LEA.HI.X.SX32 R19, R13, R3, 0x1, P2 ;  /* 0x000000030d137211 */ /* 0x000fc600010f0eff */
[----:B------:R-:W-:Y:S01]  /*79e0*/  STL [R1+0x6f4], R21 ;  /* 0x0006f41501007387 */ /* 0x000fe20000100800 */
[----:B------:R-:W-:-:S03]  /*79f0*/  LEA R12, P2, R0, R2, 0x1 ;  /* 0x00000002000c7211 */ /* 0x000fc600078408ff */
[----:B------:R-:W-:Y:S01]  /*7a00*/  STL.64 [R1+0x888], R20 ;  /* 0x0008881401007387 */ /* 0x000fe20000100a00 */
[----:B------:R-:W-:-:S03]  /*7a10*/  LEA.HI.X.SX32 R13, R0, R3, 0x1, P2 ;  /* 0x00000003000d7211 */ /* 0x000fc600010f0eff */
[----:B------:R-:W3:Y:S01]  /*7a20*/  LDL.LU R53, [R1+0x80] ;  /* 0x0000800001357983 */ /* 0x000ee20000300800 */
[----:B------:R-:W-:-:S04]  /*7a30*/  LEA R16, P6, R11, R2, 0x1 ;  /* 0x000000020b107211 */ /* 0x000fc800078c08ff */
[----:B------:R-:W-:Y:S01]  /*7a40*/  LEA.HI.X.SX32 R17, R11, R3, 0x1, P6 ;  /* 0x000000030b117211 */ /* 0x000fe200030f0eff */
[----:B------:R-:W-:Y:S01]  /*7a50*/  STL.64 [R1+0x710], R18 ;  /* 0x0007101201007387 */ /* 0x000fe20000100a00 */
[----:B------:R-:W-:-:S03]  /*7a60*/  LEA R8, P5, R51, R2, 0x1 ;  /* 0x0000000233087211 */ /* 0x000fc600078a08ff */
[----:B------:R-:W-:Y:S04]  /*7a70*/  STL.64 [R1+0x800], R16 ;  /* 0x0008001001007387 */ /* 0x000fe80000100a00 */
[----:B------:R-:W4:Y:S04]  /*7a80*/  LDL.LU R49, [R1+0x74] ;  /* 0x0000740001317983 */ /* 0x000f280000300800 */
[----:B------:R-:W-:Y:S04]  /*7a90*/  STL.64 [R1+0x7d0], R14 ;  /* 0x0007d00e01007387 */ /* 0x000fe80000100a00 */
[----:B------:R-:W-:Y:S01]  /*7aa0*/  STL.64 [R1+0x890], R14 ;  /* 0x0008900e01007387 */ /* 0x000fe20000100a00 */
[----:B------:R-:W-:-:S03]  /*7ab0*/  LEA R10, P6, R5, R2, 0x1 ;  /* 0x00000002050a7211 */ /* 0x000fc600078c08ff */
[----:B------:R-:W2:Y:S01]  /*7ac0*/  LDL.LU R0, [R1+0x8c8] ;  /* 0x0008c80001007983 */ /* 0x000ea20000300800 */
[----:B------:R-:W-:-:S03]  /*7ad0*/  LEA.HI.X.SX32 R11, R5, R3, 0x1, P6 ;  /* 0x00000003050b7211 */ /* 0x000fc600030f0eff */
[----:B------:R-:W-:Y:S01]  /*7ae0*/  STL [R1+0x76c], R12 ;  /* 0x00076c0c01007387 */ /* 0x000fe20000100800 */
[----:B------:R-:W-:-:S03]  /*7af0*/  LEA.HI.X.SX32 R9, R51, R3, 0x1, P5 ;  /* 0x0000000333097211 */ /* 0x000fc600028f0eff */
[----:B------:R-:W-:Y:S01]  /*7b00*/  STL [R1+0x74c], R13 ;  /* 0x00074c0d01007387 */ /* 0x000fe20000100800 */
[----:B------:R-:W-:-:S03]  /*7b10*/  LEA R6, P2, R50, R2, 0x1 ;  /* 0x0000000232067211 */ /* 0x000fc600078408ff */
[----:B------:R0:W-:Y:S04]  /*7b20*/  STL.64 [R1+0x898], R12 ;  /* 0x0008980c01007387 */ /* 0x0001e80000100a00 */
[----:B------:R-:W-:Y:S04]  /*7b30*/  STL [R1+0x748], R10 ;  /* 0x0007480a01007387 */ /* 0x000fe80000100800 */
[----:B------:R-:W-:Y:S01]  /*7b40*/  STL [R1+0x734], R11 ;  /* 0x0007340b01007387 */ /* 0x000fe20000100800 */
[----:B------:R-:W-:-:S03]  /*7b50*/  LEA.HI.X.SX32 R7, R50, R3, 0x1, P2 ;  /* 0x0000000332077211 */ /* 0x000fc600010f0eff */
[----:B------:R-:W-:Y:S04]  /*7b60*/  STL.64 [R1+0x8a0], R10 ;  /* 0x0008a00a01007387 */ /* 0x000fe80000100a00 */
[----:B------:R-:W4:Y:S04]  /*7b70*/  LDL.LU R51, [R1+0x8c4] ;  /* 0x0008c40001337983 */ /* 0x000f280000300800 */
[----:B------:R-:W-:Y:S04]  /*7b80*/  STL.64 [R1+0x720], R8 ;  /* 0x0007200801007387 */ /* 0x000fe80000100a00 */
[----:B------:R-:W-:Y:S04]  /*7b90*/  STL.64 [R1+0x8b0], R8 ;  /* 0x0008b00801007387 */ /* 0x000fe80000100a00 */
[----:B------:R-:W4:Y:S01]  /*7ba0*/  LDL.LU R50, [R1+0x8c0] ;  /* 0x0008c00001327983 */ /* 0x000f220000300800 */
[----:B------:R-:W1:Y:S01]  /*7bb0*/  S2R R44, SR_TID.X ;  /* 0x00000000002c7919 */ /* 0x000e620000002100 */
[----:B------:R-:W-:-:S02]  /*7bc0*/  IMAD R48, R48, UR4, RZ ;  /* 0x0000000430307c24 */ /* 0x000fc4000f8e02ff */
[----:B------:R-:W-:-:S03]  /*7bd0*/  IMAD R52, R52, UR4, RZ ;  /* 0x0000000434347c24 */ /* 0x000fc6000f8e02ff */
[-C--:B------:R-:W-:Y:S02]  /*7be0*/  LEA R4, P6, R48, R2.reuse, 0x1 ;  /* 0x0000000230047211 */ /* 0x080fe400078c08ff */
[----:B------:R-:W-:Y:S01]  /*7bf0*/  LEA R2, P2, R52, R2, 0x1 ;  /* 0x0000000234027211 */ /* 0x000fe200078408ff */
[----:B------:R-:W-:Y:S01]  /*7c00*/  STL [R1+0x72c], R6 ;  /* 0x00072c0601007387 */ /* 0x000fe20000100800 */
[-C--:B------:R-:W-:Y:S02]  /*7c10*/  LEA.HI.X.SX32 R5, R48, R3.reuse, 0x1, P6 ;  /* 0x0000000330057211 */ /* 0x080fe400030f0eff */
[----:B------:R-:W-:Y:S01]  /*7c20*/  LEA.HI.X.SX32 R3, R52, R3, 0x1, P2 ;  /* 0x0000000334037211 */ /* 0x000fe200010f0eff */
[----:B------:R-:W-:Y:S04]  /*7c30*/  STL [R1+0x728], R7 ;  /* 0x0007280701007387 */ /* 0x000fe80000100800 */
[----:B------:R-:W4:Y:S04]  /*7c40*/  LDL.LU R48, [R1+0x8bc] ;  /* 0x0008bc0001307983 */ /* 0x000f280000300800 */
[----:B------:R-:W-:Y:S01]  /*7c50*/  STL [R1+0x778], R4 ;  /* 0x0007780401007387 */ /* 0x000fe20000100800 */
[----:B-1----:R-:W-:-:S04]  /*7c60*/  SHF.R.U32.HI R44, RZ, 0x6, R44 ;  /* 0x00000006ff2c7819 */ /* 0x002fc8000001162c */
[----:B------:R-:W-:-:S04]  /*7c70*/  SGXT.U32 R44, R44, 0x1 ;  /* 0x000000012c2c781a */ /* 0x000fc80000000000 */
[----:B------:R-:W-:Y:S01]  /*7c80*/  LOP3.LUT R44, R44, 0x36, RZ, 0xfc, !PT ;  /* 0x000000362c2c7812 */ /* 0x000fe200078efcff */
[----:B------:R-:W-:Y:S04]  /*7c90*/  STL [R1+0x730], R5 ;  /* 0x0007300501007387 */ /* 0x000fe80000100800 */
[----:B------:R1:W-:Y:S01]  /*7ca0*/  STL.64 [R1+0x760], R2 ;  /* 0x0007600201007387 */ /* 0x0003e20000100a00 */
[----:B0-----:R-:W-:-:S03]  /*7cb0*/  PRMT R12, RZ, 0x7610, R12 ;  /* 0x00007610ff0c7816 */ /* 0x001fc6000000000c */
[----:B------:R-:W4:Y:S04]  /*7cc0*/  LDL.LU R22, [R1+0x18c] ;  /* 0x00018c0001167983 */ /* 0x000f280000300800 */
[----:B------:R-:W4:Y:S01]  /*7cd0*/  LDL.LU R23, [R1+0x188] ;  /* 0x0001880001177983 */ /* 0x000f220000300800 */
[----:B-1----:R-:W-:-:S03]  /*7ce0*/  PRMT R3, RZ, 0x7610, R3 ;  /* 0x00007610ff037816 */ /* 0x002fc60000000003 */
[----:B------:R-:W4:Y:S01]  /*7cf0*/  LDL.LU R29, [R1+0x84] ;  /* 0x00008400011d7983 */ /* 0x000f220000300800 */
[----:B------:R-:W-:-:S03]  /*7d00*/  PRMT R2, RZ, 0x7610, R2 ;  /* 0x00007610ff027816 */ /* 0x000fc60000000002 */
[----:B------:R-:W4:Y:S04]  /*7d10*/  LDL.LU R33, [R1+0x7c] ;  /* 0x00007c0001217983 */ /* 0x000f280000300800 */
[----:B------:R-:W4:Y:S04]  /*7d20*/  LDL.LU R32, [R1+0x70] ;  /* 0x0000700001207983 */ /* 0x000f280000300800 */
[----:B------:R-:W4:Y:S04]  /*7d30*/  LDL.LU R28, [R1+0x6c] ;  /* 0x00006c00011c7983 */ /* 0x000f280000300800 */
[----:B------:R-:W4:Y:S01]  /*7d40*/  LDL.LU R41, [R1+0x8c] ;  /* 0x00008c0001297983 */ /* 0x000f220000300800 */
[----:B--2---:R-:W-:-:S02]  /*7d50*/  LEA R14, P5, R45, R0, 0x1 ;  /* 0x000000002d0e7211 */ /* 0x004fc400078a08ff */
[-C--:B---3--:R-:W-:Y:S02]  /*7d60*/  LEA R10, P6, R53, R0.reuse, 0x1 ;  /* 0x00000000350a7211 */ /* 0x088fe400078c08ff */
[----:B----4-:R-:W-:Y:S02]  /*7d70*/  LEA R8, P2, R49, R0, 0x1 ;  /* 0x0000000031087211 */ /* 0x010fe400078408ff */
[-C--:B------:R-:W-:Y:S02]  /*7d80*/  LEA.HI.X.SX32 R15, R45, R51.reuse, 0x1, P5 ;  /* 0x000000332d0f7211 */ /* 0x080fe400028f0eff */
[-C--:B------:R-:W-:Y:S02]  /*7d90*/  LEA.HI.X.SX32 R11, R53, R51.reuse, 0x1, P6 ;  /* 0x00000033350b7211 */ /* 0x080fe400030f0eff */
[----:B------:R-:W-:Y:S01]  /*7da0*/  LEA.HI.X.SX32 R9, R49, R51, 0x1, P2 ;  /* 0x0000003331097211 */ /* 0x000fe200010f0eff */
[----:B------:R-:W2:Y:S04]  /*7db0*/  @P4 LDG.E.U16 R12, desc[UR22][R14.64] ;  /* 0x000000160e0c4981 */ /* 0x000ea8000c1e1500 */
[----:B------:R0:W3:Y:S01]  /*7dc0*/  @P3 LDG.E.U16 R3, desc[UR22][R10.64] ;  /* 0x000000160a033981 */ /* 0x0000e2000c1e1500 */
[----:B------:R-:W-:-:S13]  /*7dd0*/  ISETP.LT.AND P5, PT, R44, R50, P0 ;  /* 0x000000322c00720c */ /* 0x000fda00007a1270 */
[----:B------:R1:W4:Y:S01]  /*7de0*/  @P5 LDG.E.U16 R2, desc[UR22][R8.64] ;  /* 0x0000001608025981 */ /* 0x000322000c1e1500 */
[----:B------:R-:W0:Y:S01]  /*7df0*/  S2R R49, SR_TID.X ;  /* 0x0000000000317919 */ /* 0x000e220000002100 */
[----:B------:R-:W1:Y:S01]  /*7e00*/  S2R R52, SR_TID.X ;  /* 0x0000000000347919 */ /* 0x000e620000002100 */
[----:B0-----:R-:W-:Y:S02]  /*7e10*/  LEA.HI R30, R49, 0x4e, RZ, 0x1a ;  /* 0x0000004e311e7811 */ /* 0x001fe400078fd0ff */
[----:B-1----:R-:W-:-:S04]  /*7e20*/  SHF.R.U32.HI R52, RZ, 0x6, R52 ;  /* 0x00000006ff347819 */ /* 0x002fc80000011634 */
[----:B------:R-:W-:-:S04]  /*7e30*/  SGXT.U32 R52, R52, 0x1 ;  /* 0x000000013434781a */ /* 0x000fc80000000000 */
[C---:B------:R-:W-:Y:S02]  /*7e40*/  LOP3.LUT R10, R52.reuse, 0x46, RZ, 0xfc, !PT ;  /* 0x00000046340a7812 */ /* 0x040fe400078efcff */
[C---:B------:R-:W-:Y:S02]  /*7e50*/  LOP3.LUT R9, R52.reuse, 0x56, RZ, 0xfc, !PT ;  /* 0x0000005634097812 */ /* 0x040fe400078efcff */
[----:B------:R-:W-:Y:S02]  /*7e60*/  LOP3.LUT R11, R52, 0x76, RZ, 0xfc, !PT ;  /* 0x00000076340b7812 */ /* 0x000fe400078efcff */
[-C--:B------:R-:W-:Y:S02]  /*7e70*/  LEA R42, P4, R22, R0.reuse, 0x1 ;  /* 0x00000000162a7211 */ /* 0x080fe400078808ff */
[----:B------:R-:W-:Y:S02]  /*7e80*/  LEA.HI R44, R49, 0xe, RZ, 0x1a ;  /* 0x0000000e312c7811 */ /* 0x000fe400078fd0ff */
[----:B------:R-:W-:-:S02]  /*7e90*/  LEA R38, P5, R23, R0, 0x1 ;  /* 0x0000000017267211 */ /* 0x000fc400078a08ff */
[----:B------:R-:W-:Y:S02]  /*7ea0*/  LEA.HI R37, R49, 0x1e, RZ, 0x1a ;  /* 0x0000001e31257811 */ /* 0x000fe400078fd0ff */
[-C--:B------:R-:W-:Y:S01]  /*7eb0*/  LEA.HI.X.SX32 R43, R22, R51.reuse, 0x1, P4 ;  /* 0x00000033162b7211 */ /* 0x080fe200020f0eff */
[----:B------:R-:W-:Y:S01]  /*7ec0*/  IMAD R53, R44, R48, RZ ;  /* 0x000000302c357224 */ /* 0x000fe200078e02ff */
[----:B------:R-:W-:Y:S02]  /*7ed0*/  LEA.HI.X.SX32 R39, R23, R51, 0x1, P5 ;  /* 0x0000003317277211 */ /* 0x000fe400028f0eff */
[----:B------:R-:W-:Y:S01]  /*7ee0*/  LEA R14, P4, R32, R0, 0x1 ;  /* 0x00000000200e7211 */ /* 0x000fe200078808ff */
[----:B------:R-:W-:Y:S01]  /*7ef0*/  IMAD R8, R37, R48, RZ ;  /* 0x0000003025087224 */ /* 0x000fe200078e02ff */
[----:B------:R-:W-:Y:S02]  /*7f00*/  LEA R20, P5, R28, R0, 0x1 ;  /* 0x000000001c147211 */ /* 0x000fe400078a08ff */
[----:B------:R-:W-:-:S02]  /*7f10*/  LEA.HI R34, R49, 0x3e, RZ, 0x1a ;  /* 0x0000003e31227811 */ /* 0x000fc400078fd0ff */
[----:B------:R-:W-:Y:S02]  /*7f20*/  ISETP.LT.AND P3, PT, R10, R50, P0 ;  /* 0x000000320a00720c */ /* 0x000fe40000761270 */
[-C--:B------:R-:W-:Y:S02]  /*7f30*/  LEA.HI.X.SX32 R15, R32, R51.reuse, 0x1, P4 ;  /* 0x00000033200f7211 */ /* 0x080fe400020f0eff */
[-C--:B------:R-:W-:Y:S02]  /*7f40*/  LEA R10, P2, R29, R0.reuse, 0x1 ;  /* 0x000000001d0a7211 */ /* 0x080fe400078408ff */
[----:B------:R-:W-:Y:S02]  /*7f50*/  LEA R32, P4, R41, R0, 0x1 ;  /* 0x0000000029207211 */ /* 0x000fe400078808ff */
[----:B------:R-:W-:Y:S01]  /*7f60*/  LEA.HI.X.SX32 R21, R28, R51, 0x1, P5 ;  /* 0x000000331c157211 */ /* 0x000fe200028f0eff */
[----:B------:R-:W-:Y:S01]  /*7f70*/  IMAD R45, R34, R48, RZ ;  /* 0x00000030222d7224 */ /* 0x000fe200078e02ff */
[----:B------:R-:W-:-:S02]  /*7f80*/  LEA R28, P5, R53, R0, 0x1 ;  /* 0x00000000351c7211 */ /* 0x000fc400078a08ff */
[-C--:B------:R-:W-:Y:S02]  /*7f90*/  LEA.HI.X.SX32 R11, R29, R51.reuse, 0x1, P2 ;  /* 0x000000331d0b7211 */ /* 0x080fe400010f0eff */
[----:B------:R-:W-:Y:S02]  /*7fa0*/  LEA.HI.X.SX32 R29, R53, R51, 0x1, P5 ;  /* 0x00000033351d7211 */ /* 0x000fe400028f0eff */
[----:B------:R-:W-:-:S04]  /*7fb0*/  LEA R18, P5, R45, R0, 0x1 ;  /* 0x000000002d127211 */ /* 0x000fc800078a08ff */
[----:B------:R-:W-:Y:S01]  /*7fc0*/  LEA.HI.X.SX32 R19, R45, R51, 0x1, P5 ;  /* 0x000000332d137211 */ /* 0x000fe200028f0eff */
[----:B---3--:R0:W-:Y:S02]  /*7fd0*/  STL [R1+0x1ac], R3 ;  /* 0x0001ac0301007387 */ /* 0x0081e40000100800 */
[----:B0-----:R-:W-:Y:S02]  /*7fe0*/  IMAD R3, R30, R48, RZ ;  /* 0x000000301e037224 */ /* 0x001fe400078e02ff */
[----:B----4-:R-:W-:Y:S04]  /*7ff0*/  STL [R1+0x1a8], R2 ;  /* 0x0001a80201007387 */ /* 0x010fe80000100800 */
[----:B------:R0:W-:Y:S04]  /*8000*/  STL [R1+0x44], R3 ;  /* 0x0000440301007387 */ /* 0x0001e80000100800 */
[----:B--2---:R1:W-:Y:S01]  /*8010*/  STL [R1+0x2b8], R12 ;  /* 0x0002b80c01007387 */ /* 0x0043e20000100800 */
[----:B0-----:R-:W-:-:S03]  /*8020*/  LOP3.LUT R3, R52, 0x66, RZ, 0xfc, !PT ;  /* 0x0000006634037812 */ /* 0x001fc600078efcff */
[----:B------:R-:W2:Y:S01]  /*8030*/  LDL.LU R52, [R1+0x44] ;  /* 0x0000440001347983 */ /* 0x000ea20000300800 */
[----:B-1----:R-:W-:-:S04]  /*8040*/  LEA R12, P6, R33, R0, 0x1 ;  /* 0x00000000210c7211 */ /* 0x002fc800078c08ff */
[-C--:B------:R-:W-:Y:S02]  /*8050*/  LEA.HI.X.SX32 R13, R33, R51.reuse, 0x1, P6 ;  /* 0x00000033210d7211 */ /* 0x080fe400030f0eff */
[C---:B------:R-:W-:Y:S02]  /*8060*/  LEA R16, P6, R8.reuse, R0, 0x1 ;  /* 0x0000000008107211 */ /* 0x040fe400078c08ff */
[-C--:B------:R-:W-:Y:S01]  /*8070*/  LEA.HI.X.SX32 R33, R41, R51.reuse, 0x1, P4 ;  /* 0x0000003329217211 */ /* 0x080fe200020f0eff */
[----:B------:R-:W-:Y:S01]  /*8080*/  STL.64 [R1+0x1a0], R42 ;  /* 0x0001a02a01007387 */ /* 0x000fe20000100a00 */
[----:B------:R-:W-:-:S03]  /*8090*/  LEA.HI.X.SX32 R17, R8, R51, 0x1, P6 ;  /* 0x0000003308117211 */ /* 0x000fc600030f0eff */
[----:B------:R-:W-:Y:S04]  /*80a0*/  STL.64 [R1+0x190], R38 ;  /* 0x0001902601007387 */ /* 0x000fe80000100a00 */
[----:B------:R-:W-:Y:S04]  /*80b0*/  STL.64 [R1+0x180], R32 ;  /* 0x0001802001007387 */ /* 0x000fe80000100a00 */
[----:B------:R-:W-:Y:S04]  /*80c0*/  STL.64 [R1+0x170], R28 ;  /* 0x0001701c01007387 */ /* 0x000fe80000100a00 */
[----:B------:R-:W-:Y:S04]  /*80d0*/  STL.64 [R1+0x160], R16 ;  /* 0x0001601001007387 */ /* 0x000fe80000100a00 */
[----:B------:R-:W3:Y:S01]  /*80e0*/  LDL.LU R45, [R1+0x8b8] ;  /* 0x0008b800012d7983 */ /* 0x000ee20000300800 */
[----:B------:R-:W-:-:S02]  /*80f0*/  ISETP.LT.AND P2, PT, R9, R50, P0 ;  /* 0x000000320900720c */ /* 0x000fc40000741270 */
[C---:B------:R-:W-:Y:S02]  /*8100*/  LEA.HI R35, R49.reuse, 0x2e, RZ, 0x1a ;  /* 0x0000002e31237811 */ /* 0x040fe400078fd0ff */
[C---:B------:R-:W-:Y:S02]  /*8110*/  LEA.HI R25, R49.reuse, 0x6e, RZ, 0x1a ;  /* 0x0000006e31197811 */ /* 0x040fe400078fd0ff */
[----:B------:R-:W-:Y:S01]  /*8120*/  LEA.HI R27, R49, 0x5e, RZ, 0x1a ;  /* 0x0000005e311b7811 */ /* 0x000fe200078fd0ff */
[-C--:B------:R-:W-:Y:S02]  /*8130*/  IMAD R40, R35, R48.reuse, RZ ;  /* 0x0000003023287224 */ /* 0x080fe400078e02ff */
[-C--:B------:R-:W-:Y:S02]  /*8140*/  IMAD R36, R25, R48.reuse, RZ ;  /* 0x0000003019247224 */ /* 0x080fe400078e02ff */
[----:B------:R-:W-:Y:S01]  /*8150*/  IMAD R2, R27, R48, RZ ;  /* 0x000000301b027224 */ /* 0x000fe200078e02ff */
[C---:B------:R-:W-:Y:S01]  /*8160*/  LEA R22, P4, R40.reuse, R0, 0x1 ;  /* 0x0000000028167211 */ /* 0x040fe200078808ff */
[----:B------:R0:W-:Y:S03]  /*8170*/  STL.64 [R1+0x140], R18 ;  /* 0x0001401201007387 */ /* 0x0001e60000100a00 */
[----:B------:R-:W-:-:S02]  /*8180*/  LEA.HI.X.SX32 R23, R40, R51, 0x1, P4 ;  /* 0x0000003328177211 */ /* 0x000fc400020f0eff */
[-C--:B------:R-:W-:Y:S02]  /*8190*/  LEA R40, P4, R2, R0.reuse, 0x1 ;  /* 0x0000000002287211 */ /* 0x080fe400078808ff */
[----:B0-----:R-:W-:Y:S01]  /*81a0*/  LEA R18, P5, R36, R0, 0x1 ;  /* 0x0000000024127211 */ /* 0x001fe200078a08ff */
[----:B------:R-:W-:Y:S01]  /*81b0*/  STL.64 [R1+0x150], R22 ;  /* 0x0001501601007387 */ /* 0x000fe20000100a00 */
[-C--:B------:R-:W-:Y:S02]  /*81c0*/  LEA.HI.X.SX32 R41, R2, R51.reuse, 0x1, P4 ;  /* 0x0000003302297211 */ /* 0x080fe400020f0eff */
[----:B------:R-:W-:Y:S02]  /*81d0*/  LEA.HI.X.SX32 R19, R36, R51, 0x1, P5 ;  /* 0x0000003324137211 */ /* 0x000fe400028f0eff */
[----:B------:R-:W-:-:S06]  /*81e0*/  PRMT R53, RZ, 0x7610, R53 ;  /* 0x00007610ff357816 */ /* 0x000fcc0000000035 */
[----:B------:R-:W4:Y:S01]  /*81f0*/  @P3 LDG.E.U16 R53, desc[UR22][R10.64] ;  /* 0x000000160a353981 */ /* 0x000f22000c1e1500 */
[----:B------:R-:W-:-:S05]  /*8200*/  LEA.HI R26, R49, 0x7e, RZ, 0x1a ;  /* 0x0000007e311a7811 */ /* 0x000fca00078fd0ff */
[----:B------:R-:W-:-:S05]  /*8210*/  IMAD R48, R26, R48, RZ ;  /* 0x000000301a307224 */ /* 0x000fca00078e02ff */
[-C--:B------:R-:W-:Y:S02]  /*8220*/  LEA R2, P4, R48, R0.reuse, 0x1 ;  /* 0x0000000030027211 */ /* 0x080fe400078808ff */
[----:B--2---:R-:W-:-:S04]  /*8230*/  LEA R8, P6, R52, R0, 0x1 ;  /* 0x0000000034087211 */ /* 0x004fc800078c08ff */
[----:B------:R-:W-:Y:S02]  /*8240*/  LEA.HI.X.SX32 R9, R52, R51, 0x1, P6 ;  /* 0x0000003334097211 */ /* 0x000fe400030f0eff */
[----:B------:R-:W0:Y:S01]  /*8250*/  S2R R52, SR_TID.X ;  /* 0x0000000000347919 */ /* 0x000e220000002100 */
[----:B------:R-:W-:Y:S02]  /*8260*/  ISETP.LT.AND P6, PT, R3, R50, P0 ;  /* 0x000000320300720c */ /* 0x000fe400007c1270 */
[----:B------:R1:W-:Y:S04]  /*8270*/  STL.64 [R1+0x130], R8 ;  /* 0x0001300801007387 */ /* 0x0003e80000100a00 */
[----:B-1----:R-:W2:Y:S04]  /*8280*/  LDL.LU.64 R8, [R1+0x8b0] ;  /* 0x0008b00001087983 */ /* 0x002ea80000300a00 */
[----:B------:R-:W2:Y:S01]  /*8290*/  LDL.LU R36, [R1+0x8a8] ;  /* 0x0008a80001247983 */ /* 0x000ea20000300800 */
[----:B0-----:R-:W-:-:S04]  /*82a0*/  SHF.R.U32.HI R52, RZ, 0x6, R52 ;  /* 0x00000006ff347819 */ /* 0x001fc80000011634 */
[----:B------:R-:W-:-:S04]  /*82b0*/  SGXT.U32 R52, R52, 0x1 ;  /* 0x000000013434781a */ /* 0x000fc80000000000 */
[----:B------:R-:W-:-:S04]  /*82c0*/  LOP3.LUT R3, R52, 0x76, RZ, 0xfc, !PT ;  /* 0x0000007634037812 */ /* 0x000fc800078efcff */
[----:B------:R-:W-:Y:S01]  /*82d0*/  ISETP.LT.AND P5, PT, R3, R50, P0 ;  /* 0x000000320300720c */ /* 0x000fe200007a1270 */
[----:B------:R-:W-:Y:S01]  /*82e0*/  STL.64 [R1+0x120], R40 ;  /* 0x0001202801007387 */ /* 0x000fe20000100a00 */
[----:B---3--:R-:W-:-:S03]  /*82f0*/  PRMT R45, RZ, 0x7610, R45 ;  /* 0x00007610ff2d7816 */ /* 0x008fc6000000002d */
[----:B------:R0:W-:Y:S04]  /*8300*/  STL.64 [R1+0x770], R40 ;  /* 0x0007702801007387 */ /* 0x0001e80000100a00 */
[----:B------:R-:W3:Y:S01]  /*8310*/  @P2 LDG.E.U16 R45, desc[UR22][R12.64] ;  /* 0x000000160c2d2981 */ /* 0x000ee2000c1e1500 */
[----:B0-----:R-:W-:-:S06]  /*8320*/  PRMT R40, RZ, 0x7610, R40 ;  /* 0x00007610ff287816 */ /* 0x001fcc0000000028 */
[----:B------:R-:W2:Y:S01]  /*8330*/  @P5 LDG.E.U16 R40, desc[UR22][R20.64] ;  /* 0x0000001614285981 */ /* 0x000ea2000c1e1500 */
[----:B------:R-:W-:-:S06]  /*8340*/  PRMT R41, RZ, 0x7610, R41 ;  /* 0x00007610ff297816 */ /* 0x000fcc0000000029 */
[----:B------:R-:W2:Y:S01]  /*8350*/  @P6 LDG.E.U16 R41, desc[UR22][R14.64] ;  /* 0x000000160e296981 */ /* 0x000ea2000c1e1500 */
[----:B------:R-:W-:-:S03]  /*8360*/  LEA.HI.X.SX32 R3, R48, R51, 0x1, P4 ;  /* 0x0000003330037211 */ /* 0x000fc600020f0eff */
[----:B------:R-:W-:Y:S04]  /*8370*/  STL.64 [R1+0x118], R18 ;  /* 0x0001181201007387 */ /* 0x000fe80000100a00 */
[----:B------:R-:W-:Y:S04]  /*8380*/  STL.64 [R1+0x780], R18 ;  /* 0x0007801201007387 */ /* 0x000fe80000100a00 */
[----:B------:R-:W2:Y:S04]  /*8390*/  LDL.LU.64 R10, [R1+0x8a0] ;  /* 0x0008a000010a7983 */ /* 0x000ea80000300a00 */
[----:B------:R-:W-:Y:S04]  /*83a0*/  STL.64 [R1+0xa0], R2 ;  /* 0x0000a00201007387 */ /* 0x000fe80000100a00 */
[----:B------:R-:W-:Y:S04]  /*83b0*/  STL [R1+0x798], R2 ;  /* 0x0007980201007387 */ /* 0x000fe80000100800 */
[----:B------:R-:W-:Y:S04]  /*83c0*/  STL [R1+0x788], R3 ;  /* 0x0007880301007387 */ /* 0x000fe80000100800 */
[----:B------:R-:W2:Y:S04]  /*83d0*/  LDL.LU.64 R12, [R1+0x898] ;  /* 0x00089800010c7983 */ /* 0x000ea80000300a00 */
[----:B------:R-:W2:Y:S04]  /*83e0*/  LDL.LU.64 R14, [R1+0x890] ;  /* 0x00089000010e7983 */ /* 0x000ea80000300a00 */
[----:B------:R-:W2:Y:S04]  /*83f0*/  LDL.LU.64 R20, [R1+0x888] ;  /* 0x0008880001147983 */ /* 0x000ea80000300a00 */
[----:B----4-:R-:W-:Y:S01]  /*8400*/  STL [R1+0x19c], R53 ;  /* 0x00019c3501007387 */ /* 0x010fe20000100800 */
[----:B------:R-:W-:-:S02]  /*8410*/  PRMT R0, RZ, 0x7610, R0 ;  /* 0x00007610ff007816 */ /* 0x000fc40000000000 */
[----:B------:R-:W-:Y:S02]  /*8420*/  PRMT R31, RZ, 0x7610, R31 ;  /* 0x00007610ff1f7816 */ /* 0x000fe4000000001f */
[-C--:B------:R-:W-:Y:S02]  /*8430*/  ISETP.LT.AND P4, PT, R44, R50.reuse, P0 ;  /* 0x000000322c00720c */ /* 0x080fe40000781270 */
[----:B------:R-:W-:Y:S01]  /*8440*/  ISETP.LT.AND P3, PT, R37, R50, P0 ;  /* 0x000000322500720c */ /* 0x000fe20000761270 */
[----:B---3--:R-:W-:Y:S04]  /*8450*/  STL [R1+0x198], R45 ;  /* 0x0001982d01007387 */ /* 0x008fe80000100800 */
[----:B--2---:R0:W-:Y:S02]  /*8460*/  STL [R1+0x188], R40 ;  /* 0x0001882801007387 */ /* 0x0041e40000100800 */
[----:B0-----:R-:W0:Y:S01]  /*8470*/  S2R R40, SR_TID.X ;  /* 0x0000000000287919 */ /* 0x001e220000002100 */
[----:B------:R-:W-:-:S04]  /*8480*/  LOP3.LUT R45, R52, 0x2, RZ, 0xfc, !PT ;  /* 0x00000002342d7812 */ /* 0x000fc800078efcff */
[----:B------:R-:W-:Y:S01]  /*8490*/  ISETP.LT.AND P2, PT, R45, R50, P0 ;  /* 0x000000322d00720c */ /* 0x000fe20000741270 */
[----:B------:R1:W-:Y:S02]  /*84a0*/  STL [R1+0x18c], R41 ;  /* 0x00018c2901007387 */ /* 0x0003e40000100800 */
[----:B-1----:R-:W-:-:S10]  /*84b0*/  LOP3.LUT R41, R52, 0x4, RZ, 0xfc, !PT ;  /* 0x0000000434297812 */ /* 0x002fd400078efcff */
[----:B------:R-:W2:Y:S01]  /*84c0*/  @P2 LDG.E.U16 R0, desc[UR22][R42.64] ;  /* 0x000000162a002981 */ /* 0x000ea2000c1e1500 */
[----:B------:R-:W-:Y:S02]  /*84d0*/  ISETP.LT.AND P6, PT, R41, R50, P0 ;  /* 0x000000322900720c */ /* 0x000fe400007c1270 */
[----:B0-----:R-:W-:Y:S02]  /*84e0*/  LOP3.LUT R45, R40, 0x3f, RZ, 0xc0, !PT ;  /* 0x0000003f282d7812 */ /* 0x001fe400078ec0ff */
[----:B------:R-:W-:-:S04]  /*84f0*/  LOP3.LUT R40, R52, 0x6, RZ, 0xfc, !PT ;  /* 0x0000000634287812 */ /* 0x000fc800078efcff */
[----:B------:R-:W-:Y:S02]  /*8500*/  ISETP.LT.AND P5, PT, R40, R50, P0 ;  /* 0x000000322800720c */ /* 0x000fe400007a1270 */
[----:B------:R-:W-:Y:S02]  /*8510*/  PRMT R36, RZ, 0x7610, R36 ;  /* 0x00007610ff247816 */ /* 0x000fe40000000024 */
[----:B------:R-:W-:-:S04]  /*8520*/  PRMT R14, RZ, 0x7610, R14 ;  /* 0x00007610ff0e7816 */ /* 0x000fc8000000000e */
[----:B------:R-:W3:Y:S01]  /*8530*/  @P6 LDG.E.U16 R36, desc[UR22][R38.64] ;  /* 0x0000001626246981 */ /* 0x000ee2000c1e1500 */
[----:B------:R-:W-:-:S03]  /*8540*/  PRMT R15, RZ, 0x7610, R15 ;  /* 0x00007610ff0f7816 */ /* 0x000fc6000000000f */
[----:B------:R-:W4:Y:S04]  /*8550*/  @P4 LDG.E.U16 R14, desc[UR22][R28.64] ;  /* 0x000000161c0e4981 */ /* 0x000f28000c1e1500 */
[----:B------:R-:W3:Y:S04]  /*8560*/  @P5 LDG.E.U16 R31, desc[UR22][R32.64] ;  /* 0x00000016201f5981 */ /* 0x000ee8000c1e1500 */
[----:B------:R-:W4:Y:S01]  /*8570*/  @P3 LDG.E.U16 R15, desc[UR22][R16.64] ;  /* 0x00000016100f3981 */ /* 0x000f22000c1e1500 */
[----:B------:R-:W-:Y:S02]  /*8580*/  ISETP.LT.AND P2, PT, R35, R50, P0 ;  /* 0x000000322300720c */ /* 0x000fe40000741270 */
[----:B------:R-:W-:-:S02]  /*8590*/  PRMT R24, RZ, 0x7610, R24 ;  /* 0x00007610ff187816 */ /* 0x000fc40000000018 */
[----:B------:R-:W-:-:S09]  /*85a0*/  ISETP.LT.AND P6, PT, R34, R50, P0 ;  /* 0x000000322200720c */ /* 0x000fd200007c1270 */
[----:B------:R-:W4:Y:S01]  /*85b0*/  @P2 LDG.E.U16 R24, desc[UR22][R22.64] ;  /* 0x0000001616182981 */ /* 0x000f22000c1e1500 */
[----:B------:R-:W-:Y:S01]  /*85c0*/  IMAD.SHL.U32 R52, R45, 0x2, RZ ;  /* 0x000000022d347824 */ /* 0x000fe200078e00ff */
[----:B------:R-:W-:Y:S01]  /*85d0*/  ISETP.LT.AND P5, PT, R30, R50, P0 ;  /* 0x000000321e00720c */ /* 0x000fe200007a1270 */
[----:B------:R-:W-:Y:S01]  /*85e0*/  IMAD.MOV.U32 R30, RZ, RZ, R46 ;  /* 0x000000ffff1e7224 */ /* 0x000fe200078e002e */
[----:B--2---:R-:W-:Y:S04]  /*85f0*/  STL [R1+0x7a8], R0 ;  /* 0x0007a80001007387 */ /* 0x004fe80000100800 */
[----:B------:R-:W2:Y:S04]  /*8600*/  LDL.LU R29, [R1+0x14c] ;  /* 0x00014c00011d7983 */ /* 0x000ea80000300800 */
[----:B------:R-:W2:Y:S04]  /*8610*/  LDL.LU R28, [R1+0x138] ;  /* 0x00013800011c7983 */ /* 0x000ea80000300800 */
[----:B------:R-:W2:Y:S04]  /*8620*/  LDL.LU R33, [R1+0x12c] ;  /* 0x00012c0001217983 */ /* 0x000ea80000300800 */
[----:B------:R-:W2:Y:S04]  /*8630*/  LDL.LU R32, [R1+0x128] ;  /* 0x0001280001207983 */ /* 0x000ea80000300800 */
[----:B------:R-:W2:Y:S04]  /*8640*/  LDL.LU R35, [R1+0xf8] ;  /* 0x0000f80001237983 */ /* 0x000ea80000300800 */
[----:B---3--:R-:W-:Y:S04]  /*8650*/  STL [R1+0x178], R31 ;  /* 0x0001781f01007387 */ /* 0x008fe80000100800 */
[----:B------:R-:W3:Y:S04]  /*8660*/  LDL.LU R34, [R1+0xe0] ;  /* 0x0000e00001227983 */ /* 0x000ee80000300800 */
[----:B------:R0:W-:Y:S04]  /*8670*/  STL [R1+0x10c], R36 ;  /* 0x00010c2401007387 */ /* 0x0001e80000100800 */
[----:B0-----:R-:W3:Y:S04]  /*8680*/  LDL.LU R36, [R1+0x88] ;  /* 0x0000880001247983 */ /* 0x001ee80000300800 */
[----:B------:R-:W3:Y:S04]  /*8690*/  LDL.LU R37, [R1+0xc8] ;  /* 0x0000c80001257983 */ /* 0x000ee80000300800 */
[----:B------:R-:W3:Y:S04]  /*86a0*/  LDL.LU R38, [R1+0xc4] ;  /* 0x0000c40001267983 */ /* 0x000ee80000300800 */
[----:B------:R-:W3:Y:S04]  /*86b0*/  LDL.LU R39, [R1+0xc0] ;  /* 0x0000c00001277983 */ /* 0x000ee80000300800 */
[----:B------:R-:W3:Y:S04]  /*86c0*/  LDL.LU R42, [R1+0xbc] ;  /* 0x0000bc00012a7983 */ /* 0x000ee80000300800 */
[----:B----4-:R0:W-:Y:S01]  /*86d0*/  STL [R1+0x108], R14 ;  /* 0x0001080e01007387 */ /* 0x0101e20000100800 */
[----:B------:R-:W-:-:S03]  /*86e0*/  IMAD.MOV.U32 R31, RZ, RZ, R47 ;  /* 0x000000ffff1f7224 */ /* 0x000fc600078e002f */
[----:B0-----:R-:W4:Y:S04]  /*86f0*/  LDL.LU R14, [R1+0xb8] ;  /* 0x0000b800010e7983 */ /* 0x001f280000300800 */
[----:B------:R-:W4:Y:S04]  /*8700*/  LDL.LU R43, [R1+0xb4] ;  /* 0x0000b400012b7983 */ /* 0x000f280000300800 */
[----:B------:R-:W4:Y:S04]  /*8710*/  LDL.LU R44, [R1+0xb0] ;  /* 0x0000b000012c7983 */ /* 0x000f280000300800 */
[----:B------:R-:W4:Y:S04]  /*8720*/  LDL.LU R45, [R1+0xac] ;  /* 0x0000ac00012d7983 */ /* 0x000f280000300800 */
[----:B------:R-:W4:Y:S04]  /*8730*/  LDL.LU R47, [R1+0x94] ;  /* 0x00009400012f7983 */ /* 0x000f280000300800 */
[----:B------:R-:W4:Y:S04]  /*8740*/  LDL.LU R46, [R1+0x110] ;  /* 0x00011000012e7983 */ /* 0x000f280000300800 */
[----:B------:R-:W4:Y:S04]  /*8750*/  LDL.LU R40, [R1+0xfc] ;  /* 0x0000fc0001287983 */ /* 0x000f280000300800 */
[----:B------:R-:W4:Y:S04]  /*8760*/  LDL.LU R41, [R1+0xe4] ;  /* 0x0000e40001297983 */ /* 0x000f280000300800 */
[----:B------:R0:W-:Y:S04]  /*8770*/  STL [R1+0x104], R15 ;  /* 0x0001040f01007387 */ /* 0x0001e80000100800 */
[----:B0-----:R-:W4:Y:S04]  /*8780*/  LDL.LU R15, [R1+0xcc] ;  /* 0x0000cc00010f7983 */ /* 0x001f280000300800 */
[----:B------:R-:W4:Y:S04]  /*8790*/  LDL.LU R16, [R1+0xa8] ;  /* 0x0000a80001107983 */ /* 0x000f280000300800 */
[----:B------:R-:W4:Y:S01]  /*87a0*/  LDL.LU R17, [R1+0x90] ;  /* 0x0000900001117983 */ /* 0x000f220000300800 */
[----:B------:R-:W-:-:S02]  /*87b0*/  ISETP.LT.AND P4, PT, R27, R50, P0 ;  /* 0x000000321b00720c */ /* 0x000fc40000781270 */
[----:B------:R-:W0:Y:S01]  /*87c0*/  S2R R27, SR_TID.X ;  /* 0x00000000001b7919 */ /* 0x000e220000002100 */
[----:B------:R-:W-:Y:S01]  /*87d0*/  SHF.R.S32.HI R53, RZ, 0x6, R49 ;  /* 0x00000006ff357819 */ /* 0x000fe20000011431 */
[----:B------:R-:W-:-:S04]  /*87e0*/  @!UP1 UIADD3 UR4, UPT, UPT, -UR7, 0x100000, URZ ;  /* 0x0010000007049890 */ /* 0x000fc8000fffe1ff */
[----:B------:R-:W-:Y:S02]  /*87f0*/  @!UP1 USHF.L.U32 UR5, UR4, 0xb, URZ ;  /* 0x0000000b04059899 */ /* 0x000fe400080006ff */
[----:B------:R-:W-:Y:S01]  /*8800*/  @!UP1 USHF.L.U32 UR4, UR4, 0x1, URZ ;  /* 0x0000000104049899 */ /* 0x000fe200080006ff */
[----:B------:R-:W-:Y:S01]  /*8810*/  SGXT R53, R53, 0x1 ;  /* 0x000000013535781a */ /* 0x000fe20000000200 */
[----:B------:R-:W-:Y:S01]  /*8820*/  VOTEU.ALL UP1, P1 ;  /* 0x0000000000ff7886 */ /* 0x000fe20000820000 */
[----:B------:R-:W-:Y:S02]  /*8830*/  ISETP.LT.AND P3, PT, R25, R50, P0 ;  /* 0x000000321900720c */ /* 0x000fe40000761270 */
[----:B------:R-:W-:Y:S01]  /*8840*/  LOP3.LUT R53, R52, 0x90, R53, 0x78, !PT ;  /* 0x0000009034357812 */ /* 0x000fe200078e7835 */
[----:B------:R-:W4:Y:S04]  /*8850*/  LDL.LU R25, [R1+0x880] ;  /* 0x0008800001197983 */ /* 0x000f280000300800 */
[----:B------:R-:W4:Y:S02]  /*8860*/  LDL.LU.64 R22, [R1+0x878] ;  /* 0x0008780001167983 */ /* 0x000f240000300a00 */
[----:B------:R1:W1:Y:S02]  /*8870*/  @!UP1 SYNCS.EXCH.64 URZ, [UR9+0x10008], UR4 ;  /* 0x0100080409ff95b2 */ /* 0x0002640008000100 */
[----:B------:R0:W-:Y:S04]  /*8880*/  STL [R1+0x100], R24 ;  /* 0x0001001801007387 */ /* 0x0001e80000100800 */
[----:B0-----:R-:W4:Y:S01]  /*8890*/  LDL.LU R24, [R1+0x870] ;  /* 0x0008700001187983 */ /* 0x001f220000300800 */
[----:B------:R-:W-:-:S04]  /*88a0*/  LOP3.LUT R27, R27, 0x7f, RZ, 0xc0, !PT ;  /* 0x0000007f1b1b7812 */ /* 0x000fc800078ec0ff */
[-C--:B------:R-:W-:Y:S02]  /*88b0*/  ISETP.LT.AND P2, PT, R27, R50.reuse, P0 ;  /* 0x000000321b00720c */ /* 0x080fe40000741270 */
[----:B------:R-:W4:Y:S01]  /*88c0*/  LDL.LU R27, [R1+0x86c] ;  /* 0x00086c00011b7983 */ /* 0x000f220000300800 */
[----:B------:R-:W-:-:S03]  /*88d0*/  ISETP.LT.AND P0, PT, R26, R50, P0 ;  /* 0x000000321a00720c */ /* 0x000fc60000701270 */
[----:B------:R-:W4:Y:S04]  /*88e0*/  LDL.LU R26, [R1+0x868] ;  /* 0x00086800011a7983 */ /* 0x000f280000300800 */
[----:B--2---:R0:W-:Y:S04]  /*88f0*/  STS.U16 [R53+UR9+0x400], R29 ;  /* 0x0004001d35007988 */ /* 0x0041e80008000409 */
[----:B------:R2:W-:Y:S04]  /*8900*/  STS.U16 [R53+UR9+0x800], R28 ;  /* 0x0008001c35007988 */ /* 0x0005e80008000409 */
[----:B------:R1:W-:Y:S04]  /*8910*/  STS.U16 [R53+UR9+0xc00], R33 ;  /* 0x000c002135007988 */ /* 0x0003e80008000409 */
[----:B0-----:R-:W4:Y:S04]  /*8920*/  LDL.LU R29, [R1+0x864] ;  /* 0x00086400011d7983 */ /* 0x001f280000300800 */
[----:B--2---:R-:W2:Y:S04]  /*8930*/  LDL.LU R28, [R1+0x860] ;  /* 0x00086000011c7983 */ /* 0x004ea80000300800 */
[----:B-1----:R-:W2:Y:S04]  /*8940*/  LDL.LU R33, [R1+0x85c] ;  /* 0x00085c0001217983 */ /* 0x002ea80000300800 */
[----:B------:R0:W-:Y:S04]  /*8950*/  STS.U16 [R53+UR9+0x1000], R32 ;  /* 0x0010002035007988 */ /* 0x0001e80008000409 */
[----:B------:R1:W-:Y:S04]  /*8960*/  STS.U16 [R53+UR9+0x1400], R35 ;  /* 0x0014002335007988 */ /* 0x0003e80008000409 */
[----:B0-----:R-:W2:Y:S04]  /*8970*/  LDL.LU R32, [R1+0x858] ;  /* 0x0008580001207983 */ /* 0x001ea80000300800 */
[----:B-1----:R-:W2:Y:S04]  /*8980*/  LDL.LU R35, [R1+0x854] ;  /* 0x0008540001237983 */ /* 0x002ea80000300800 */
[----:B---3--:R0:W-:Y:S04]  /*8990*/  STS.U16 [R53+UR9+0x1800], R34 ;  /* 0x0018002235007988 */ /* 0x0081e80008000409 */
[----:B------:R1:W-:Y:S04]  /*89a0*/  STS.U16 [R53+UR9], R36 ;  /* 0x0000002435007988 */ /* 0x0003e80008000409 */
[----:B0-----:R-:W3:Y:S04]  /*89b0*/  LDL.LU R34, [R1+0x850] ;  /* 0x0008500001227983 */ /* 0x001ee80000300800 */
[----:B------:R0:W-:Y:S04]  /*89c0*/  STS.U16 [R53+UR9+0x1c00], R37 ;  /* 0x001c002535007988 */ /* 0x0001e80008000409 */
[----:B-1----:R-:W2:Y:S04]  /*89d0*/  LDL.LU R36, [R1+0x84c] ;  /* 0x00084c0001247983 */ /* 0x002ea80000300800 */
[----:B------:R1:W-:Y:S04]  /*89e0*/  STS.U16 [R53+UR9+0x2000], R38 ;  /* 0x0020002635007988 */ /* 0x0003e80008000409 */
[----:B0-----:R-:W2:Y:S04]  /*89f0*/  LDL.LU R37, [R1+0x848] ;  /* 0x0008480001257983 */ /* 0x001ea80000300800 */
[----:B------:R0:W-:Y:S04]  /*8a00*/  STS.U16 [R53+UR9+0x2400], R39 ;  /* 0x0024002735007988 */ /* 0x0001e80008000409 */
[----:B-1----:R-:W2:Y:S04]  /*8a10*/  LDL.LU R38, [R1+0x844] ;  /* 0x0008440001267983 */ /* 0x002ea80000300800 */
[----:B----4-:R1:W-:Y:S04]  /*8a20*/  STS.U16 [R53+UR9+0x2c00], R14 ;  /* 0x002c000e35007988 */ /* 0x0103e80008000409 */
[----:B0-----:R-:W4:Y:S04]  /*8a30*/  LDL.LU R39, [R1+0x840] ;  /* 0x0008400001277983 */ /* 0x001f280000300800 */
[----:B------:R0:W-:Y:S01]  /*8a40*/  STS.U16 [R53+UR9+0x2800], R42 ;  /* 0x0028002a35007988 */ /* 0x0001e20008000409 */
[----:B-1----:R-:W-:-:S03]  /*8a50*/  LOP3.LUT R14, R53, 0x20, RZ, 0x3c, !PT ;  /* 0x00000020350e7812 */ /* 0x002fc600078e3cff */
[----:B------:R1:W-:Y:S04]  /*8a60*/  STS.U16 [R53+UR9+0x3000], R43 ;  /* 0x0030002b35007988 */ /* 0x0003e80008000409 */
[----:B------:R1:W-:Y:S04]  /*8a70*/  STS.U16 [R53+UR9+0x3400], R44 ;  /* 0x0034002c35007988 */ /* 0x0003e80008000409 */
[----:B0-----:R-:W2:Y:S04]  /*8a80*/  LDL.LU R42, [R1+0x83c] ;  /* 0x00083c00012a7983 */ /* 0x001ea80000300800 */
[----:B-1----:R-:W2:Y:S04]  /*8a90*/  LDL.LU R43, [R1+0x838] ;  /* 0x00083800012b7983 */ /* 0x002ea80000300800 */
[----:B------:R0:W-:Y:S04]  /*8aa0*/  STS.U16 [R53+UR9+0x3800], R45 ;  /* 0x0038002d35007988 */ /* 0x0001e80008000409 */
[----:B------:R1:W-:Y:S04]  /*8ab0*/  STS.U16 [R53+UR9+0x3c00], R47 ;  /* 0x003c002f35007988 */ /* 0x0003e80008000409 */
[----:B------:R-:W2:Y:S04]  /*8ac0*/  LDL.LU R44, [R1+0x834] ;  /* 0x00083400012c7983 */ /* 0x000ea80000300800 */
[----:B------:R1:W-:Y:S04]  /*8ad0*/  STS.U16 [R14+UR9+0xd00], R46 ;  /* 0x000d002e0e007988 */ /* 0x0003e80008000409 */
[----:B0-----:R-:W2:Y:S04]  /*8ae0*/  LDL.LU R45, [R1+0x830] ;  /* 0x00083000012d7983 */ /* 0x001ea80000300800 */
[----:B------:R-:W-:Y:S04]  /*8af0*/  STS.U16 [R14+UR9+0x1100], R40 ;  /* 0x001100280e007988 */ /* 0x000fe80008000409 */
[----:B------:R-:W-:Y:S04]  /*8b00*/  STL [R1+0x54c], R14 ;  /* 0x00054c0e01007387 */ /* 0x000fe80000100800 */
[----:B------:R-:W-:Y:S04]  /*8b10*/  STS.U16 [R14+UR9+0x1500], R41 ;  /* 0x001500290e007988 */ /* 0x000fe80008000409 */
[----:B-1----:R-:W2:Y:S04]  /*8b20*/  LDL.LU R47, [R1+0x82c] ;  /* 0x00082c00012f7983 */ /* 0x002ea80000300800 */
[----:B------:R-:W-:Y:S04]  /*8b30*/  STS.U16 [R14+UR9+0x1900], R15 ;  /* 0x0019000f0e007988 */ /* 0x000fe80008000409 */
[----:B------:R-:W-:Y:S04]  /*8b40*/  STL [R1+0x7d8], R53 ;  /* 0x0007d83501007387 */ /* 0x000fe80000100800 */
[----:B------:R-:W-:Y:S04]  /*8b50*/  STS.U16 [R14+UR9+0x1d00], R16 ;  /* 0x001d00100e007988 */ /* 0x000fe80008000409 */
[----:B------:R-:W2:Y:S04]  /*8b60*/  LDL.LU R46, [R1+0x828] ;  /* 0x00082800012e7983 */ /* 0x000ea80000300800 */
[----:B------:R0:W-:Y:S04]  /*8b70*/  STS.U16 [R14+UR9+0x2100], R17 ;  /* 0x002100110e007988 */ /* 0x0001e80008000409 */
[----:B0-----:R-:W2:Y:S04]  /*8b80*/  LDL.64 R16, [R1+0x98] ;  /* 0x0000980001107983 */ /* 0x001ea80000100a00 */
[----:B--2---:R0:W-:Y:S04]  /*8b90*/  STL.64 [R1+0x810], R16 ;  /* 0x0008101001007387 */ /* 0x0041e80000100a00 */
[----:B0-----:R-:W2:Y:S04]  /*8ba0*/  LDL.64 R16, [R1+0x1e8] ;  /* 0x0001e80001107983 */ /* 0x001ea80000100a00 */
[----:B--2---:R-:W-:Y:S04]  /*8bb0*/  STL [R1+0x818], R17 ;  /* 0x0008181101007387 */ /* 0x004fe80000100800 */
[----:B------:R-:W-:Y:S04]  /*8bc0*/  STL [R1+0x7e8], R49 ;  /* 0x0007e83101007387 */ /* 0x000fe80000100800 */
[----:B------:R-:W2:Y:S04]  /*8bd0*/  LDL.64 R14, [R1+0x260] ;  /* 0x00026000010e7983 */ /* 0x000ea80000100a00 */
[----:B--2---:R0:W-:Y:S04]  /*8be0*/  STL.64 [R1+0x7e0], R14 ;  /* 0x0007e00e01007387 */ /* 0x0041e80000100a00 */
[----:B0-----:R-:W2:Y:S01]  /*8bf0*/  LDL.64 R14, [R1+0x2a0] ;  /* 0x0002a000010e7983 */ /* 0x001ea20000100a00 */
[----:B------:R-:W-:-:S03]  /*8c00*/  PRMT R9, RZ, 0x7610, R9 ;  /* 0x00007610ff097816 */ /* 0x000fc60000000009 */
[----:B--2---:R0:W-:Y:S04]  /*8c10*/  STL.64 [R1+0x7f0], R14 ;  /* 0x0007f00e01007387 */ /* 0x0041e80000100a00 */
[----:B0-----:R-:W2:Y:S01]  /*8c20*/  LDL.64 R14, [R1+0x310] ;  /* 0x00031000010e7983 */ /* 0x001ea20000100a00 */
[----:B------:R-:W-:Y:S02]  /*8c30*/  PRMT R8, RZ, 0x7610, R8 ;  /* 0x00007610ff087816 */ /* 0x000fe40000000008 */
[----:B------:R-:W-:Y:S02]  /*8c40*/  PRMT R28, RZ, 0x7610, R28 ;  /* 0x00007610ff1c7816 */ /* 0x000fe4000000001c */
[----:B------:R-:W-:Y:S02]  /*8c50*/  PRMT R29, RZ, 0x7610, R29 ;  /* 0x00007610ff1d7816 */ /* 0x000fe4000000001d */
[----:B------:R-:W-:-:S02]  /*8c60*/  PRMT R2, RZ, 0x7610, R2 ;  /* 0x00007610ff027816 */ /* 0x000fc40000000002 */
[----:B------:R-:W-:Y:S01]  /*8c70*/  PRMT R3, RZ, 0x7610, R3 ;  /* 0x00007610ff037816 */ /* 0x000fe20000000003 */
[----:B--2---:R0:W-:Y:S04]  /*8c80*/  STL.64 [R1+0x820], R14 ;  /* 0x0008200e01007387 */ /* 0x0041e80000100a00 */
[----:B------:R-:W2:Y:S01]  /*8c90*/  LDL.64 R40, [R1+0x268] ;  /* 0x0002680001287983 */ /* 0x000ea20000100a00 */
[----:B0-----:R-:W-:Y:S02]  /*8ca0*/  IMAD.MOV.U32 R14, RZ, RZ, R30 ;  /* 0x000000ffff0e7224 */ /* 0x001fe400078e001e */
[----:B------:R-:W-:Y:S02]  /*8cb0*/  IMAD.MOV.U32 R15, RZ, RZ, R31 ;  /* 0x000000ffff0f7224 */ /* 0x000fe400078e001f */
[----:B------:R-:W3:Y:S04]  /*8cc0*/  LDL.64 R30, [R1+0x220] ;  /* 0x00022000011e7983 */ /* 0x000ee80000100a00 */
[----:B------:R0:W-:Y:S04]  /*8cd0*/  STL.64 [R1+0x790], R8 ;  /* 0x0007900801007387 */ /* 0x0001e80000100a00 */
[----:B0-----:R-:W3:Y:S04]  /*8ce0*/  LDL.64 R8, [R1+0x2a8] ;  /* 0x0002a80001087983 */ /* 0x001ee80000100a00 */
[----:B------:R-:W-:Y:S04]  /*8cf0*/  STL.64 [R1+0x7a0], R28 ;  /* 0x0007a01c01007387 */ /* 0x000fe80000100a00 */
[----:B------:R0:W-:Y:S04]  /*8d00*/  STL.64 [R1+0x7b0], R2 ;  /* 0x0007b00201007387 */ /* 0x0001e80000100a00 */
[----:B0-----:R-:W4:Y:S01]  /*8d10*/  LDL.64 R2, [R1+0x320] ;  /* 0x0003200001027983 */ /* 0x001f220000100a00 */
[----:B------:R-:W-:-:S02]  /*8d20*/  PRMT R29, RZ, 0x7610, R29 ;  /* 0x00007610ff1d7816 */ /* 0x000fc4000000001d */
[----:B------:R-:W-:Y:S02]  /*8d30*/  PRMT R18, RZ, 0x7610, R18 ;  /* 0x00007610ff127816 */ /* 0x000fe40000000012 */
[----:B------:R-:W-:Y:S02]  /*8d40*/  PRMT R19, RZ, 0x7610, R19 ;  /* 0x00007610ff137816 */ /* 0x000fe40000000013 */
[----:B------:R-:W-:-:S06]  /*8d50*/  PRMT R17, RZ, 0x7610, R17 ;  /* 0x00007610ff117816 */ /* 0x000fcc0000000011 */
[----:B------:R-:W4:Y:S04]  /*8d60*/  @P2 LDG.E.U16 R17, desc[UR22][R14.64] ;  /* 0x000000160e112981 */ /* 0x000f28000c1e1500 */
[----:B--2---:R-:W2:Y:S04]  /*8d70*/  @P2 LDG.E.U16 R18, desc[UR22][R40.64] ;  /* 0x0000001628122981 */ /* 0x004ea8000c1e1500 */
[----:B---3--:R-:W3:Y:S04]  /*8d80*/  @P2 LDG.E.U16 R19, desc[UR22][R8.64] ;  /* 0x0000001608132981 */ /* 0x008ee8000c1e1500 */
[----:B----4-:R-:W4:Y:S04]  /*8d90*/  @P2 LDG.E.U16 R29, desc[UR22][R2.64] ;  /* 0x00000016021d2981 */ /* 0x010f28000c1e1500 */
[----:B------:R-:W2:Y:S04]  /*8da0*/  LDL.64 R2, [R1+0x300] ;  /* 0x0003000001027983 */ /* 0x000ea80000100a00 */
[----:B----4-:R0:W-:Y:S04]  /*8db0*/  STL [R1+0xc8], R29 ;  /* 0x0000c81d01007387 */ /* 0x0101e80000100800 */
[----:B------:R-:W4:Y:S04]  /*8dc0*/  LDL.64 R8, [R1+0x258] ;  /* 0x0002580001087983 */ /* 0x000f280000100a00 */
[----:B0-----:R-:W4:Y:S04]  /*8dd0*/  LDL.64 R28, [R1+0x298] ;  /* 0x00029800011c7983 */ /* 0x001f280000100a00 */
[----:B--2---:R-:W-:Y:S04]  /*8de0*/  STL [R1+0x88], R18 ;  /* 0x0000881201007387 */ /* 0x004fe80000100800 */
[----:B---3--:R0:W-:Y:S04]  /*8df0*/  STL [R1+0xb0], R19 ;  /* 0x0000b01301007387 */ /* 0x0081e80000100800 */
[----:B------:R-:W2:Y:S04]  /*8e00*/  LDL.64 R40, [R1+0x140] ;  /* 0x0001400001287983 */ /* 0x000ea80000100a00 */
[----:B0-----:R-:W3:Y:S04]  /*8e10*/  LDL.64 R18, [R1+0x218] ;  /* 0x0002180001127983 */ /* 0x001ee80000100a00 */
[----:B------:R-:W2:Y:S04]  /*8e20*/  LDL.LU.64 R14, [R1+0x820] ;  /* 0x00082000010e7983 */ /* 0x000ea80000300a00 */
[----:B------:R0:W-:Y:S04]  /*8e30*/  STL [R1+0x70], R17 ;  /* 0x0000701101007387 */ /* 0x0001e80000100800 */
[----:B0-----:R-:W2:Y:S01]  /*8e40*/  LDL.LU R17, [R1+0x818] ;  /* 0x0008180001117983 */ /* 0x001ea20000300800 */
[----:B------:R-:W-:-:S02]  /*8e50*/  PRMT R32, RZ, 0x7610, R32 ;  /* 0x00007610ff207816 */ /* 0x000fc40000000020 */
[----:B------:R-:W-:-:S04]  /*8e60*/  PRMT R33, RZ, 0x7610, R33 ;  /* 0x00007610ff217816 */ /* 0x000fc80000000021 */
[----:B--2---:R-:W2:Y:S04]  /*8e70*/  @P2 LDG.E.U16 R32, desc[UR22][R16.64] ;  /* 0x0000001610202981 */ /* 0x004ea8000c1e1500 */
[----:B------:R-:W2:Y:S04]  /*8e80*/  LDL.LU.64 R16, [R1+0x810] ;  /* 0x0008100001107983 */ /* 0x000ea80000300a00 */
[----:B--2---:R-:W2:Y:S04]  /*8e90*/  @P2 LDG.E.U16 R33, desc[UR22][R16.64] ;  /* 0x0000001610212981 */ /* 0x004ea8000c1e1500 */
[----:B------:R0:W-:Y:S04]  /*8ea0*/  STL [R1+0x54], R32 ;  /* 0x0000542001007387 */ /* 0x0001e80000100800 */
[----:B0-----:R-:W3:Y:S04]  /*8eb0*/  LDL.LU R32, [R1+0x808] ;  /* 0x0008080001207983 */ /* 0x001ee80000300800 */
[----:B------:R-:W3:Y:S04]  /*8ec0*/  LDL.LU.64 R16, [R1+0x800] ;  /* 0x0008000001107983 */ /* 0x000ee80000300a00 */
[----:B--2---:R0:W-:Y:S04]  /*8ed0*/  STL [R1+0x40], R33 ;  /* 0x0000402101007387 */ /* 0x0041e80000100800 */
[----:B0-----:R-:W2:Y:S01]  /*8ee0*/  LDL.LU R33, [R1+0x7f8] ;  /* 0x0007f80001217983 */ /* 0x001ea20000300800 */
[----:B------:R-:W-:-:S02]  /*8ef0*/  PRMT R44, RZ, 0x7610, R44 ;  /* 0x00007610ff2c7816 */ /* 0x000fc4000000002c */
[----:B------:R-:W-:-:S04]  /*8f00*/  PRMT R45, RZ, 0x7610, R45 ;  /* 0x00007610ff2d7816 */ /* 0x000fc8000000002d */
[----:B---3--:R-:W3:Y:S04]  /*8f10*/  @P2 LDG.E.U16 R44, desc[UR22][R16.64] ;  /* 0x00000016102c2981 */ /* 0x008ee8000c1e1500 */
[----:B--2---:R-:W2:Y:S01]  /*8f20*/  @P2 LDG.E.U16 R45, desc[UR22][R32.64] ;  /* 0x00000016202d2981 */ /* 0x004ea2000c1e1500 */
[----:B------:R-:W-:-:S03]  /*8f30*/  PRMT R49, RZ, 0x7610, R49 ;  /* 0x00007610ff317816 */ /* 0x000fc60000000031 */
[----:B------:R-:W-:Y:S04]  /*8f40*/  STL [R1+0x574], R32 ;  /* 0x0005742001007387 */ /* 0x000fe80000100800 */
[----:B------:R0:W-:Y:S04]  /*8f50*/  STL [R1+0x570], R33 ;  /* 0x0005702101007387 */ /* 0x0001e80000100800 */
[----:B------:R-:W4:Y:S04]  /*8f60*/  @P2 LDG.E.U16 R49, desc[UR22][R14.64] ;  /* 0x000000160e312981 */ /* 0x000f28000c1e1500 */
[----:B0-----:R-:W4:Y:S04]  /*8f70*/  LDL.64 R32, [R1+0x1e0] ;  /* 0x0001e00001207983 */ /* 0x001f280000100a00 */
[----:B---3--:R-:W-:Y:S04]  /*8f80*/  STL [R1+0x4], R44 ;  /* 0x0000042c01007387 */ /* 0x008fe80000100800 */
[----:B--2---:R0:W-:Y:S04]  /*8f90*/  STL [R1+0x20], R45 ;  /* 0x0000202d01007387 */ /* 0x0041e80000100800 */
[----:B0-----:R-:W2:Y:S04]  /*8fa0*/  LDL.64 R44, [R1+0x1d8] ;  /* 0x0001d800012c7983 */ /* 0x001ea80000100a00 */
[----:B------:R0:W-:Y:S04]  /*8fb0*/  STL.64 [R1+0x578], R16 ;  /* 0x0005781001007387 */ /* 0x0001e80000100a00 */
[----:B0-----:R-:W3:Y:S04]  /*8fc0*/  LDL.64 R16, [R1+0x130] ;  /* 0x0001300001107983 */ /* 0x001ee80000100a00 */
[----:B------:R-:W2:Y:S01]  /*8fd0*/  LDL.LU.64 R14, [R1+0x7f0] ;  /* 0x0007f000010e7983 */ /* 0x000ea20000300a00 */
[----:B------:R-:W-:-:S03]  /*8fe0*/  PRMT R53, RZ, 0x7610, R53 ;  /* 0x00007610ff357816 */ /* 0x000fc60000000035 */
[----:B----4-:R0:W-:Y:S04]  /*8ff0*/  STL [R1+0xc4], R49 ;  /* 0x0000c43101007387 */ /* 0x0101e80000100800 */
[----:B0-----:R-:W4:Y:S04]  /*9000*/  LDL.LU R49, [R1+0x7e8] ;  /* 0x0007e80001317983 */ /* 0x001f280000300800 */
[----:B--2---:R-:W2:Y:S04]  /*9010*/  @P2 LDG.E.U16 R53, desc[UR22][R14.64] ;  /* 0x000000160e352981 */ /* 0x004ea8000c1e1500 */
[----:B------:R-:W2:Y:S01]  /*9020*/  LDL.LU.64 R14, [R1+0x7e0] ;  /* 0x0007e000010e7983 */ /* 0x000ea20000300a00 */
[----:B------:R-:W-:-:S02]  /*9030*/  PRMT R46, RZ, 0x7610, R46 ;  /* 0x00007610ff2e7816 */ /* 0x000fc4000000002e */
[----:B------:R-:W-:-:S06]  /*9040*/  PRMT R47, RZ, 0x7610, R47 ;  /* 0x00007610ff2f7816 */ /* 0x000fcc000000002f */
[----:B------:R-:W3:Y:S04]  /*9050*/  @P2 LDG.E.U16 R47, desc[UR22][R30.64] ;  /* 0x000000161e2f2981 */ /* 0x000ee8000c1e1500 */
[----:B--2---:R-:W2:Y:S04]  /*9060*/  @P2 LDG.E.U16 R46, desc[UR22][R14.64] ;  /* 0x000000160e2e2981 */ /* 0x004ea8000c1e1500 */
[----:B------:R0:W-:Y:S04]  /*9070*/  STL [R1+0xac], R53 ;  /* 0x0000ac3501007387 */ /* 0x0001e80000100800 */
[----:B0-----:R-:W3:Y:S04]  /*9080*/  LDL.LU R53, [R1+0x7d8] ;  /* 0x0007d80001357983 */ /* 0x001ee80000300800 */
[----:B------:R-:W3:Y:S04]  /*9090*/  LDL.LU.64 R14, [R1+0x7d0] ;  /* 0x0007d000010e7983 */ /* 0x000ee80000300a00 */
[----:B--2---:R0:W-:Y:S04]  /*90a0*/  STL [R1+0x84], R46 ;  /* 0x0000842e01007387 */ /* 0x0041e80000100800 */
[----:B0-----:R-:W2:Y:S04]  /*90b0*/  LDL.LU R46, [R1+0x7c8] ;  /* 0x0007c800012e7983 */ /* 0x001ea80000300800 */
[----:B------:R-:W2:Y:S04]  /*90c0*/  LDL.LU.64 R30, [R1+0x7c0] ;  /* 0x0007c000011e7983 */ /* 0x000ea80000300a00 */
[----:B---3--:R0:W-:Y:S04]  /*90d0*/  STL [R1+0x6c], R47 ;  /* 0x00006c2f01007387 */ /* 0x0081e80000100800 */
[----:B0-----:R-:W3:Y:S01]  /*90e0*/  LDL.LU R47, [R1+0x7b8] ;  /* 0x0007b800012f7983 */ /* 0x001ee20000300800 */
[----:B------:R-:W-:-:S02]  /*90f0*/  PRMT R38, RZ, 0x7610, R38 ;  /* 0x00007610ff267816 */ /* 0x000fc40000000026 */
[----:B------:R-:W-:Y:S02]  /*9100*/  PRMT R39, RZ, 0x7610, R39 ;  /* 0x00007610ff277816 */ /* 0x000fe40000000027 */
[----:B------:R-:W-:Y:S02]  /*9110*/  PRMT R42, RZ, 0x7610, R42 ;  /* 0x00007610ff2a7816 */ /* 0x000fe4000000002a */
[----:B------:R-:W-:Y:S02]  /*9120*/  PRMT R43, RZ, 0x7610, R43 ;  /* 0x00007610ff2b7816 */ /* 0x000fe4000000002b */
[----:B------:R-:W4:Y:S04]  /*9130*/  @P2 LDG.E.U16 R39, desc[UR22][R32.64] ;  /* 0x0000001620272981 */ /* 0x000f28000c1e1500 */
[----:B------:R-:W4:Y:S04]  /*9140*/  @P2 LDG.E.U16 R42, desc[UR22][R14.64] ;  /* 0x000000160e2a2981 */ /* 0x000f28000c1e1500 */
[----:B--2---:R-:W2:Y:S04]  /*9150*/  @P2 LDG.E.U16 R43, desc[UR22][R30.64] ;  /* 0x000000161e2b2981 */ /* 0x004ea8000c1e1500 */
[----:B---3--:R-:W3:Y:S01]  /*9160*/  @P2 LDG.E.U16 R38, desc[UR22][R46.64] ;  /* 0x000000162e262981 */ /* 0x008ee2000c1e1500 */
[----:B------:R-:W-:-:S06]  /*9170*/  PRMT R0, RZ, 0x7610, R0 ;  /* 0x00007610ff007816 */ /* 0x000fcc0000000000 */
[----:B------:R-:W2:Y:S04]  /*9180*/  @P2 LDG.E.U16 R0, desc[UR22][R2.64] ;  /* 0x0000001602002981 */ /* 0x000ea8000c1e1500 */
[----:B---3--:R-:W-:Y:S04]  /*9190*/  STL [R1+0x3c], R38 ;  /* 0x00003c2601007387 */ /* 0x008fe80000100800 */
[----:B----4-:R0:W-:Y:S04]  /*91a0*/  STL [R1+0x50], R39 ;  /* 0x0000502701007387 */ /* 0x0101e80000100800 */
[----:B0-----:R-:W3:Y:S04]  /*91b0*/  LDL.64 R38, [R1+0x290] ;  /* 0x0002900001267983 */ /* 0x001ee80000100a00 */
[----:B------:R-:W-:Y:S04]  /*91c0*/  STL [R1+0x590], R46 ;  /* 0x0005902e01007387 */ /* 0x000fe80000100800 */
[----:B------:R0:W-:Y:S04]  /*91d0*/  STL [R1+0x580], R47 ;  /* 0x0005802f01007387 */ /* 0x0001e80000100800 */
[----:B------:R-:W-:Y:S04]  /*91e0*/  STL.64 [R1+0x588], R30 ;  /* 0x0005881e01007387 */ /* 0x000fe80000100a00 */
[----:B0-----:R-:W4:Y:S04]  /*91f0*/  LDL.64 R46, [R1+0x250] ;  /* 0x00025000012e7983 */ /* 0x001f280000100a00 */
[----:B------:R-:W-:Y:S04]  /*9200*/  STL [R1], R42 ;  /* 0x0000002a01007387 */ /* 0x000fe80000100800 */
[----:B--2---:R0:W-:Y:S04]  /*9210*/  STL [R1+0x14], R43 ;  /* 0x0000142b01007387 */ /* 0x0041e80000100800 */
[----:B------:R-:W2:Y:S04]  /*9220*/  LDL.64 R32, [R1+0x1d0] ;  /* 0x0001d00001207983 */ /* 0x000ea80000100a00 */
[----:B0-----:R-:W2:Y:S04]  /*9230*/  LDL.64 R42, [R1+0x210] ;  /* 0x00021000012a7983 */ /* 0x001ea80000100a00 */
[----:B------:R-:W-:Y:S04]  /*9240*/  STL.64 [R1+0x598], R14 ;  /* 0x0005980e01007387 */ /* 0x000fe80000100a00 */
[----:B------:R-:W2:Y:S01]  /*9250*/  LDL.LU.64 R2, [R1+0x7b0] ;  /* 0x0007b00001027983 */ /* 0x000ea20000300a00 */
[----:B------:R-:W-:-:S06]  /*9260*/  PRMT R4, RZ, 0x7610, R4 ;  /* 0x00007610ff047816 */ /* 0x000fcc0000000004 */
[----:B------:R-:W3:Y:S04]  /*9270*/  @P2 LDG.E.U16 R4, desc[UR22][R18.64] ;  /* 0x0000001612042981 */ /* 0x000ee8000c1e1500 */
[----:B--2---:R-:W2:Y:S04]  /*9280*/  @P2 LDG.E.U16 R2, desc[UR22][R28.64] ;  /* 0x000000161c022981 */ /* 0x004ea8000c1e1500 */
[----:B------:R-:W3:Y:S04]  /*9290*/  @P2 LDG.E.U16 R3, desc[UR22][R8.64] ;  /* 0x0000001608032981 */ /* 0x000ee8000c1e1500 */
[----:B------:R0:W-:Y:S01]  /*92a0*/  STL [R1+0xc0], R0 ;  /* 0x0000c00001007387 */ /* 0x0001e20000100800 */
[----:B------:R-:W-:-:S06]  /*92b0*/  PRMT R12, RZ, 0x7610, R12 ;  /* 0x00007610ff0c7816 */ /* 0x000fcc000000000c */
[----:B------:R-:W3:Y:S04]  /*92c0*/  @P6 LDG.E.U16 R12, desc[UR22][R40.64] ;  /* 0x00000016280c6981 */ /* 0x000ee8000c1e1500 */
[----:B0-----:R-:W4:Y:S04]  /*92d0*/  LDL.LU R0, [R1+0x7a8] ;  /* 0x0007a80001007983 */ /* 0x001f280000300800 */
[----:B------:R-:W4:Y:S04]  /*92e0*/  LDL.LU.64 R28, [R1+0x7a0] ;  /* 0x0007a000011c7983 */ /* 0x000f280000300a00 */
[----:B--2---:R0:W-:Y:S04]  /*92f0*/  STL [R1+0xa8], R2 ;  /* 0x0000a80201007387 */ /* 0x0041e80000100800 */
[----:B0-----:R-:W2:Y:S04]  /*9300*/  LDL.LU R2, [R1+0x798] ;  /* 0x0007980001027983 */ /* 0x001ea80000300800 */
[----:B------:R-:W2:Y:S04]  /*9310*/  LDL.LU.64 R8, [R1+0x790] ;  /* 0x0007900001087983 */ /* 0x000ea80000300a00 */
[----:B---3--:R0:W-:Y:S04]  /*9320*/  STL [R1+0x80], R3 ;  /* 0x0000800301007387 */ /* 0x0081e80000100800 */
[----:B----4-:R-:W3:Y:S04]  /*9330*/  @P5 LDG.E.U16 R28, desc[UR22][R16.64] ;  /* 0x00000016101c5981 */ /* 0x010ee8000c1e1500 */
[----:B0-----:R-:W2:Y:S04]  /*9340*/  LDL.LU R3, [R1+0x788] ;  /* 0x0007880001037983 */ /* 0x001ea80000300800 */
[----:B------:R-:W4:Y:S04]  /*9350*/  LDL.LU.64 R18, [R1+0x780] ;  /* 0x0007800001127983 */ /* 0x000f280000300a00 */
[----:B------:R0:W-:Y:S04]  /*9360*/  STL [R1+0x68], R4 ;  /* 0x0000680401007387 */ /* 0x0001e80000100800 */
[----:B0-----:R-:W3:Y:S04]  /*9370*/  LDL.LU R4, [R1+0x778] ;  /* 0x0007780001047983 */ /* 0x001ee80000300800 */
[----:B------:R-:W3:Y:S04]  /*9380*/  LDL.LU.64 R40, [R1+0x770] ;  /* 0x0007700001287983 */ /* 0x000ee80000300a00 */
[----:B--2---:R-:W2:Y:S04]  /*9390*/  @P0 LDG.E.U16 R29, desc[UR22][R2.64] ;  /* 0x00000016021d0981 */ /* 0x004ea8000c1e1500 */
[----:B----4-:R-:W4:Y:S04]  /*93a0*/  @P3 LDG.E.U16 R8, desc[UR22][R18.64] ;  /* 0x0000001612083981 */ /* 0x010f28000c1e1500 */
[----:B---3--:R-:W3:Y:S01]  /*93b0*/  @P4 LDG.E.U16 R9, desc[UR22][R40.64] ;  /* 0x0000001628094981 */ /* 0x008ee2000c1e1500 */
[----:B------:R-:W-:-:S03]  /*93c0*/  PRMT R13, RZ, 0x7610, R13 ;  /* 0x00007610ff0d7816 */ /* 0x000fc6000000000d */
[----:B------:R0:W-:Y:S04]  /*93d0*/  STL [R1+0xdc], R12 ;  /* 0x0000dc0c01007387 */ /* 0x0001e80000100800 */
[----:B------:R-:W2:Y:S04]  /*93e0*/  @P2 LDG.E.U16 R13, desc[UR22][R44.64] ;  /* 0x000000162c0d2981 */ /* 0x000ea8000c1e1500 */
[----:B0-----:R-:W2:Y:S04]  /*93f0*/  LDL.LU R12, [R1+0x76c] ;  /* 0x00076c00010c7983 */ /* 0x001ea80000300800 */
[----:B------:R0:W-:Y:S04]  /*9400*/  STL [R1+0xd8], R28 ;  /* 0x0000d81c01007387 */ /* 0x0001e80000100800 */
[----:B0-----:R-:W2:Y:S04]  /*9410*/  LDL.LU R28, [R1+0x768] ;  /* 0x00076800011c7983 */ /* 0x001ea80000300800 */
[----:B----4-:R-:W-:Y:S04]  /*9420*/  STL [R1+0xd0], R8 ;  /* 0x0000d00801007387 */ /* 0x010fe80000100800 */
[----:B---3--:R0:W-:Y:S04]  /*9430*/  STL [R1+0xd4], R9 ;  /* 0x0000d40901007387 */ /* 0x0081e80000100800 */
[----:B------:R-:W3:Y:S04]  /*9440*/  LDL.64 R18, [R1+0x288] ;  /* 0x0002880001127983 */ /* 0x000ee80000100a00 */
[----:B------:R-:W4:Y:S04]  /*9450*/  LDL.64 R40, [R1+0x248] ;  /* 0x0002480001287983 */ /* 0x000f280000100a00 */
[----:B0-----:R-:W3:Y:S04]  /*9460*/  LDL.64 R8, [R1+0x2e0] ;  /* 0x0002e00001087983 */ /* 0x001ee80000100a00 */
[----:B------:R-:W3:Y:S04]  /*9470*/  LDL.64 R16, [R1+0x1c8] ;  /* 0x0001c80001107983 */ /* 0x000ee80000100a00 */
[----:B------:R-:W3:Y:S04]  /*9480*/  LDL.LU.64 R2, [R1+0x760] ;  /* 0x0007600001027983 */ /* 0x000ee80000300a00 */
[----:B--2---:R0:W-:Y:S04]  /*9490*/  STL [R1+0xcc], R29 ;  /* 0x0000cc1d01007387 */ /* 0x0041e80000100800 */
[----:B0-----:R-:W2:Y:S04]  /*94a0*/  LDL.LU R29, [R1+0x758] ;  /* 0x00075800011d7983 */ /* 0x001ea80000300800 */
[----:B------:R-:W2:Y:S01]  /*94b0*/  LDL.LU.64 R44, [R1+0x750] ;  /* 0x00075000012c7983 */ /* 0x000ea20000300a00 */
[----:B------:R-:W-:-:S06]  /*94c0*/  PRMT R10, RZ, 0x7610, R10 ;  /* 0x00007610ff0a7816 */ /* 0x000fcc000000000a */
[----:B--2---:R-:W2:Y:S04]  /*94d0*/  @P2 LDG.E.U16 R10, desc[UR22][R44.64] ;  /* 0x000000162c0a2981 */ /* 0x004ea8000c1e1500 */
[----:B------:R0:W-:Y:S04]  /*94e0*/  STL [R1+0x4c], R13 ;  /* 0x00004c0d01007387 */ /* 0x0001e80000100800 */
[----:B0-----:R-:W3:Y:S04]  /*94f0*/  LDL.LU R13, [R1+0x74c] ;  /* 0x00074c00010d7983 */ /* 0x001ee80000300800 */
[----:B--2---:R0:W-:Y:S04]  /*9500*/  STL [R1+0x30], R10 ;  /* 0x0000300a01007387 */ /* 0x0041e80000100800 */
[----:B0-----:R-:W2:Y:S04]  /*9510*/  LDL.LU R10, [R1+0x748] ;  /* 0x00074800010a7983 */ /* 0x001ea80000300800 */
[----:B------:R-:W-:Y:S04]  /*9520*/  STL [R1+0x5b0], R44 ;  /* 0x0005b02c01007387 */ /* 0x000fe80000100800 */
[----:B------:R0:W-:Y:S04]  /*9530*/  STL [R1+0x5a0], R45 ;  /* 0x0005a02d01007387 */ /* 0x0001e80000100800 */
[----:B0-----:R-:W2:Y:S01]  /*9540*/  LDL.64 R44, [R1+0x2f0] ;  /* 0x0002f000012c7983 */ /* 0x001ea20000100a00 */
[----:B------:R-:W-:-:S02]  /*9550*/  PRMT R26, RZ, 0x7610, R26 ;  /* 0x00007610ff1a7816 */ /* 0x000fc4000000001a */
[----:B------:R-:W-:Y:S02]  /*9560*/  PRMT R22, RZ, 0x7610, R22 ;  /* 0x00007610ff167816 */ /* 0x000fe40000000016 */
[----:B------:R-:W-:Y:S02]  /*9570*/  PRMT R23, RZ, 0x7610, R23 ;  /* 0x00007610ff177816 */ /* 0x000fe40000000017 */
[----:B------:R-:W3:Y:S01]  /*9580*/  @P2 LDG.E.U16 R26, desc[UR22][R28.64] ;  /* 0x000000161c1a2981 */ /* 0x000ee2000c1e1500 */
[----:B------:R-:W-:-:S03]  /*9590*/  PRMT R27, RZ, 0x7610, R27 ;  /* 0x00007610ff1b7816 */ /* 0x000fc6000000001b */
[----:B------:R-:W4:Y:S04]  /*95a0*/  @P2 LDG.E.U16 R22, desc[UR22][R38.64] ;  /* 0x0000001626162981 */ /* 0x000f28000c1e1500 */
[----:B------:R-:W4:Y:S04]  /*95b0*/  @P2 LDG.E.U16 R27, desc[UR22][R46.64] ;  /* 0x000000162e1b2981 */ /* 0x000f28000c1e1500 */
[----:B--2---:R-:W2:Y:S01]  /*95c0*/  @P2 LDG.E.U16 R23, desc[UR22][R44.64] ;  /* 0x000000162c172981 */ /* 0x004ea2000c1e1500 */
[----:B------:R-:W-:-:S03]  /*95d0*/  PRMT R11, RZ, 0x7610, R11 ;  /* 0x00007610ff0b7816 */ /* 0x000fc6000000000b */
[----:B---3--:R0:W-:Y:S04]  /*95e0*/  STL [R1+0x10], R26 ;  /* 0x0000101a01007387 */ /* 0x0081e80000100800 */
[----:B------:R-:W3:Y:S04]  /*95f0*/  @P2 LDG.E.U16 R11, desc[UR22][R42.64] ;  /* 0x000000162a0b2981 */ /* 0x000ee8000c1e1500 */
[----:B0-----:R-:W3:Y:S04]  /*9600*/  LDL.LU R26, [R1+0x744] ;  /* 0x00074400011a7983 */ /* 0x001ee80000300800 */
[----:B------:R0:W-:Y:S04]  /*9610*/  STL.64 [R1+0x5a8], R28 ;  /* 0x0005a81c01007387 */ /* 0x0001e80000100a00 */
[----:B0-----:R-:W3:Y:S04]  /*9620*/  LDL.64 R28, [R1+0x208] ;  /* 0x00020800011c7983 */ /* 0x001ee80000100a00 */
[----:B------:R-:W-:Y:S04]  /*9630*/  STL.64 [R1+0x5b8], R12 ;  /* 0x0005b80c01007387 */ /* 0x000fe80000100a00 */
[----:B----4-:R-:W-:Y:S04]  /*9640*/  STL [R1+0x94], R22 ;  /* 0x0000941601007387 */ /* 0x010fe80000100800 */
[----:B--2---:R0:W-:Y:S04]  /*9650*/  STL [R1+0xbc], R23 ;  /* 0x0000bc1701007387 */ /* 0x0041e80000100800 */
[----:B------:R-:W2:Y:S04]  /*9660*/  LDL.64 R38, [R1+0x280] ;  /* 0x0002800001267983 */ /* 0x000ea80000100a00 */
[----:B------:R-:W4:Y:S04]  /*9670*/  LDL.64 R44, [R1+0x240] ;  /* 0x00024000012c7983 */ /* 0x000f280000100a00 */
[----:B0-----:R-:W2:Y:S04]  /*9680*/  LDL.64 R22, [R1+0x2d0] ;  /* 0x0002d00001167983 */ /* 0x001ea80000100a00 */
[----:B------:R0:W-:Y:S04]  /*9690*/  STL [R1+0x7c], R27 ;  /* 0x00007c1b01007387 */ /* 0x0001e80000100800 */
[----:B0-----:R-:W2:Y:S04]  /*96a0*/  LDL.LU R27, [R1+0x740] ;  /* 0x00074000011b7983 */ /* 0x001ea80000300800 */
[----:B------:R-:W4:Y:S04]  /*96b0*/  LDL.64 R46, [R1+0x200] ;  /* 0x00020000012e7983 */ /* 0x000f280000100a00 */
[----:B------:R-:W4:Y:S01]  /*96c0*/  LDL.LU.64 R42, [R1+0x738] ;  /* 0x00073800012a7983 */ /* 0x000f220000300a00 */
[----:B------:R-:W-:-:S02]  /*96d0*/  PRMT R5, RZ, 0x7610, R5 ;  /* 0x00007610ff057816 */ /* 0x000fc40000000005 */
[----:B------:R-:W-:Y:S02]  /*96e0*/  PRMT R6, RZ, 0x7610, R6 ;  /* 0x00007610ff067816 */ /* 0x000fe40000000006 */
[----:B------:R-:W-:Y:S02]  /*96f0*/  PRMT R7, RZ, 0x7610, R7 ;  /* 0x00007610ff077816 */ /* 0x000fe40000000007 */
[----:B------:R-:W4:Y:S01]  /*9700*/  @P2 LDG.E.U16 R5, desc[UR22][R32.64] ;  /* 0x0000001620052981 */ /* 0x000f22000c1e1500 */
[----:B------:R-:W-:Y:S02]  /*9710*/  PRMT R24, RZ, 0x7610, R24 ;  /* 0x00007610ff187816 */ /* 0x000fe40000000018 */
[----:B------:R-:W-:Y:S01]  /*9720*/  PRMT R25, RZ, 0x7610, R25 ;  /* 0x00007610ff197816 */ /* 0x000fe20000000019 */
[----:B---3--:R0:W-:Y:S04]  /*9730*/  STL [R1+0x60], R11 ;  /* 0x0000600b01007387 */ /* 0x0081e80000100800 */
[----:B------:R-:W3:Y:S04]  /*9740*/  @P2 LDG.E.U16 R24, desc[UR22][R8.64] ;  /* 0x0000001608182981 */ /* 0x000ee8000c1e1500 */
[----:B------:R-:W3:Y:S04]  /*9750*/  @P2 LDG.E.U16 R25, desc[UR22][R18.64] ;  /* 0x0000001612192981 */ /* 0x000ee8000c1e1500 */
[----:B0-----:R-:W3:Y:S04]  /*9760*/  LDL.LU R11, [R1+0x734] ;  /* 0x00073400010b7983 */ /* 0x001ee80000300800 */
[----:B--2---:R-:W2:Y:S04]  /*9770*/  @P2 LDG.E.U16 R7, desc[UR22][R26.64] ;  /* 0x000000161a072981 */ /* 0x004ea8000c1e1500 */
[----:B----4-:R-:W4:Y:S04]  /*9780*/  @P2 LDG.E.U16 R6, desc[UR22][R42.64] ;  /* 0x000000162a062981 */ /* 0x010f28000c1e1500 */
[----:B------:R0:W-:Y:S01]  /*9790*/  STL [R1+0x48], R5 ;  /* 0x0000480501007387 */ /* 0x0001e20000100800 */
[----:B------:R-:W-:-:S06]  /*97a0*/  PRMT R20, RZ, 0x7610, R20 ;  /* 0x00007610ff147816 */ /* 0x000fcc0000000014 */
[----:B------:R-:W2:Y:S04]  /*97b0*/  @P2 LDG.E.U16 R20, desc[UR22][R40.64] ;  /* 0x0000001628142981 */ /* 0x000ea8000c1e1500 */
[----:B0-----:R-:W2:Y:S04]  /*97c0*/  LDL.LU R5, [R1+0x730] ;  /* 0x0007300001057983 */ /* 0x001ea80000300800 */
[----:B----4-:R0:W-:Y:S04]  /*97d0*/  STL [R1+0x2c], R6 ;  /* 0x00002c0601007387 */ /* 0x0101e80000100800 */
[----:B0-----:R-:W4:Y:S04]  /*97e0*/  LDL.LU R6, [R1+0x72c] ;  /* 0x00072c0001067983 */ /* 0x001f280000300800 */
[----:B------:R-:W4:Y:S04]  /*97f0*/  LDL.64 R32, [R1+0x1c0] ;  /* 0x0001c00001207983 */ /* 0x000f280000100a00 */
[----:B------:R-:W-:Y:S04]  /*9800*/  STL.64 [R1+0x5c0], R42 ;  /* 0x0005c02a01007387 */ /* 0x000fe80000100a00 */
[----:B--2---:R0:W-:Y:S04]  /*9810*/  STL [R1+0xc], R7 ;  /* 0x00000c0701007387 */ /* 0x0041e80000100800 */
[----:B0-----:R-:W2:Y:S04]  /*9820*/  LDL.LU R7, [R1+0x728] ;  /* 0x0007280001077983 */ /* 0x001ea80000300800 */
[----:B------:R-:W-:Y:S04]  /*9830*/  STL.64 [R1+0x5c8], R26 ;  /* 0x0005c81a01007387 */ /* 0x000fe80000100a00 */
[----:B------:R-:W-:Y:S04]  /*9840*/  STL [R1+0x5e0], R10 ;  /* 0x0005e00a01007387 */ /* 0x000fe80000100800 */
[----:B---3--:R-:W-:Y:S04]  /*9850*/  STL [R1+0x5d4], R11 ;  /* 0x0005d40b01007387 */ /* 0x008fe80000100800 */
[----:B------:R-:W3:Y:S04]  /*9860*/  LDL.LU.64 R8, [R1+0x720] ;  /* 0x0007200001087983 */ /* 0x000ee80000300a00 */
[----:B------:R0:W-:Y:S04]  /*9870*/  STL [R1+0xb8], R24 ;  /* 0x0000b81801007387 */ /* 0x0001e80000100800 */
[----:B0-----:R-:W2:Y:S04]  /*9880*/  LDL.LU R24, [R1+0x718] ;  /* 0x0007180001187983 */ /* 0x001ea80000300800 */
[----:B------:R-:W2:Y:S04]  /*9890*/  LDL.LU.64 R18, [R1+0x710] ;  /* 0x0007100001127983 */ /* 0x000ea80000300a00 */
[----:B------:R0:W-:Y:S04]  /*98a0*/  STL [R1+0x90], R25 ;  /* 0x0000901901007387 */ /* 0x0001e80000100800 */
[----:B0-----:R-:W2:Y:S04]  /*98b0*/  LDL.LU R25, [R1+0x708] ;  /* 0x0007080001197983 */ /* 0x001ea80000300800 */
[----:B------:R-:W3:Y:S01]  /*98c0*/  LDL.LU.64 R40, [R1+0x700] ;  /* 0x0007000001287983 */ /* 0x000ee20000300a00 */
[----:B------:R-:W-:-:S02]  /*98d0*/  PRMT R21, RZ, 0x7610, R21 ;  /* 0x00007610ff157816 */ /* 0x000fc40000000015 */
[----:B------:R-:W-:Y:S02]  /*98e0*/  PRMT R34, RZ, 0x7610, R34 ;  /* 0x00007610ff227816 */ /* 0x000fe40000000022 */
[----:B------:R-:W-:Y:S02]  /*98f0*/  PRMT R36, RZ, 0x7610, R36 ;  /* 0x00007610ff247816 */ /* 0x000fe40000000024 */
[----:B------:R-:W-:Y:S01]  /*9900*/  PRMT R37, RZ, 0x7610, R37 ;  /* 0x00007610ff257816 */ /* 0x000fe20000000025 */
[----:B------:R-:W4:Y:S01]  /*9910*/  @P2 LDG.E.U16 R21, desc[UR22][R28.64] ;  /* 0x000000161c152981 */ /* 0x000f22000c1e1500 */
[----:B------:R-:W-:-:S03]  /*9920*/  PRMT R35, RZ, 0x7610, R35 ;  /* 0x00007610ff237816 */ /* 0x000fc60000000023 */
[----:B------:R-:W4:Y:S04]  /*9930*/  @P2 LDG.E.U16 R34, desc[UR22][R16.64] ;  /* 0x0000001610222981 */ /* 0x000f28000c1e1500 */
[----:B------:R-:W4:Y:S04]  /*9940*/  @P2 LDG.E.U16 R35, desc[UR22][R22.64] ;  /* 0x0000001616232981 */ /* 0x000f28000c1e1500 */
[----:B--2---:R-:W2:Y:S04]  /*9950*/  @P2 LDG.E.U16 R36, desc[UR22][R24.64] ;  /* 0x0000001618242981 */ /* 0x004ea8000c1e1500 */
[----:B---3--:R-:W3:Y:S01]  /*9960*/  @P2 LDG.E.U16 R37, desc[UR22][R40.64] ;  /* 0x0000001628252981 */ /* 0x008ee2000c1e1500 */
[----:B------:R-:W-:-:S03]  /*9970*/  PRMT R52, RZ, 0x7610, R52 ;  /* 0x00007610ff347816 */ /* 0x000fc60000000034 */
[----:B------:R0:W-:Y:S01]  /*9980*/  STL [R1+0x78], R20 ;  /* 0x0000781401007387 */ /* 0x0001e20000100800 */
[----:B------:R-:W-:Y:S02]  /*9990*/  PRMT R14, RZ, 0x7610, R14 ;  /* 0x00007610ff0e7816 */ /* 0x000fe4000000000e */
[----:B------:R-:W-:Y:S01]  /*99a0*/  PRMT R15, RZ, 0x7610, R15 ;  /* 0x00007610ff0f7816 */ /* 0x000fe2000000000f */
[----:B------:R-:W3:Y:S01]  /*99b0*/  @P2 LDG.E.U16 R52, desc[UR22][R38.64] ;  /* 0x0000001626342981 */ /* 0x000ee2000c1e1500 */
[----:B------:R-:W-:-:S03]  /*99c0*/  PRMT R30, RZ, 0x7610, R30 ;  /* 0x00007610ff1e7816 */ /* 0x000fc6000000001e */
[----:B----4-:R-:W4:Y:S04]  /*99d0*/  @P2 LDG.E.U16 R14, desc[UR22][R32.64] ;  /* 0x00000016200e2981 */ /* 0x010f28000c1e1500 */
[----:B0-----:R-:W4:Y:S04]  /*99e0*/  LDL.LU R20, [R1+0x6f8] ;  /* 0x0006f80001147983 */ /* 0x001f280000300800 */
[----:B------:R0:W-:Y:S04]  /*99f0*/  STL [R1+0x5c], R21 ;  /* 0x00005c1501007387 */ /* 0x0001e80000100800 */
[----:B------:R-:W4:Y:S04]  /*9a00*/  @P2 LDG.E.U16 R15, desc[UR22][R46.64] ;  /* 0x000000162e0f2981 */ /* 0x000f28000c1e1500 */
[----:B------:R-:W4:Y:S04]  /*9a10*/  @P2 LDG.E.U16 R30, desc[UR22][R44.64] ;  /* 0x000000162c1e2981 */ /* 0x000f28000c1e1500 */
[----:B0-----:R-:W4:Y:S04]  /*9a20*/  LDL.LU R21, [R1+0x6f4] ;  /* 0x0006f40001157983 */ /* 0x001f280000300800 */
[----:B------:R0:W-:Y:S04]  /*9a30*/  STL [R1+0x44], R34 ;  /* 0x0000442201007387 */ /* 0x0001e80000100800 */
[----:B0-----:R-:W4:Y:S04]  /*9a40*/  LDL.LU R34, [R1+0x6f0] ;  /* 0x0006f00001227983 */ /* 0x001f280000300800 */
[----:B------:R-:W-:Y:S04]  /*9a50*/  STL.64 [R1+0x5d8], R40 ;  /* 0x0005d82801007387 */ /* 0x000fe80000100a00 */
[----:B--2---:R-:W-:Y:S04]  /*9a60*/  STL [R1+0x8], R36 ;  /* 0x0000082401007387 */ /* 0x004fe80000100800 */
[----:B---3--:R0:W-:Y:S04]  /*9a70*/  STL [R1+0x24], R37 ;  /* 0x0000242501007387 */ /* 0x0081e80000100800 */
[----:B------:R-:W2:Y:S04]  /*9a80*/  LDL.64 R16, [R1+0x238] ;  /* 0x0002380001107983 */ /* 0x000ea80000100a00 */
[----:B------:R-:W3:Y:S04]  /*9a90*/  LDL.64 R28, [R1+0x1f8] ;  /* 0x0001f800011c7983 */ /* 0x000ee80000100a00 */
[----:B0-----:R-:W2:Y:S04]  /*9aa0*/  LDL.64 R36, [R1+0x2c0] ;  /* 0x0002c00001247983 */ /* 0x001ea80000100a00 */
[----:B------:R-:W-:Y:S04]  /*9ab0*/  STL.64 [R1+0x5e8], R24 ;  /* 0x0005e81801007387 */ /* 0x000fe80000100a00 */
[----:B------:R-:W-:Y:S04]  /*9ac0*/  STL.64 [R1+0x5f0], R8 ;  /* 0x0005f00801007387 */ /* 0x000fe80000100a00 */
[----:B------:R-:W3:Y:S04]  /*9ad0*/  LDL.LU.64 R22, [R1+0x6e8] ;  /* 0x0006e80001167983 */ /* 0x000ee80000300a00 */
[----:B------:R0:W-:Y:S04]  /*9ae0*/  STL [R1+0xb4], R35 ;  /* 0x0000b42301007387 */ /* 0x0001e80000100800 */
[----:B0-----:R-:W3:Y:S04]  /*9af0*/  LDL.LU R35, [R1+0x6e0] ;  /* 0x0006e00001237983 */ /* 0x001ee80000300800 */
[----:B------:R-:W3:Y:S01]  /*9b00*/  LDL.LU.64 R38, [R1+0x6d8] ;  /* 0x0006d80001267983 */ /* 0x000ee20000300a00 */
[----:B------:R-:W-:-:S03]  /*9b10*/  PRMT R43, RZ, 0x7610, R43 ;  /* 0x00007610ff2b7816 */ /* 0x000fc6000000002b */
[----:B------:R-:W-:Y:S04]  /*9b20*/  STL [R1+0x8c], R52 ;  /* 0x00008c3401007387 */ /* 0x000fe80000100800 */
[----:B------:R-:W3:Y:S01]  /*9b30*/  LDL.64 R44, [R1+0x1b8] ;  /* 0x0001b800012c7983 */ /* 0x000ee20000100a00 */
[----:B------:R-:W-:-:S03]  /*9b40*/  PRMT R40, RZ, 0x7610, R40 ;  /* 0x00007610ff287816 */ /* 0x000fc60000000028 */
[----:B----4-:R-:W-:Y:S04]  /*9b50*/  STL [R1+0xec], R14 ;  /* 0x0000ec0e01007387 */ /* 0x010fe80000100800 */
[----:B------:R0:W-:Y:S04]  /*9b60*/  STL [R1+0x58], R15 ;  /* 0x0000580f01007387 */ /* 0x0001e80000100800 */
[----:B0-----:R-:W4:Y:S04]  /*9b70*/  LDL.64 R14, [R1+0x2b0] ;  /* 0x0002b000010e7983 */ /* 0x001f280000100a00 */
[----:B------:R0:W-:Y:S04]  /*9b80*/  STL [R1+0x74], R30 ;  /* 0x0000741e01007387 */ /* 0x0001e80000100800 */
[----:B------:R-:W4:Y:S04]  /*9b90*/  LDL.64 R32, [R1+0x230] ;  /* 0x0002300001207983 */ /* 0x000f280000100a00 */
[----:B------:R-:W4:Y:S04]  /*9ba0*/  LDL.64 R46, [R1+0x1f0] ;  /* 0x0001f000012e7983 */ /* 0x000f280000100a00 */
[----:B0-----:R-:W4:Y:S04]  /*9bb0*/  LDL.64 R30, [R1+0x270] ;  /* 0x00027000011e7983 */ /* 0x001f280000100a00 */
[----:B--2---:R-:W2:Y:S04]  /*9bc0*/  @P2 LDG.E.U16 R40, desc[UR22][R36.64] ;  /* 0x0000001624282981 */ /* 0x004ea8000c1e1500 */
[----:B---3--:R-:W-:Y:S04]  /*9bd0*/  STL [R1+0x630], R38 ;  /* 0x0006302601007387 */ /* 0x008fe80000100800 */
[----:B------:R-:W3:Y:S04]  /*9be0*/  @P2 LDG.E.U16 R43, desc[UR22][R38.64] ;  /* 0x00000016262b2981 */ /* 0x000ee8000c1e1500 */
[----:B------:R0:W-:Y:S04]  /*9bf0*/  STL [R1+0x5f8], R39 ;  /* 0x0005f82701007387 */ /* 0x0001e80000100800 */
[----:B0-----:R-:W2:Y:S04]  /*9c00*/  LDL.64 R38, [R1+0x278] ;  /* 0x0002780001267983 */ /* 0x001ea80000100a00 */
[----:B------:R-:W-:Y:S04]  /*9c10*/  STL.64 [R1+0x600], R22 ;  /* 0x0006001601007387 */ /* 0x000fe80000100a00 */
[----:B------:R0:W-:Y:S04]  /*9c20*/  STL.64 [R1+0x608], R6 ;  /* 0x0006080601007387 */ /* 0x0001e80000100a00 */
[----:B------:R-:W2:Y:S01]  /*9c30*/  LDL.LU.64 R36, [R1+0x6d0] ;  /* 0x0006d00001247983 */ /* 0x000ea20000300a00 */
[----:B------:R-:W-:-:S06]  /*9c40*/  PRMT R26, RZ, 0x7610, R26 ;  /* 0x00007610ff1a7816 */ /* 0x000fcc000000001a */
[----:B------:R-:W3:Y:S01]  /*9c50*/  @P2 LDG.E.U16 R26, desc[UR22][R16.64] ;  /* 0x00000016101a2981 */ /* 0x000ee2000c1e1500 */
[----:B------:R-:W-:-:S06]  /*9c60*/  PRMT R50, RZ, 0x7610, R50 ;  /* 0x00007610ff327816 */ /* 0x000fcc0000000032 */
[----:B------:R1:W3:Y:S04]  /*9c70*/  @P2 LDG.E.U16 R50, desc[UR22][R10.64] ;  /* 0x000000160a322981 */ /* 0x0002e8000c1e1500 */
[----:B------:R-:W3:Y:S01]  /*9c80*/  LDL.64 R16, [R1+0x1b0] ;  /* 0x0001b00001107983 */ /* 0x000ee20000100a00 */
[----:B-1----:R-:W-:-:S06]  /*9c90*/  PRMT R10, RZ, 0x7610, R10 ;  /* 0x00007610ff0a7816 */ /* 0x002fcc000000000a */
[----:B----4-:R-:W4:Y:S01]  /*9ca0*/  @P2 LDG.E.U16 R10, desc[UR22][R30.64] ;  /* 0x000000161e0a2981 */ /* 0x010f22000c1e1500 */
[----:B------:R-:W-:-:S06]  /*9cb0*/  PRMT R48, RZ, 0x7610, R48 ;  /* 0x00007610ff307816 */ /* 0x000fcc0000000030 */
[----:B------:R1:W3:Y:S02]  /*9cc0*/  @P2 LDG.E.U16 R48, desc[UR22][R8.64] ;  /* 0x0000001608302981 */ /* 0x0002e4000c1e1500 */
[----:B-1----:R-:W-:Y:S02]  /*9cd0*/  PRMT R9, RZ, 0x7610, R9 ;  /* 0x00007610ff097816 */ /* 0x002fe40000000009 */
[----:B--2---:R-:W-:Y:S04]  /*9ce0*/  STL.64 [R1+0x610], R36 ;  /* 0x0006102401007387 */ /* 0x004fe80000100a00 */
[----:B------:R1:W-:Y:S04]  /*9cf0*/  STL.64 [R1+0x618], R20 ;  /* 0x0006181401007387 */ /* 0x0003e80000100a00 */
[----:B------:R-:W-:Y:S04]  /*9d00*/  STL.64 [R1+0x620], R4 ;  /* 0x0006200401007387 */ /* 0x000fe80000100a00 */
[----:B------:R-:W2:Y:S01]  /*9d10*/  LDL.LU R31, [R1+0x35c] ;  /* 0x00035c00011f7983 */ /* 0x000ea20000300800 */
[----:B------:R-:W-:-:S03]  /*9d20*/  PRMT R8, RZ, 0x7610, R8 ;  /* 0x00007610ff087816 */ /* 0x000fc60000000008 */
[----:B------:R-:W4:Y:S04]  /*9d30*/  @P2 LDG.E.U16 R9, desc[UR22][R32.64] ;  /* 0x0000001620092981 */ /* 0x000f28000c1e1500 */
[----:B------:R0:W4:Y:S01]  /*9d40*/  @P2 LDG.E.U16 R8, desc[UR22][R46.64] ;  /* 0x000000162e082981 */ /* 0x000122000c1e1500 */
[----:B------:R-:W-:-:S03]  /*9d50*/  PRMT R51, RZ, 0x7610, R51 ;  /* 0x00007610ff337816 */ /* 0x000fc60000000033 */
[----:B------:R-:W4:Y:S01]  /*9d60*/  LDL.LU R32, [R1+0x358] ;  /* 0x0003580001207983 */ /* 0x000f220000300800 */
[----:B0-----:R-:W0:Y:S01]  /*9d70*/  S2R R46, SR_TID.X ;  /* 0x00000000002e7919 */ /* 0x001e220000002100 */
[----:B------:R-:W-:Y:S02]  /*9d80*/  PRMT R41, RZ, 0x7610, R41 ;  /* 0x00007610ff297816 */ /* 0x000fe40000000029 */
[----:B------:R1:W4:Y:S01]  /*9d90*/  @P2 LDG.E.U16 R51, desc[UR22][R12.64] ;  /* 0x000000160c332981 */ /* 0x000322000c1e1500 */
[----:B------:R-:W-:Y:S02]  /*9da0*/  PRMT R24, RZ, 0x7610, R24 ;  /* 0x00007610ff187816 */ /* 0x000fe40000000018 */
[----:B------:R-:W-:Y:S01]  /*9db0*/  PRMT R11, RZ, 0x7610, R11 ;  /* 0x00007610ff0b7816 */ /* 0x000fe2000000000b */
[----:B------:R3:W4:Y:S04]  /*9dc0*/  @P2 LDG.E.U16 R41, desc[UR22][R6.64] ;  /* 0x0000001606292981 */ /* 0x000728000c1e1500 */
[----:B------:R-:W4:Y:S01]  /*9dd0*/  @P2 LDG.E.U16 R24, desc[UR22][R44.64] ;  /* 0x000000162c182981 */ /* 0x000f22000c1e1500 */
[----:B-1----:R-:W-:-:S03]  /*9de0*/  PRMT R13, RZ, 0x7610, R13 ;  /* 0x00007610ff0d7816 */ /* 0x002fc6000000000d */
[----:B------:R-:W4:Y:S01]  /*9df0*/  @P2 LDG.E.U16 R11, desc[UR22][R14.64] ;  /* 0x000000160e0b2981 */ /* 0x000f22000c1e1500 */
[----:B---3--:R-:W-:-:S03]  /*9e00*/  PRMT R7, RZ, 0x7610, R7 ;  /* 0x00007610ff077816 */ /* 0x008fc60000000007 */
[----:B------:R-:W3:Y:S01]  /*9e10*/  @P2 LDG.E.U16 R13, desc[UR22][R20.64] ;  /* 0x00000016140d2981 */ /* 0x000ee2000c1e1500 */
[----:B------:R-:W-:-:S03]  /*9e20*/  PRMT R42, RZ, 0x7610, R42 ;  /* 0x00007610ff2a7816 */ /* 0x000fc6000000002a */
[----:B------:R-:W3:Y:S04]  /*9e30*/  @P2 LDG.E.U16 R7, desc[UR22][R16.64] ;  /* 0x0000001610072981 */ /* 0x000ee8000c1e1500 */
[----:B------:R1:W3:Y:S04]  /*9e40*/  @P2 LDG.E.U16 R42, desc[UR22][R22.64] ;  /* 0x00000016162a2981 */ /* 0x0002e8000c1e1500 */
[----:B------:R-:W3:Y:S04]  /*9e50*/  LDL.LU R20, [R1+0x354] ;  /* 0x0003540001147983 */ /* 0x000ee80000300800 */
[----:B------:R-:W3:Y:S04]  /*9e60*/  LDL.LU R21, [R1+0x350] ;  /* 0x0003500001157983 */ /* 0x000ee80000300800 */
[----:B------:R-:W3:Y:S04]  /*9e70*/  LDL.LU R45, [R1+0x34c] ;  /* 0x00034c00012d7983 */ /* 0x000ee80000300800 */
[----:B------:R-:W3:Y:S04]  /*9e80*/  LDL.LU R14, [R1+0x348] ;  /* 0x00034800010e7983 */ /* 0x000ee80000300800 */
[----:B------:R-:W3:Y:S01]  /*9e90*/  LDL.LU R17, [R1+0x344] ;  /* 0x0003440001117983 */ /* 0x000ee20000300800 */
[----:B-1----:R-:W-:-:S02]  /*9ea0*/  PRMT R23, RZ, 0x7610, R23 ;  /* 0x00007610ff177816 */ /* 0x002fc40000000017 */
[----:B0-----:R-:W-:Y:S01]  /*9eb0*/  SHF.R.U32.HI R46, RZ, 0x5, R46 ;  /* 0x00000005ff2e7819 */ /* 0x001fe2000001162e */
[----:B------:R-:W3:Y:S01]  /*9ec0*/  LDL.LU R30, [R1+0x340] ;  /* 0x00034000011e7983 */ /* 0x000ee20000300800 */
[----:B------:R-:W-:-:S03]  /*9ed0*/  PRMT R27, RZ, 0x7610, R27 ;  /* 0x00007610ff1b7816 */ /* 0x000fc6000000001b */
[----:B------:R-:W3:Y:S01]  /*9ee0*/  LDL.LU R47, [R1+0x33c] ;  /* 0x00033c00012f7983 */ /* 0x000ee20000300800 */
[----:B------:R-:W-:-:S03]  /*9ef0*/  PRMT R25, RZ, 0x7610, R25 ;  /* 0x00007610ff197816 */ /* 0x000fc60000000019 */
[----:B------:R-:W3:Y:S01]  /*9f00*/  LDL.LU R16, [R1+0x32c] ;  /* 0x00032c0001107983 */ /* 0x000ee20000300800 */
[----:B------:R-:W-:-:S03]  /*9f10*/  ISETP.NE.U32.AND P0, PT, R46, RZ, PT ;  /* 0x000000ff2e00720c */ /* 0x000fc60003f05070 */
[----:B------:R-:W3:Y:S01]  /*9f20*/  LDL.LU R33, [R1+0x18] ;  /* 0x0000180001217983 */ /* 0x000ee20000300800 */
[----:B------:R-:W-:-:S03]  /*9f30*/  LOP3.LUT R46, R53, 0x20, RZ, 0x3c, !PT ;  /* 0x00000020352e7812 */ /* 0x000fc600078e3cff */
[----:B------:R-:W-:Y:S04]  /*9f40*/  STL.64 [R1+0x628], R34 ;  /* 0x0006282201007387 */ /* 0x000fe80000100a00 */
[----:B------:R-:W-:Y:S04]  /*9f50*/  STL.64 [R1+0x638], R18 ;  /* 0x0006381201007387 */ /* 0x000fe80000100a00 */
[----:B------:R-:W3:Y:S04]  /*9f60*/  @P2 LDG.E.U16 R23, desc[UR22][R36.64] ;  /* 0x0000001624172981 */ /* 0x000ee8000c1e1500 */
[----:B------:R-:W-:Y:S04]  /*9f70*/  STL.64 [R1+0x640], R2 ;  /* 0x0006400201007387 */ /* 0x000fe80000100a00 */
[----:B------:R-:W3:Y:S04]  /*9f80*/  @P2 LDG.E.U16 R27, desc[UR22][R38.64] ;  /* 0x00000016261b2981 */ /* 0x000ee8000c1e1500 */
[----:B------:R-:W3:Y:S04]  /*9f90*/  LDL.LU R36, [R1+0x328] ;  /* 0x0003280001247983 */ /* 0x000ee80000300800 */
[----:B------:R-:W3:Y:S04]  /*9fa0*/  LDL.LU R37, [R1+0x31c] ;  /* 0x00031c0001257983 */ /* 0x000ee80000300800 */
[----:B------:R-:W3:Y:S04]  /*9fb0*/  LDL.LU R22, [R1+0x318] ;  /* 0x0003180001167983 */ /* 0x000ee80000300800 */
[----:B------:R-:W3:Y:S04]  /*9fc0*/  @P2 LDG.E.U16 R25, desc[UR22][R28.64] ;  /* 0x000000161c192981 */ /* 0x000ee8000c1e1500 */
[----:B------:R-:W3:Y:S04]  /*9fd0*/  LDL.LU R39, [R1+0x30c] ;  /* 0x00030c0001277983 */ /* 0x000ee80000300800 */
[----:B------:R-:W3:Y:S04]  /*9fe0*/  LDL.LU R29, [R1+0x308] ;  /* 0x00030800011d7983 */ /* 0x000ee80000300800 */
[----:B--2---:R0:W-:Y:S04]  /*9ff0*/  STS.U16 [R46+UR9+0x2500], R31 ;  /* 0x0025001f2e007988 */ /* 0x0041e80008000409 */
[----:B0-----:R-:W2:Y:S04]  /*a000*/  LDL.LU R31, [R1+0x2fc] ;  /* 0x0002fc00011f7983 */ /* 0x001ea80000300800 */
[----:B------:R-:W2:Y:S04]  /*a010*/  LDL.LU R38, [R1+0x2f8] ;  /* 0x0002f80001267983 */ /* 0x000ea80000300800 */
[----:B------:R-:W2:Y:S04]  /*a020*/  LDL.LU R28, [R1+0x2ec] ;  /* 0x0002ec00011c7983 */ /* 0x000ea80000300800 */
[----:B------:R-:W2:Y:S04]  /*a030*/  LDL.LU R44, [R1+0x2e8] ;  /* 0x0002e800012c7983 */ /* 0x000ea80000300800 */
[----:B----4-:R0:W-:Y:S04]  /*a040*/  STS.U16 [R46+UR9+0x2900], R32 ;  /* 0x002900202e007988 */ /* 0x0101e80008000409 */
[----:B------:R-:W4:Y:S04]  /*a050*/  LDL.LU R15, [R1+0x2dc] ;  /* 0x0002dc00010f7983 */ /* 0x000f280000300800 */
[----:B0-----:R-:W4:Y:S01]  /*a060*/  LDL.LU R32, [R1+0x2d8] ;  /* 0x0002d80001207983 */ /* 0x001f220000300800 */
[----:B------:R-:W-:-:S06]  /*a070*/  PRMT R12, RZ, 0x7610, R12 ;  /* 0x00007610ff0c7816 */ /* 0x000fcc000000000c */
[----:B------:R0:W4:Y:S04]  /*a080*/  @P2 LDG.E.U16 R12, desc[UR22][R4.64] ;  /* 0x00000016040c2981 */ /* 0x000128000c1e1500 */
[----:B---3--:R-:W-:Y:S04]  /*a090*/  STS.U16 [R46+UR9+0x2d00], R20 ;  /* 0x002d00142e007988 */ /* 0x008fe80008000409 */
[----:B------:R-:W-:Y:S04]  /*a0a0*/  STS.U16 [R46+UR9+0x3100], R21 ;  /* 0x003100152e007988 */ /* 0x000fe80008000409 */
[----:B------:R-:W-:Y:S04]  /*a0b0*/  STS.U16 [R46+UR9+0x3500], R45 ;  /* 0x0035002d2e007988 */ /* 0x000fe80008000409 */
[----:B------:R1:W-:Y:S01]  /*a0c0*/  STS.U16 [R46+UR9+0x3900], R14 ;  /* 0x0039000e2e007988 */ /* 0x0003e20008000409 */
[----:B0-----:R-:W-:-:S03]  /*a0d0*/  PRMT R4, RZ, 0x7610, R4 ;  /* 0x00007610ff047816 */ /* 0x001fc60000000004 */
[----:B------:R0:W-:Y:S04]  /*a0e0*/  STS.U16 [R46+UR9+0x3d00], R17 ;  /* 0x003d00112e007988 */ /* 0x0001e80008000409 */
[----:B------:R3:W4:Y:S04]  /*a0f0*/  @P2 LDG.E.U16 R4, desc[UR22][R2.64] ;  /* 0x0000001602042981 */ /* 0x000728000c1e1500 */
[----:B-1----:R-:W4:Y:S04]  /*a100*/  LDL.LU R14, [R1+0x17c] ;  /* 0x00017c00010e7983 */ /* 0x002f280000300800 */
[----:B0-----:R-:W4:Y:S01]  /*a110*/  LDL.LU R17, [R1+0x2bc] ;  /* 0x0002bc0001117983 */ /* 0x001f220000300800 */
[----:B---3--:R-:W-:-:S03]  /*a120*/  LOP3.LUT R2, R53, 0x40, RZ, 0x3c, !PT ;  /* 0x0000004035027812 */ /* 0x008fc600078e3cff */
[----:B------:R0:W-:Y:S04]  /*a130*/  STS.U16 [R46+UR9+0x500], R30 ;  /* 0x0005001e2e007988 */ /* 0x0001e80008000409 */
[----:B------:R-:W3:Y:S04]  /*a140*/  LDL.LU R45, [R1+0x34] ;  /* 0x00003400012d7983 */ /* 0x000ee80000300800 */
[----:B------:R-:W-:Y:S04]  /*a150*/  STS.U16 [R46+UR9+0x900], R47 ;  /* 0x0009002f2e007988 */ /* 0x000fe80008000409 */
[----:B------:R-:W-:Y:S04]  /*a160*/  STS.U16 [R46+UR9+0x100], R0 ;  /* 0x000100002e007988 */ /* 0x000fe80008000409 */
[----:B------:R1:W-:Y:S04]  /*a170*/  STS.U16 [R2+UR9+0xe00], R16 ;  /* 0x000e001002007988 */ /* 0x0003e80008000409 */
[----:B0-----:R-:W3:Y:S04]  /*a180*/  LDL.LU R30, [R1+0x2cc] ;  /* 0x0002cc00011e7983 */ /* 0x001ee80000300800 */
[----:B------:R-:W-:Y:S04]  /*a190*/  STS.U16 [R2+UR9+0x1200], R36 ;  /* 0x0012002402007988 */ /* 0x000fe80008000409 */
[----:B-1----:R-:W3:Y:S04]  /*a1a0*/  LDL.LU R16, [R1+0x2c8] ;  /* 0x0002c80001107983 */ /* 0x002ee80000300800 */
[----:B------:R-:W3:Y:S04]  /*a1b0*/  LDL.LU R46, [R1+0x28] ;  /* 0x00002800012e7983 */ /* 0x000ee80000300800 */
[----:B------:R-:W-:Y:S04]  /*a1c0*/  STS.U16 [R2+UR9+0x1600], R37 ;  /* 0x0016002502007988 */ /* 0x000fe80008000409 */
[----:B------:R-:W-:Y:S04]  /*a1d0*/  STS.U16 [R2+UR9+0x1a00], R22 ;  /* 0x001a001602007988 */ /* 0x000fe80008000409 */
[----:B------:R-:W3:Y:S04]  /*a1e0*/  LDL.LU R47, [R1+0x1c] ;  /* 0x00001c00012f7983 */ /* 0x000ee80000300800 */
[----:B------:R-:W-:Y:S04]  /*a1f0*/  STS.U16 [R2+UR9+0x1e00], R39 ;  /* 0x001e002702007988 */ /* 0x000fe80008000409 */
[----:B------:R0:W-:Y:S04]  /*a200*/  STS.U16 [R2+UR9+0x2200], R29 ;  /* 0x0022001d02007988 */ /* 0x0001e80008000409 */
[----:B0-----:R-:W3:Y:S04]  /*a210*/  LDL.LU R29, [R1+0x10c] ;  /* 0x00010c00011d7983 */ /* 0x001ee80000300800 */
[----:B--2---:R0:W-:Y:S04]  /*a220*/  STS.U16 [R2+UR9+0x2600], R31 ;  /* 0x0026001f02007988 */ /* 0x0041e80008000409 */
[----:B0-----:R-:W2:Y:S04]  /*a230*/  LDL.LU R31, [R1+0x360] ;  /* 0x00036000011f7983 */ /* 0x001ea80000300800 */
[----:B------:R0:W-:Y:S04]  /*a240*/  STS.U16 [R2+UR9+0x2a00], R38 ;  /* 0x002a002602007988 */ /* 0x0001e80008000409 */
[----:B0-----:R-:W2:Y:S01]  /*a250*/  LDL.LU R38, [R1+0x2b8] ;  /* 0x0002b80001267983 */ /* 0x001ea20000300800 */
[----:B------:R-:W0:Y:S03]  /*a260*/  S2R R52, SR_TID.X ;  /* 0x0000000000347919 */ /* 0x000e260000002100 */
[----:B------:R1:W-:Y:S04]  /*a270*/  STS.U16 [R2+UR9+0x2e00], R28 ;  /* 0x002e001c02007988 */ /* 0x0003e80008000409 */
[----:B------:R-:W-:Y:S04]  /*a280*/  STS.U16 [R2+UR9+0x3200], R44 ;  /* 0x0032002c02007988 */ /* 0x000fe80008000409 */
[----:B----4-:R4:W-:Y:S04]  /*a290*/  STS.U16 [R2+UR9+0x3600], R15 ;  /* 0x0036000f02007988 */ /* 0x0109e80008000409 */
[----:B------:R4:W-:Y:S04]  /*a2a0*/  STS.U16 [R2+UR9+0x3a00], R32 ;  /* 0x003a002002007988 */ /* 0x0009e80008000409 */
[----:B-1----:R-:W2:Y:S01]  /*a2b0*/  LDL.LU R28, [R1+0x1ac] ;  /* 0x0001ac00011c7983 */ /* 0x002ea20000300800 */
[----:B------:R-:W-:-:S03]  /*a2c0*/  PRMT R5, RZ, 0x7610, R5 ;  /* 0x00007610ff057816 */ /* 0x000fc60000000005 */
[----:B----4-:R-:W4:Y:S01]  /*a2d0*/  LDL.LU R15, [R1+0x1a8] ;  /* 0x0001a800010f7983 */ /* 0x010f220000300800 */
[----:B------:R-:W1:Y:S01]  /*a2e0*/  S2R R32, SR_TID.X ;  /* 0x0000000000207919 */ /* 0x000e620000002100 */
[----:B------:R-:W-:Y:S02]  /*a2f0*/  PRMT R6, RZ, 0x7610, R6 ;  /* 0x00007610ff067816 */ /* 0x000fe40000000006 */
[----:B0-----:R-:W-:Y:S01]  /*a300*/  LOP3.LUT R52, R52, 0x3f, RZ, 0xc0, !PT ;  /* 0x0000003f34347812 */ /* 0x001fe200078ec0ff */
[----:B------:R1:W4:Y:S01]  /*a310*/  @P2 LDG.E.U16 R5, desc[UR22][R18.64] ;  /* 0x0000001612052981 */ /* 0x000322000c1e1500 */
[----:B------:R-:W-:-:S03]  /*a320*/  SHF.R.S32.HI R0, RZ, 0x1f, R14 ;  /* 0x0000001fff007819 */ /* 0x000fc6000001140e */
[----:B------:R0:W4:Y:S04]  /*a330*/  @P2 LDG.E.U16 R6, desc[UR22][R34.64] ;  /* 0x0000001622062981 */ /* 0x000128000c1e1500 */
[----:B------:R0:W-:Y:S01]  /*a340*/  STS.U16 [R2+UR9+0x3e00], R17 ;  /* 0x003e001102007988 */ /* 0x0001e20008000409 */
[----:B------:R-:W-:-:S03]  /*a350*/  SHF.L.U64.HI R0, R14, 0x1, R0 ;  /* 0x000000010e007819 */ /* 0x000fc60000010200 */
[----:B0-----:R-:W4:Y:S04]  /*a360*/  LDL.LU R17, [R1+0x64] ;  /* 0x0000640001117983 */ /* 0x001f280000300800 */
[----:B------:R-:W4:Y:S01]  /*a370*/  LDL.LU R44, [R1+0x38] ;  /* 0x00003800012c7983 */ /* 0x000f220000300800 */
[----:B------:R-:W-:Y:S01]  /*a380*/  IMAD.SHL.U32 R52, R52, 0x2, RZ ;  /* 0x0000000234347824 */ /* 0x000fe200078e00ff */
[----:B---3--:R-:W-:Y:S02]  /*a390*/  SHF.R.S32.HI R3, RZ, 0x1f, R45 ;  /* 0x0000001fff037819 */ /* 0x008fe4000001142d */
[----:B------:R-:W-:Y:S02]  /*a3a0*/  LEA R14, P2, R45, R33, 0x1 ;  /* 0x000000212d0e7211 */ /* 0x000fe400078408ff */
[----:B-1----:R-:W-:-:S02]  /*a3b0*/  LOP3.LUT R18, R32, 0x40, RZ, 0xc0, !PT ;  /* 0x0000004020127812 */ /* 0x002fc400078ec0ff */
[----:B------:R-:W-:Y:S01]  /*a3c0*/  LEA.HI.X R45, R45, R0, R3, 0x1, P2 ;  /* 0x000000002d2d7211 */ /* 0x000fe200010f0c03 */
[----:B------:R0:W-:Y:S02]  /*a3d0*/  STS.U16 [R2+UR9+0x600], R30 ;  /* 0x0006001e02007988 */ /* 0x0001e40008000409 */
[----:B------:R-:W-:Y:S02]  /*a3e0*/  IMAD R52, R18, 0x80, R52 ;  /* 0x0000008012347824 */ /* 0x000fe400078e0234 */
[----:B------:R1:W-:Y:S01]  /*a3f0*/  STS.U16 [R2+UR9+0xa00], R16 ;  /* 0x000a001002007988 */ /* 0x0003e20008000409 */
[----:B------:R-:W-:Y:S02]  /*a400*/  SHF.R.S32.HI R18, RZ, 0x1f, R46 ;  /* 0x0000001fff127819 */ /* 0x000fe4000001142e */
[----:B0-----:R-:W-:-:S04]  /*a410*/  LEA R30, P2, R46, R33, 0x1 ;  /* 0x000000212e1e7211 */ /* 0x001fc800078408ff */
[----:B------:R-:W-:Y:S02]  /*a420*/  LEA.HI.X R46, R46, R0, R18, 0x1, P2 ;  /* 0x000000002e2e7211 */ /* 0x000fe400010f0c12 */
[----:B------:R-:W-:Y:S02]  /*a430*/  SHF.R.S32.HI R3, RZ, 0x1f, R47 ;  /* 0x0000001fff037819 */ /* 0x000fe4000001142f */
[----:B-1----:R-:W-:-:S04]  /*a440*/  LEA R16, P3, R47, R33, 0x1 ;  /* 0x000000212f107211 */ /* 0x002fc800078608ff */
[----:B------:R-:W-:Y:S02]  /*a450*/  LEA.HI.X R47, R47, R0, R3, 0x1, P3 ;  /* 0x000000002f2f7211 */ /* 0x000fe400018f0c03 */
[----:B------:R-:W-:-:S03]  /*a460*/  LOP3.LUT R3, R53, 0x60, RZ, 0x3c, !PT ;  /* 0x0000006035037812 */ /* 0x000fc600078e3cff */
[----:B------:R-:W-:Y:S04]  /*a470*/  STL.64 [R1+0x648], R46 ;  /* 0x0006482e01007387 */ /* 0x000fe80000100a00 */
[----:B------:R2:W-:Y:S04]  /*a480*/  STS.U16 [R2+UR9+0x200], R29 ;  /* 0x0002001d02007988 */ /* 0x0005e80008000409 */
[----:B------:R-:W-:Y:S04]  /*a490*/  STL [R1+0x460], R3 ;  /* 0x0004600301007387 */ /* 0x000fe80000100800 */
[----:B------:R-:W3:Y:S01]  /*a4a0*/  LDL.LU R35, [R1+0x19c] ;  /* 0x00019c0001237983 */ /* 0x000ee20000300800 */
[----:B--2---:R-:W-:-:S02]  /*a4b0*/  SHF.R.S32.HI R2, RZ, 0x1f, R31 ;  /* 0x0000001fff027819 */ /* 0x004fc4000001141f */
[----:B------:R-:W-:-:S04]  /*a4c0*/  LEA R29, P2, R31, R33, 0x1 ;  /* 0x000000211f1d7211 */ /* 0x000fc800078408ff */
[----:B------:R-:W-:-:S05]  /*a4d0*/  LEA.HI.X R31, R31, R0, R2, 0x1, P2 ;  /* 0x000000001f1f7211 */ /* 0x000fca00010f0c02 */
[----:B------:R0:W-:Y:S04]  /*a4e0*/  STL.64 [R1+0x650], R30 ;  /* 0x0006501e01007387 */ /* 0x0001e80000100a00 */
[----:B------:R-:W2:Y:S01]  /*a4f0*/  LDL.LU R39, [R1+0x198] ;  /* 0x0001980001277983 */ /* 0x000ea20000300800 */
[----:B0-----:R-:W-:-:S05]  /*a500*/  LOP3.LUT R31, R53, 0x60, RZ, 0x3c, !PT ;  /* 0x00000060351f7812 */ /* 0x001fca00078e3cff */
[----:B------:R0:W-:Y:S04]  /*a510*/  STS.U16 [R31+UR9+0xb00], R38 ;  /* 0x000b00261f007988 */ /* 0x0001e80008000409 */
[----:B0-----:R-:W2:Y:S04]  /*a520*/  LDL.LU R38, [R1+0x18c] ;  /* 0x00018c0001267983 */ /* 0x001ea80000300800 */
[----:B------:R0:W-:Y:S04]  /*a530*/  STS.U16 [R31+UR9+0x1300], R28 ;  /* 0x0013001c1f007988 */ /* 0x0001e80008000409 */
[----:B------:R-:W2:Y:S04]  /*a540*/  LDL.LU R20, [R1+0x108] ;  /* 0x0001080001147983 */ /* 0x000ea80000300800 */
[----:B----4-:R1:W-:Y:S04]  /*a550*/  STS.U16 [R31+UR9+0x1b00], R15 ;  /* 0x001b000f1f007988 */ /* 0x0103e80008000409 */
[----:B------:R-:W4:Y:S04]  /*a560*/  LDL.LU R21, [R1+0xdc] ;  /* 0x0000dc0001157983 */ /* 0x000f280000300800 */
[----:B------:R-:W4:Y:S04]  /*a570*/  LDL.LU R30, [R1+0xd0] ;  /* 0x0000d000011e7983 */ /* 0x000f280000300800 */
[----:B------:R-:W4:Y:S01]  /*a580*/  LDL.LU R36, [R1+0xcc] ;  /* 0x0000cc0001247983 */ /* 0x000f220000300800 */
[----:B0-----:R-:W-:-:S02]  /*a590*/  LEA R28, P2, R17, R33, 0x1 ;  /* 0x00000021111c7211 */ /* 0x001fc400078408ff */
[----:B------:R-:W-:Y:S02]  /*a5a0*/  SHF.R.S32.HI R3, RZ, 0x1f, R17 ;  /* 0x0000001fff037819 */ /* 0x000fe40000011411 */
[----:B-1----:R-:W-:Y:S01]  /*a5b0*/  LEA R15, P3, R44, R33, 0x1 ;  /* 0x000000212c0f7211 */ /* 0x002fe200078608ff */
[----:B------:R0:W-:Y:S01]  /*a5c0*/  STL.64 [R1+0x658], R28 ;  /* 0x0006581c01007387 */ /* 0x0001e20000100a00 */
[----:B------:R-:W-:-:S03]  /*a5d0*/  LEA.HI.X R17, R17, R0, R3, 0x1, P2 ;  /* 0x0000000011117211 */ /* 0x000fc600010f0c03 */
[----:B0-----:R-:W4:Y:S04]  /*a5e0*/  LDL.LU R28, [R1+0xd8] ;  /* 0x0000d800011c7983 */ /* 0x001f280000300800 */
[----:B------:R-:W4:Y:S04]  /*a5f0*/  LDL.LU R29, [R1+0xd4] ;  /* 0x0000d400011d7983 */ /* 0x000f280000300800 */
[----:B------:R0:W-:Y:S04]  /*a600*/  STL.64 [R1+0x660], R14 ;  /* 0x0006600e01007387 */ /* 0x0001e80000100a00 */
[----:B0-----:R-:W4:Y:S04]  /*a610*/  LDL.LU R14, [R1+0x104] ;  /* 0x00010400010e7983 */ /* 0x001f280000300800 */
[----:B------:R-:W4:Y:S04]  /*a620*/  LDL.LU R15, [R1+0x100] ;  /* 0x00010000010f7983 */ /* 0x000f280000300800 */
[----:B------:R-:W4:Y:S04]  /*a630*/  LDL.LU R46, [R1+0xc8] ;  /* 0x0000c800012e7983 */ /* 0x000f280000300800 */
[----:B------:R-:W4:Y:S04]  /*a640*/  LDL.LU R37, [R1+0xb0] ;  /* 0x0000b00001257983 */ /* 0x000f280000300800 */
[----:B------:R0:W-:Y:S01]  /*a650*/  STL.64 [R1+0x668], R16 ;  /* 0x0006681001007387 */ /* 0x0001e20000100a00 */
[----:B------:R-:W-:-:S03]  /*a660*/  SHF.R.S32.HI R2, RZ, 0x1f, R44 ;  /* 0x0000001fff027819 */ /* 0x000fc6000001142c */
[----:B0-----:R-:W4:Y:S04]  /*a670*/  LDL.LU R16, [R1+0x188] ;  /* 0x0001880001107983 */ /* 0x001f280000300800 */
[----:B------:R-:W4:Y:S01]  /*a680*/  LDL.LU R17, [R1+0x178] ;  /* 0x0001780001117983 */ /* 0x000f220000300800 */
[----:B------:R-:W-:-:S03]  /*a690*/  LEA.HI.X R44, R44, R0, R2, 0x1, P3 ;  /* 0x000000002c2c7211 */ /* 0x000fc600018f0c02 */
[----:B------:R-:W4:Y:S04]  /*a6a0*/  LDL.LU R47, [R1+0x88] ;  /* 0x00008800012f7983 */ /* 0x000f280000300800 */
[----:B------:R-:W4:Y:S04]  /*a6b0*/  LDL.LU R2, [R1+0x70] ;  /* 0x0000700001027983 */ /* 0x000f280000300800 */
[----:B------:R-:W4:Y:S04]  /*a6c0*/  LDL.LU R22, [R1+0x54] ;  /* 0x0000540001167983 */ /* 0x000f280000300800 */
[----:B------:R-:W-:Y:S04]  /*a6d0*/  STL.64 [R1+0x670], R44 ;  /* 0x0006702c01007387 */ /* 0x000fe80000100a00 */
[----:B---3--:R-:W-:Y:S04]  /*a6e0*/  STS.U16 [R31+UR9+0x2300], R35 ;  /* 0x002300231f007988 */ /* 0x008fe80008000409 */
[----:B------:R-:W3:Y:S04]  /*a6f0*/  LDL.LU R3, [R1+0x40] ;  /* 0x0000400001037983 */ /* 0x000ee80000300800 */
[----:B------:R-:W3:Y:S04]  /*a700*/  LDL.LU R18, [R1+0x20] ;  /* 0x0000200001127983 */ /* 0x000ee80000300800 */
[----:B--2---:R0:W-:Y:S04]  /*a710*/  STS.U16 [R31+UR9+0x2b00], R39 ;  /* 0x002b00271f007988 */ /* 0x0041e80008000409 */
[----:B0-----:R-:W2:Y:S04]  /*a720*/  LDL.LU R39, [R1+0x4] ;  /* 0x0000040001277983 */ /* 0x001ea80000300800 */
[----:B------:R-:W2:Y:S04]  /*a730*/  LDL.LU R19, [R1+0xc4] ;  /* 0x0000c40001137983 */ /* 0x000ea80000300800 */
[----:B------:R-:W2:Y:S04]  /*a740*/  LDL.LU R34, [R1+0xac] ;  /* 0x0000ac0001227983 */ /* 0x000ea80000300800 */
[----:B------:R-:W2:Y:S04]  /*a750*/  LDL.LU R35, [R1+0x84] ;  /* 0x0000840001237983 */ /* 0x000ea80000300800 */
[----:B------:R0:W-:Y:S04]  /*a760*/  STS.U16 [R31+UR9+0x3300], R38 ;  /* 0x003300261f007988 */ /* 0x0001e80008000409 */
[----:B0-----:R-:W2:Y:S04]  /*a770*/  LDL.LU R38, [R1+0x6c] ;  /* 0x00006c0001267983 */ /* 0x001ea80000300800 */
[----:B----4-:R-:W-:Y:S04]  /*a780*/  STS.U16 [R31+UR9+0x3b00], R16 ;  /* 0x003b00101f007988 */ /* 0x010fe80008000409 */
[----:B------:R-:W-:Y:S04]  /*a790*/  STS.U16 [R31+UR9+0x300], R17 ;  /* 0x000300111f007988 */ /* 0x000fe80008000409 */
[----:B------:R0:W-:Y:S04]  /*a7a0*/  STS.U16 [R31+UR9+0x700], R20 ;  /* 0x000700141f007988 */ /* 0x0001e80008000409 */
[----:B------:R-:W-:Y:S04]  /*a7b0*/  STS.U16 [R31+UR9+0xf00], R14 ;  /* 0x000f000e1f007988 */ /* 0x000fe80008000409 */
[----:B------:R-:W-:Y:S04]  /*a7c0*/  STS.U16 [R31+UR9+0x1700], R15 ;  /* 0x0017000f1f007988 */ /* 0x000fe80008000409 */
[----:B------:R1:W-:Y:S04]  /*a7d0*/  STS.U16 [R31+UR9+0x1f00], R21 ;  /* 0x001f00151f007988 */ /* 0x0003e80008000409 */
[----:B------:R-:W-:Y:S04]  /*a7e0*/  STS.U16 [R31+UR9+0x2700], R28 ;  /* 0x0027001c1f007988 */ /* 0x000fe80008000409 */
[----:B------:R-:W-:Y:S04]  /*a7f0*/  STS.U16 [R31+UR9+0x2f00], R29 ;  /* 0x002f001d1f007988 */ /* 0x000fe80008000409 */
[----:B0-----:R-:W4:Y:S04]  /*a800*/  LDL.LU R20, [R1+0x50] ;  /* 0x0000500001147983 */ /* 0x001f280000300800 */
[----:B------:R-:W-:Y:S04]  /*a810*/  STS.U16 [R31+UR9+0x3700], R30 ;  /* 0x0037001e1f007988 */ /* 0x000fe80008000409 */
[----:B-1----:R-:W4:Y:S04]  /*a820*/  LDL.LU R21, [R1+0x3c] ;  /* 0x00003c0001157983 */ /* 0x002f280000300800 */
[----:B------:R0:W-:Y:S04]  /*a830*/  STS.U16 [R31+UR9+0x3f00], R36 ;  /* 0x003f00241f007988 */ /* 0x0001e80008000409 */
[----:B------:R1:W-:Y:S04]  /*a840*/  STS.U16 [R52+UR9+0x4400], R37 ;  /* 0x0044002534007988 */ /* 0x0003e80008000409 */
[----:B0-----:R-:W4:Y:S04]  /*a850*/  LDL.LU R36, [R1+0x14] ;  /* 0x0000140001247983 */ /* 0x001f280000300800 */
[----:B------:R-:W-:Y:S04]  /*a860*/  STL [R1+0x680], R49 ;  /* 0x0006803101007387 */ /* 0x000fe80000100800 */
[----:B-1----:R-:W4:Y:S04]  /*a870*/  LDL.LU R37, [R1] ;  /* 0x0000000001257983 */ /* 0x002f280000300800 */
[----:B------:R0:W-:Y:S04]  /*a880*/  STS.U16 [R52+UR9+0x4c00], R2 ;  /* 0x004c000234007988 */ /* 0x0001e80008000409 */
[----:B------:R-:W-:Y:S01]  /*a890*/  STS.U16 [R52+UR9+0x4000], R46 ;  /* 0x0040002e34007988 */ /* 0x000fe20008000409 */
[----:B0-----:R-:W-:-:S03]  /*a8a0*/  LOP3.LUT R2, R52, 0x10, RZ, 0x3c, !PT ;  /* 0x0000001034027812 */ /* 0x001fc600078e3cff */
[----:B------:R-:W-:Y:S04]  /*a8b0*/  STS.U16 [R52+UR9+0x4800], R47 ;  /* 0x0048002f34007988 */ /* 0x000fe80008000409 */
[----:B------:R0:W-:Y:S04]  /*a8c0*/  STS.U16 [R52+UR9+0x5000], R22 ;  /* 0x0050001634007988 */ /* 0x0001e80008000409 */
[----:B---3--:R-:W-:Y:S04]  /*a8d0*/  STS.U16 [R52+UR9+0x5400], R3 ;  /* 0x0054000334007988 */ /* 0x008fe80008000409 */
[----:B------:R-:W-:Y:S04]  /*a8e0*/  STS.U16 [R52+UR9+0x5800], R18 ;  /* 0x0058001234007988 */ /* 0x000fe80008000409 */
[----:B0-----:R-:W3:Y:S04]  /*a8f0*/  LDL.LU R22, [R1+0xc0] ;  /* 0x0000c00001167983 */ /* 0x001ee80000300800 */
[----:B--2---:R0:W-:Y:S04]  /*a900*/  STS.U16 [R52+UR9+0x5c00], R39 ;  /* 0x005c002734007988 */ /* 0x0041e80008000409 */
[----:B------:R-:W-:Y:S04]  /*a910*/  STS.U16 [R2+UR9+0x4080], R19 ;  /* 0x0040801302007988 */ /* 0x000fe80008000409 */
[----:B------:R-:W-:Y:S04]  /*a920*/  STS.U16 [R2+UR9+0x4480], R34 ;  /* 0x0044802202007988 */ /* 0x000fe80008000409 */
[----:B0-----:R-:W2:Y:S04]  /*a930*/  LDL.LU R39, [R1+0xa8] ;  /* 0x0000a80001277983 */ /* 0x001ea80000300800 */
[----:B------:R-:W-:Y:S04]  /*a940*/  STS.U16 [R2+UR9+0x4880], R35 ;  /* 0x0048802302007988 */ /* 0x000fe80008000409 */
[----:B------:R-:W2:Y:S04]  /*a950*/  LDL.LU R14, [R1+0x80] ;  /* 0x00008000010e7983 */ /* 0x000ea80000300800 */
[----:B------:R0:W-:Y:S04]  /*a960*/  STS.U16 [R2+UR9+0x4c80], R38 ;  /* 0x004c802602007988 */ /* 0x0001e80008000409 */
[----:B0-----:R-:W2:Y:S04]  /*a970*/  LDL.LU R38, [R1+0x68] ;  /* 0x0000680001267983 */ /* 0x001ea80000300800 */
        /* <DEDUP_REMOVED lines=9> */
[----:B------:R-:W2:Y:S01]  /*aa10*/  LDL.LU R47, [R1+0xc] ;  /* 0x00000c00012f7983 */ /* 0x000ea20000300800 */
[----:B------:R-:W-:-:S03]  /*aa20*/  LOP3.LUT R15, R52, 0x20, RZ, 0x3c, !PT ;  /* 0x00000020340f7812 */ /* 0x000fc600078e3cff */
[----:B----4-:R-:W-:Y:S04]  /*aa30*/  STS.U16 [R2+UR9+0x5080], R20 ;  /* 0x0050801402007988 */ /* 0x010fe80008000409 */
[----:B------:R-:W-:Y:S04]  /*aa40*/  STS.U16 [R2+UR9+0x5480], R21 ;  /* 0x0054801502007988 */ /* 0x000fe80008000409 */
[----:B------:R-:W-:Y:S04]  /*aa50*/  STS.U16 [R2+UR9+0x5880], R36 ;  /* 0x0058802402007988 */ /* 0x000fe80008000409 */
[----:B------:R0:W-:Y:S04]  /*aa60*/  STS.U16 [R2+UR9+0x5c80], R37 ;  /* 0x005c802502007988 */ /* 0x0001e80008000409 */
[----:B0-----:R-:W4:Y:S04]  /*aa70*/  LDL.LU R2, [R1+0xb8] ;  /* 0x0000b80001027983 */ /* 0x001f280000300800 */
[----:B------:R-:W4:Y:S04]  /*aa80*/  LDL.LU R18, [R1+0x90] ;  /* 0x0000900001127983 */ /* 0x000f280000300800 */
[----:B------:R-:W4:Y:S04]  /*aa90*/  LDL.LU R19, [R1+0x78] ;  /* 0x0000780001137983 */ /* 0x000f280000300800 */
[----:B------:R-:W4:Y:S04]  /*aaa0*/  LDL.LU R34, [R1+0x5c] ;  /* 0x00005c0001227983 */ /* 0x000f280000300800 */
[----:B------:R-:W4:Y:S04]  /*aab0*/  LDL.LU R35, [R1+0x44] ;  /* 0x0000440001237983 */ /* 0x000f280000300800 */
[----:B------:R-:W4:Y:S04]  /*aac0*/  LDL.LU R20, [R1+0x24] ;  /* 0x0000240001147983 */ /* 0x000f280000300800 */
[----:B------:R-:W4:Y:S04]  /*aad0*/  LDL.LU R21, [R1+0x8] ;  /* 0x0000080001157983 */ /* 0x000f280000300800 */
[----:B---3--:R0:W-:Y:S04]  /*aae0*/  STS.U16 [R15+UR9+0x4100], R22 ;  /* 0x004100160f007988 */ /* 0x0081e80008000409 */
[----:B------:R-:W3:Y:S04]  /*aaf0*/  LDL.LU R36, [R1+0xb4] ;  /* 0x0000b40001247983 */ /* 0x000ee80000300800 */
[----:B------:R-:W3:Y:S04]  /*ab00*/  LDL.LU R37, [R1+0x8c] ;  /* 0x00008c0001257983 */ /* 0x000ee80000300800 */
[----:B0-----:R-:W3:Y:S04]  /*ab10*/  LDL.LU R22, [R1+0x74] ;  /* 0x0000740001167983 */ /* 0x001ee80000300800 */
[----:B--2---:R0:W-:Y:S04]  /*ab20*/  STS.U16 [R15+UR9+0x4500], R39 ;  /* 0x004500270f007988 */ /* 0x0041e80008000409 */
[----:B------:R-:W-:Y:S04]  /*ab30*/  STS.U16 [R15+UR9+0x4900], R14 ;  /* 0x0049000e0f007988 */ /* 0x000fe80008000409 */
[----:B0-----:R-:W2:Y:S04]  /*ab40*/  LDL.LU R39, [R1+0x58] ;  /* 0x0000580001277983 */ /* 0x001ea80000300800 */
[----:B------:R0:W-:Y:S04]  /*ab50*/  STS.U16 [R15+UR9+0x4d00], R38 ;  /* 0x004d00260f007988 */ /* 0x0001e80008000409 */
[----:B0-----:R-:W2:Y:S01]  /*ab60*/  LDL.LU R38, [R1+0xec] ;  /* 0x0000ec0001267983 */ /* 0x001ea20000300800 */
[----:B------:R-:W-:-:S03]  /*ab70*/  LOP3.LUT R14, R52, 0x30, RZ, 0x3c, !PT ;  /* 0x00000030340e7812 */ /* 0x000fc600078e3cff */
[----:B------:R-:W-:Y:S04]  /*ab80*/  STS.U16 [R15+UR9+0x5100], R45 ;  /* 0x0051002d0f007988 */ /* 0x000fe80008000409 */
[----:B------:R-:W-:Y:S04]  /*ab90*/  STS.U16 [R15+UR9+0x5500], R16 ;  /* 0x005500100f007988 */ /* 0x000fe80008000409 */
[----:B------:R-:W-:Y:S04]  /*aba0*/  STS.U16 [R15+UR9+0x5900], R17 ;  /* 0x005900110f007988 */ /* 0x000fe80008000409 */
[----:B------:R-:W-:Y:S04]  /*abb0*/  STS.U16 [R15+UR9+0x5d00], R51 ;  /* 0x005d00330f007988 */ /* 0x000fe80008000409 */
[----:B------:R-:W-:Y:S04]  /*abc0*/  STS.U16 [R14+UR9+0x4180], R28 ;  /* 0x0041801c0e007988 */ /* 0x000fe80008000409 */
[----:B------:R-:W-:Y:S04]  /*abd0*/  STS.U16 [R14+UR9+0x4580], R29 ;  /* 0x0045801d0e007988 */ /* 0x000fe80008000409 */
[----:B------:R-:W-:Y:S04]  /*abe0*/  STS.U16 [R14+UR9+0x4980], R30 ;  /* 0x0049801e0e007988 */ /* 0x000fe80008000409 */
[----:B------:R0:W-:Y:S04]  /*abf0*/  STS.U16 [R14+UR9+0x4d80], R3 ;  /* 0x004d80030e007988 */ /* 0x0001e80008000409 */
[----:B------:R-:W-:Y:S04]  /*ac00*/  STS.U16 [R14+UR9+0x5180], R31 ;  /* 0x0051801f0e007988 */ /* 0x000fe80008000409 */
[----:B------:R-:W-:Y:S01]  /*ac10*/  STS.U16 [R14+UR9+0x5580], R46 ;  /* 0x0055802e0e007988 */ /* 0x000fe20008000409 */
[----:B0-----:R-:W-:-:S03]  /*ac20*/  LOP3.LUT R3, R52, 0x40, RZ, 0x3c, !PT ;  /* 0x0000004034037812 */ /* 0x001fc600078e3cff */
[----:B------:R-:W-:Y:S04]  /*ac30*/  STS.U16 [R14+UR9+0x5980], R47 ;  /* 0x0059802f0e007988 */ /* 0x000fe80008000409 */
[----:B------:R-:W-:Y:S04]  /*ac40*/  STS.U16 [R14+UR9+0x5d80], R50 ;  /* 0x005d80320e007988 */ /* 0x000fe80008000409 */
[----:B----4-:R0:W-:Y:S04]  /*ac50*/  STS.U16 [R3+UR9+0x4200], R2 ;  /* 0x0042000203007988 */ /* 0x0101e80008000409 */
[----:B------:R-:W-:Y:S04]  /*ac60*/  STS.U16 [R3+UR9+0x4600], R18 ;  /* 0x0046001203007988 */ /* 0x000fe80008000409 */
[----:B------:R-:W-:Y:S01]  /*ac70*/  STS.U16 [R3+UR9+0x4a00], R19 ;  /* 0x004a001303007988 */ /* 0x000fe20008000409 */
[----:B0-----:R-:W-:-:S03]  /*ac80*/  LOP3.LUT R2, R52, 0x50, RZ, 0x3c, !PT ;  /* 0x0000005034027812 */ /* 0x001fc600078e3cff */
[----:B------:R-:W-:Y:S04]  /*ac90*/  STS.U16 [R3+UR9+0x4e00], R34 ;  /* 0x004e002203007988 */ /* 0x000fe80008000409 */
[----:B------:R-:W-:Y:S04]  /*aca0*/  STS.U16 [R3+UR9+0x5200], R35 ;  /* 0x0052002303007988 */ /* 0x000fe80008000409 */
[----:B------:R-:W-:Y:S04]  /*acb0*/  STS.U16 [R3+UR9+0x5600], R20 ;  /* 0x0056001403007988 */ /* 0x000fe80008000409 */
[----:B------:R-:W-:Y:S04]  /*acc0*/  STS.U16 [R3+UR9+0x5a00], R21 ;  /* 0x005a001503007988 */ /* 0x000fe80008000409 */
[----:B------:R0:W-:Y:S04]  /*acd0*/  STS.U16 [R3+UR9+0x5e00], R48 ;  /* 0x005e003003007988 */ /* 0x0001e80008000409 */
[----:B---3--:R-:W-:Y:S04]  /*ace0*/  STS.U16 [R2+UR9+0x4280], R36 ;  /* 0x0042802402007988 */ /* 0x008fe80008000409 */
[----:B------:R-:W-:Y:S01]  /*acf0*/  STS.U16 [R2+UR9+0x4680], R37 ;  /* 0x0046802502007988 */ /* 0x000fe20008000409 */
[----:B0-----:R-:W-:-:S03]  /*ad00*/  LOP3.LUT R3, R52, 0x60, RZ, 0x3c, !PT ;  /* 0x0000006034037812 */ /* 0x001fc600078e3cff */
[----:B------:R0:W-:Y:S02]  /*ad10*/  STS.U16 [R2+UR9+0x4a80], R22 ;  /* 0x004a801602007988 */ /* 0x0001e40008000409 */
[----:B0-----:R-:W0:Y:S02]  /*ad20*/  LDC R22, c[0x0][0x3a8] ;  /* 0x0000ea00ff167b82 */ /* 0x001e240000000800 */
[----:B------:R-:W-:Y:S04]  /*ad30*/  STL.64 [R1+0x678], R52 ;  /* 0x0006783401007387 */ /* 0x000fe80000100a00 */
[----:B------:R-:W-:Y:S04]  /*ad40*/  STL [R1+0x688], R32 ;  /* 0x0006882001007387 */ /* 0x000fe80000100800 */
[----:B--2---:R-:W-:Y:S04]  /*ad50*/  STS.U16 [R2+UR9+0x4e80], R39 ;  /* 0x004e802702007988 */ /* 0x004fe80008000409 */
[----:B------:R-:W-:Y:S04]  /*ad60*/  STS.U16 [R2+UR9+0x5280], R38 ;  /* 0x0052802602007988 */ /* 0x000fe80008000409 */
        /* <DEDUP_REMOVED lines=9> */
[----:B------:R1:W-:Y:S02]  /*ae00*/  STS.U16 [R3+UR9+0x5b00], R13 ;  /* 0x005b000d03007988 */ /* 0x0003e40008000409 */
[----:B-1----:R-:W1:Y:S02]  /*ae10*/  S2R R13, SR_TID.X ;  /* 0x00000000000d7919 */ /* 0x002e640000002100 */
[----:B-1----:R-:W-:-:S04]  /*ae20*/  SHF.R.U32.HI R43, RZ, 0x6, R13 ;  /* 0x00000006ff2b7819 */ /* 0x002fc8000001160d */
[----:B------:R-:W-:-:S04]  /*ae30*/  SGXT.U32 R43, R43, 0x1 ;  /* 0x000000012b2b781a */ /* 0x000fc80000000000 */
[----:B------:R-:W-:Y:S02]  /*ae40*/  LOP3.LUT R43, R43, 0x18, RZ, 0xfc, !PT ;  /* 0x000000182b2b7812 */ /* 0x000fe400078efcff */
[----:B------:R-:W-:-:S03]  /*ae50*/  SHF.R.U32.HI R42, RZ, 0x6, R13 ;  /* 0x00000006ff2a7819 */ /* 0x000fc6000001160d */
[----:B0-----:R-:W-:Y:S01]  /*ae60*/  IMAD R25, R43, R22, RZ ;  /* 0x000000162b197224 */ /* 0x001fe200078e02ff */
[----:B------:R-:W-:Y:S02]  /*ae70*/  SHF.R.U32.HI R43, RZ, 0x6, R13 ;  /* 0x00000006ff2b7819 */ /* 0x000fe4000001160d */
[----:B------:R-:W-:Y:S02]  /*ae80*/  SGXT.U32 R42, R42, 0x1 ;  /* 0x000000012a2a781a */ /* 0x000fe40000000000 */
[----:B------:R-:W-:Y:S02]  /*ae90*/  SGXT.U32 R43, R43, 0x1 ;  /* 0x000000012b2b781a */ /* 0x000fe40000000000 */
[----:B------:R-:W-:Y:S02]  /*aea0*/  LOP3.LUT R42, R42, 0x16, RZ, 0xfc, !PT ;  /* 0x000000162a2a7812 */ /* 0x000fe400078efcff */
[----:B------:R-:W-:-:S03]  /*aeb0*/  LOP3.LUT R43, R43, 0x20, RZ, 0xfc, !PT ;  /* 0x000000202b2b7812 */ /* 0x000fc600078efcff */
[-C--:B------:R-:W-:Y:S01]  /*aec0*/  IMAD R18, R42, R22.reuse, RZ ;  /* 0x000000162a127224 */ /* 0x080fe200078e02ff */
[--C-:B------:R-:W-:Y:S01]  /*aed0*/  SHF.R.U32.HI R42, RZ, 0x6, R13.reuse ;  /* 0x00000006ff2a7819 */ /* 0x100fe2000001160d */
[----:B------:R-:W-:Y:S01]  /*aee0*/  IMAD R35, R43, R22, RZ ;  /* 0x000000162b237224 */ /* 0x000fe200078e02ff */
[----:B------:R-:W-:Y:S02]  /*aef0*/  SHF.R.U32.HI R43, RZ, 0x6, R13 ;  /* 0x00000006ff2b7819 */ /* 0x000fe4000001160d */
[----:B------:R-:W-:Y:S02]  /*af00*/  SGXT.U32 R42, R42, 0x1 ;  /* 0x000000012a2a781a */ /* 0x000fe40000000000 */
[----:B------:R-:W-:Y:S02]  /*af10*/  SGXT.U32 R43, R43, 0x1 ;  /* 0x000000012b2b781a */ /* 0x000fe40000000000 */
[----:B------:R-:W-:Y:S02]  /*af20*/  LOP3.LUT R42, R42, 0x1c, RZ, 0xfc, !PT ;  /* 0x0000001c2a2a7812 */ /* 0x000fe400078efcff */
[----:B------:R-:W-:-:S03]  /*af30*/  LOP3.LUT R43, R43, 0x26, RZ, 0xfc, !PT ;  /* 0x000000262b2b7812 */ /* 0x000fc600078efcff */
[-C--:B------:R-:W-:Y:S01]  /*af40*/  IMAD R36, R42, R22.reuse, RZ ;  /* 0x000000162a247224 */ /* 0x080fe200078e02ff */
[--C-:B------:R-:W-:Y:S01]  /*af50*/  SHF.R.U32.HI R42, RZ, 0x6, R13.reuse ;  /* 0x00000006ff2a7819 */ /* 0x100fe2000001160d */
[-C--:B------:R-:W-:Y:S01]  /*af60*/  IMAD R32, R43, R22.reuse, RZ ;  /* 0x000000162b207224 */ /* 0x080fe200078e02ff */
[--C-:B------:R-:W-:Y:S02]  /*af70*/  SHF.R.U32.HI R43, RZ, 0x6, R13.reuse ;  /* 0x00000006ff2b7819 */ /* 0x100fe4000001160d */
[----:B------:R-:W-:Y:S02]  /*af80*/  SGXT.U32 R42, R42, 0x1 ;  /* 0x000000012a2a781a */ /* 0x000fe40000000000 */
[----:B------:R-:W-:Y:S02]  /*af90*/  SGXT.U32 R43, R43, 0x1 ;  /* 0x000000012b2b781a */ /* 0x000fe40000000000 */
[----:B------:R-:W-:Y:S02]  /*afa0*/  LOP3.LUT R42, R42, 0x24, RZ, 0xfc, !PT ;  /* 0x000000242a2a7812 */ /* 0x000fe400078efcff */
[----:B------:R-:W-:Y:S01]  /*afb0*/  LOP3.LUT R43, R43, 0x2c, RZ, 0xfc, !PT ;  /* 0x0000002c2b2b7812 */ /* 0x000fe200078efcff */
[----:B------:R0:W-:Y:S02]  /*afc0*/  STS.U16 [R3+UR9+0x5f00], R12 ;  /* 0x005f000c03007988 */ /* 0x0001e40008000409 */
[-C--:B------:R-:W-:Y:S01]  /*afd0*/  IMAD R34, R42, R22.reuse, RZ ;  /* 0x000000162a227224 */ /* 0x080fe200078e02ff */
[--C-:B------:R-:W-:Y:S01]  /*afe0*/  SHF.R.U32.HI R42, RZ, 0x6, R13.reuse ;  /* 0x00000006ff2a7819 */ /* 0x100fe2000001160d */
[----:B------:R-:W-:Y:S01]  /*aff0*/  IMAD R30, R43, R22, RZ ;  /* 0x000000162b1e7224 */ /* 0x000fe200078e02ff */
[----:B------:R-:W-:-:S02]  /*b000*/  SHF.R.U32.HI R43, RZ, 0x6, R13 ;  /* 0x00000006ff2b7819 */ /* 0x000fc4000001160d */
[----:B0-----:R-:W-:Y:S02]  /*b010*/  SHF.R.U32.HI R12, RZ, 0x6, R13 ;  /* 0x00000006ff0c7819 */ /* 0x001fe4000001160d */
[----:B------:R-:W-:Y:S02]  /*b020*/  LOP3.LUT R2, R52, 0x70, RZ, 0x3c, !PT ;  /* 0x0000007034027812 */ /* 0x000fe400078e3cff */
[----:B------:R-:W-:Y:S02]  /*b030*/  SGXT.U32 R12, R12, 0x1 ;  /* 0x000000010c0c781a */ /* 0x000fe40000000000 */
[----:B------:R-:W-:Y:S02]  /*b040*/  SGXT.U32 R42, R42, 0x1 ;  /* 0x000000012a2a781a */ /* 0x000fe40000000000 */
[----:B------:R-:W-:Y:S01]  /*b050*/  SGXT.U32 R43, R43, 0x1 ;  /* 0x000000012b2b781a */ /* 0x000fe20000000000 */
[----:B------:R0:W-:Y:S01]  /*b060*/  STS.U16 [R2+UR9+0x4380], R11 ;  /* 0x0043800b02007988 */ /* 0x0001e20008000409 */
[----:B------:R-:W-:-:S02]  /*b070*/  LOP3.LUT R12, R12, 0x1a, RZ, 0xfc, !PT ;  /* 0x0000001a0c0c7812 */ /* 0x000fc400078efcff */
[----:B------:R-:W-:Y:S02]  /*b080*/  LOP3.LUT R42, R42, 0x2a, RZ, 0xfc, !PT ;  /* 0x0000002a2a2a7812 */ /* 0x000fe400078efcff */
[----:B------:R-:W-:Y:S01]  /*b090*/  LOP3.LUT R43, R43, 0x34, RZ, 0xfc, !PT ;  /* 0x000000342b2b7812 */ /* 0x000fe200078efcff */
[----:B------:R-:W-:Y:S04]  /*b0a0*/  STS.U16 [R2+UR9+0x4780], R10 ;  /* 0x0047800a02007988 */ /* 0x000fe80008000409 */
[----:B------:R-:W-:Y:S01]  /*b0b0*/  STS.U16 [R2+UR9+0x4b80], R9 ;  /* 0x004b800902007988 */ /* 0x000fe20008000409 */
[-C--:B0-----:R-:W-:Y:S01]  /*b0c0*/  IMAD R11, R12, R22.reuse, RZ ;  /* 0x000000160c0b7224 */ /* 0x081fe200078e02ff */
[--C-:B------:R-:W-:Y:S01]  /*b0d0*/  SHF.R.U32.HI R12, RZ, 0x6, R13.reuse ;  /* 0x00000006ff0c7819 */ /* 0x100fe2000001160d */
[----:B------:R-:W-:Y:S01]  /*b0e0*/  IMAD R17, R43, R22, RZ ;  /* 0x000000162b117224 */ /* 0x000fe200078e02ff */
[----:B------:R0:W-:Y:S01]  /*b0f0*/  STS.U16 [R2+UR9+0x4f80], R8 ;  /* 0x004f800802007988 */ /* 0x0001e20008000409 */
[----:B------:R-:W-:-:S02]  /*b100*/  SHF.R.U32.HI R43, RZ, 0x6, R13 ;  /* 0x00000006ff2b7819 */ /* 0x000fc4000001160d */
[----:B------:R-:W-:Y:S02]  /*b110*/  SGXT.U32 R12, R12, 0x1 ;  /* 0x000000010c0c781a */ /* 0x000fe40000000000 */
[----:B------:R-:W-:Y:S01]  /*b120*/  SGXT.U32 R43, R43, 0x1 ;  /* 0x000000012b2b781a */ /* 0x000fe20000000000 */
[----:B0-----:R-:W-:Y:S01]  /*b130*/  IMAD R8, R42, R22, RZ ;  /* 0x000000162a087224 */ /* 0x001fe200078e02ff */
[----:B------:R-:W-:-:S04]  /*b140*/  SHF.R.U32.HI R42, RZ, 0x6, R13 ;  /* 0x00000006ff2a7819 */ /* 0x000fc8000001160d */
[----:B------:R-:W-:Y:S02]  /*b150*/  SGXT.U32 R42, R42, 0x1 ;  /* 0x000000012a2a781a */ /* 0x000fe40000000000 */
[----:B------:R-:W-:Y:S02]  /*b160*/  LOP3.LUT R12, R12, 0x22, RZ, 0xfc, !PT ;  /* 0x000000220c0c7812 */ /* 0x000fe400078efcff */
[----:B------:R-:W-:Y:S02]  /*b170*/  LOP3.LUT R42, R42, 0x32, RZ, 0xfc, !PT ;  /* 0x000000322a2a7812 */ /* 0x000fe400078efcff */
[----:B------:R-:W-:Y:S01]  /*b180*/  LOP3.LUT R43, R43, 0x3a, RZ, 0xfc, !PT ;  /* 0x0000003a2b2b7812 */ /* 0x000fe200078efcff */
[----:B------:R-:W-:Y:S02]  /*b190*/  STS.U16 [R2+UR9+0x5380], R7 ;  /* 0x0053800702007988 */ /* 0x000fe40008000409 */
[-C--:B------:R-:W-:Y:S02]  /*b1a0*/  IMAD R28, R42, R22.reuse, RZ ;  /* 0x000000162a1c7224 */ /* 0x080fe400078e02ff */
[----:B------:R0:W-:Y:S01]  /*b1b0*/  STS.U16 [R2+UR9+0x5780], R6 ;  /* 0x0057800602007988 */ /* 0x0001e20008000409 */
[----:B------:R-:W-:Y:S01]  /*b1c0*/  IMAD R14, R43, R22, RZ ;  /* 0x000000162b0e7224 */ /* 0x000fe200078e02ff */
[----:B------:R-:W-:-:S02]  /*b1d0*/  SHF.R.U32.HI R42, RZ, 0x6, R13 ;  /* 0x00000006ff2a7819 */ /* 0x000fc4000001160d */
[--C-:B------:R-:W-:Y:S01]  /*b1e0*/  SHF.R.U32.HI R43, RZ, 0x6, R13.reuse ;  /* 0x00000006ff2b7819 */ /* 0x100fe2000001160d */
[----:B0-----:R-:W-:Y:S01]  /*b1f0*/  IMAD R6, R12, R22, RZ ;  /* 0x000000160c067224 */ /* 0x001fe200078e02ff */
[----:B------:R-:W-:Y:S02]  /*b200*/  SHF.R.U32.HI R12, RZ, 0x6, R13 ;  /* 0x00000006ff0c7819 */ /* 0x000fe4000001160d */
[----:B------:R-:W-:Y:S02]  /*b210*/  SGXT.U32 R42, R42, 0x1 ;  /* 0x000000012a2a781a */ /* 0x000fe40000000000 */
[----:B------:R-:W-:Y:S02]  /*b220*/  SGXT.U32 R12, R12, 0x1 ;  /* 0x000000010c0c781a */ /* 0x000fe40000000000 */
[----:B------:R-:W-:Y:S02]  /*b230*/  SGXT.U32 R43, R43, 0x1 ;  /* 0x000000012b2b781a */ /* 0x000fe40000000000 */
[----:B------:R-:W-:-:S02]  /*b240*/  LOP3.LUT R12, R12, 0x28, RZ, 0xfc, !PT ;  /* 0x000000280c0c7812 */ /* 0x000fc400078efcff */
[----:B------:R-:W-:Y:S02]  /*b250*/  LOP3.LUT R42, R42, 0x38, RZ, 0xfc, !PT ;  /* 0x000000382a2a7812 */ /* 0x000fe400078efcff */
[----:B------:R-:W-:Y:S01]  /*b260*/  LOP3.LUT R43, R43, 0x42, RZ, 0xfc, !PT ;  /* 0x000000422b2b7812 */ /* 0x000fe200078efcff */
[-C--:B------:R-:W-:Y:S01]  /*b270*/  IMAD R31, R12, R22.reuse, RZ ;  /* 0x000000160c1f7224 */ /* 0x080fe200078e02ff */
[--C-:B------:R-:W-:Y:S01]  /*b280*/  SHF.R.U32.HI R12, RZ, 0x6, R13.reuse ;  /* 0x00000006ff0c7819 */ /* 0x100fe2000001160d */
[-C--:B------:R-:W-:Y:S01]  /*b290*/  IMAD R15, R42, R22.reuse, RZ ;  /* 0x000000162a0f7224 */ /* 0x080fe200078e02ff */
[--C-:B------:R-:W-:Y:S01]  /*b2a0*/  SHF.R.U32.HI R42, RZ, 0x6, R13.reuse ;  /* 0x00000006ff2a7819 */ /* 0x100fe2000001160d */
[----:B------:R-:W-:Y:S01]  /*b2b0*/  IMAD R24, R43, R22, RZ ;  /* 0x000000162b187224 */ /* 0x000fe200078e02ff */
[----:B------:R-:W-:Y:S02]  /*b2c0*/  SHF.R.U32.HI R43, RZ, 0x6, R13 ;  /* 0x00000006ff2b7819 */ /* 0x000fe4000001160d */
[----:B------:R-:W-:-:S02]  /*b2d0*/  SGXT.U32 R12, R12, 0x1 ;  /* 0x000000010c0c781a */ /* 0x000fc40000000000 */
[----:B------:R-:W-:Y:S02]  /*b2e0*/  SGXT.U32 R42, R42, 0x1 ;  /* 0x000000012a2a781a */ /* 0x000fe40000000000 */
[----:B------:R-:W-:Y:S02]  /*b2f0*/  SGXT.U32 R43, R43, 0x1 ;  /* 0x000000012b2b781a */ /* 0x000fe40000000000 */
[----:B------:R-:W-:Y:S02]  /*b300*/  LOP3.LUT R12, R12, 0x30, RZ, 0xfc, !PT ;  /* 0x000000300c0c7812 */ /* 0x000fe400078efcff */
[----:B------:R-:W-:Y:S02]  /*b310*/  LOP3.LUT R42, R42, 0x40, RZ, 0xfc, !PT ;  /* 0x000000402a2a7812 */ /* 0x000fe400078efcff */
[----:B------:R-:W-:Y:S01]  /*b320*/  LOP3.LUT R43, R43, 0x48, RZ, 0xfc, !PT ;  /* 0x000000482b2b7812 */ /* 0x000fe200078efcff */
[----:B------:R-:W-:Y:S01]  /*b330*/  STS.U16 [R2+UR9+0x5b80], R5 ;  /* 0x005b800502007988 */ /* 0x000fe20008000409 */
[-C--:B------:R-:W-:Y:S01]  /*b340*/  IMAD R29, R12, R22.reuse, RZ ;  /* 0x000000160c1d7224 */ /* 0x080fe200078e02ff */
[--C-:B------:R-:W-:Y:S01]  /*b350*/  SHF.R.U32.HI R12, RZ, 0x6, R13.reuse ;  /* 0x00000006ff0c7819 */ /* 0x100fe2000001160d */
[----:B------:R-:W-:Y:S01]  /*b360*/  IMAD R26, R42, R22, RZ ;  /* 0x000000162a1a7224 */ /* 0x000fe200078e02ff */
[----:B------:R0:W-:Y:S01]  /*b370*/  STS.U16 [R2+UR9+0x5f80], R4 ;  /* 0x005f800402007988 */ /* 0x0001e20008000409 */
[----:B------:R-:W-:-:S02]  /*b380*/  SHF.R.U32.HI R42, RZ, 0x6, R13 ;  /* 0x00000006ff2a7819 */ /* 0x000fc4000001160d */
[----:B------:R-:W-:Y:S02]  /*b390*/  SGXT.U32 R12, R12, 0x1 ;  /* 0x000000010c0c781a */ /* 0x000fe40000000000 */
[--C-:B------:R-:W-:Y:S02]  /*b3a0*/  SHF.R.U32.HI R10, RZ, 0x6, R13.reuse ;  /* 0x00000006ff0a7819 */ /* 0x100fe4000001160d */
[--C-:B------:R-:W-:Y:S01]  /*b3b0*/  SHF.R.U32.HI R41, RZ, 0x6, R13.reuse ;  /* 0x00000006ff297819 */ /* 0x100fe2000001160d */
[C---:B------:R-:W-:Y:S02]  /*b3c0*/  IMAD.SHL.U32 R19, R18.reuse, 0x2, RZ ;  /* 0x0000000212137824 */ /* 0x040fe400078e00ff */
[----:B0-----:R-:W-:Y:S01]  /*b3d0*/  IMAD R2, R43, R22, RZ ;  /* 0x000000162b027224 */ /* 0x001fe200078e02ff */
[----:B------:R-:W-:Y:S01]  /*b3e0*/  SHF.R.U32.HI R43, RZ, 0x6, R13 ;  /* 0x00000006ff2b7819 */ /* 0x000fe2000001160d */
[----:B------:R-:W-:Y:S01]  /*b3f0*/  IMAD.HI R20, R18, 0x2, RZ ;  /* 0x0000000212147827 */ /* 0x000fe200078e02ff */
[----:B------:R-:W-:Y:S01]  /*b400*/  SGXT.U32 R42, R42, 0x1 ;  /* 0x000000012a2a781a */ /* 0x000fe20000000000 */
[----:B------:R0:W-:Y:S06]  /*b410*/  MEMBAR.ALL.CTA ;  /* 0x0000000000007992 */ /* 0x0001ec0000008000 */
[----:B0-----:R-:W0:Y:S01]  /*b420*/  FENCE.VIEW.ASYNC.S ;  /* 0x00000000000073c6 */ /* 0x001e220000000000 */
[----:B------:R-:W-:-:S02]  /*b430*/  SGXT.U32 R43, R43, 0x1 ;  /* 0x000000012b2b781a */ /* 0x000fc40000000000 */
[----:B------:R-:W-:Y:S02]  /*b440*/  LOP3.LUT R12, R12, 0x36, RZ, 0xfc, !PT ;  /* 0x000000360c0c7812 */ /* 0x000fe400078efcff */
[----:B------:R-:W-:Y:S02]  /*b450*/  LOP3.LUT R42, R42, 0x46, RZ, 0xfc, !PT ;  /* 0x000000462a2a7812 */ /* 0x000fe400078efcff */
[----:B------:R-:W-:Y:S01]  /*b460*/  LOP3.LUT R43, R43, 0x52, RZ, 0xfc, !PT ;  /* 0x000000522b2b7812 */ /* 0x000fe200078efcff */
[-C--:B------:R-:W-:Y:S01]  /*b470*/  IMAD R16, R12, R22.reuse, RZ ;  /* 0x000000160c107224 */ /* 0x080fe200078e02ff */
[--C-:B------:R-:W-:Y:S01]  /*b480*/  SHF.R.U32.HI R12, RZ, 0x6, R13.reuse ;  /* 0x00000006ff0c7819 */ /* 0x100fe2000001160d */
[-C--:B------:R-:W-:Y:S01]  /*b490*/  IMAD R3, R42, R22.reuse, RZ ;  /* 0x000000162a037224 */ /* 0x080fe200078e02ff */
[--C-:B------:R-:W-:Y:S01]  /*b4a0*/  SHF.R.U32.HI R42, RZ, 0x6, R13.reuse ;  /* 0x00000006ff2a7819 */ /* 0x100fe2000001160d */
[----:B------:R-:W-:Y:S01]  /*b4b0*/  IMAD R4, R43, R22, RZ ;  /* 0x000000162b047224 */ /* 0x000fe200078e02ff */
[----:B------:R-:W-:-:S02]  /*b4c0*/  SHF.R.U32.HI R43, RZ, 0x6, R13 ;  /* 0x00000006ff2b7819 */ /* 0x000fc4000001160d */
[----:B------:R-:W-:Y:S02]  /*b4d0*/  SGXT.U32 R10, R10, 0x1 ;  /* 0x000000010a0a781a */ /* 0x000fe40000000000 */
[----:B------:R-:W-:Y:S02]  /*b4e0*/  SGXT.U32 R12, R12, 0x1 ;  /* 0x000000010c0c781a */ /* 0x000fe40000000000 */
[----:B------:R-:W-:Y:S02]  /*b4f0*/  SGXT.U32 R42, R42, 0x1 ;  /* 0x000000012a2a781a */ /* 0x000fe40000000000 */
[----:B------:R-:W-:Y:S02]  /*b500*/  SGXT.U32 R43, R43, 0x1 ;  /* 0x000000012b2b781a */ /* 0x000fe40000000000 */
[----:B------:R-:W-:Y:S02]  /*b510*/  LOP3.LUT R10, R10, 0x4c, RZ, 0xfc, !PT ;  /* 0x0000004c0a0a7812 */ /* 0x000fe400078efcff */
[----:B------:R-:W-:-:S02]  /*b520*/  LOP3.LUT R12, R12, 0x3c, RZ, 0xfc, !PT ;  /* 0x0000003c0c0c7812 */ /* 0x000fc400078efcff */
[----:B------:R-:W-:Y:S02]  /*b530*/  LOP3.LUT R42, R42, 0x50, RZ, 0xfc, !PT ;  /* 0x000000502a2a7812 */ /* 0x000fe400078efcff */
[----:B------:R-:W-:Y:S01]  /*b540*/  LOP3.LUT R43, R43, 0x58, RZ, 0xfc, !PT ;  /* 0x000000582b2b7812 */ /* 0x000fe200078efcff */
[-C--:B------:R-:W-:Y:S02]  /*b550*/  IMAD R5, R10, R22.reuse, RZ ;  /* 0x000000160a057224 */ /* 0x080fe400078e02ff */
        /* <DEDUP_REMOVED lines=14> */
[-C--:B------:R-:W-:Y:S01]  /*b640*/  IMAD R21, R12, R22.reuse, RZ ;  /* 0x000000160c157224 */ /* 0x080fe200078e02ff */
[--C-:B------:R-:W-:Y:S01]  /*b650*/  SHF.R.U32.HI R12, RZ, 0x6, R13.reuse ;  /* 0x00000006ff0c7819 */ /* 0x100fe2000001160d */
[-C--:B------:R-:W-:Y:S01]  /*b660*/  IMAD R51, R41, R22.reuse, RZ ;  /* 0x0000001629337224 */ /* 0x080fe200078e02ff */
[--C-:B------:R-:W-:Y:S01]  /*b670*/  SHF.R.U32.HI R41, RZ, 0x6, R13.reuse ;  /* 0x00000006ff297819 */ /* 0x100fe2000001160d */
[-C--:B------:R-:W-:Y:S01]  /*b680*/  IMAD R50, R42, R22.reuse, RZ ;  /* 0x000000162a327224 */ /* 0x080fe200078e02ff */
[--C-:B------:R-:W-:Y:S01]  /*b690*/  SHF.R.U32.HI R42, RZ, 0x6, R13.reuse ;  /* 0x00000006ff2a7819 */ /* 0x100fe2000001160d */
[----:B------:R-:W-:Y:S01]  /*b6a0*/  IMAD R23, R43, R22, RZ ;  /* 0x000000162b177224 */ /* 0x000fe200078e02ff */
[----:B------:R-:W-:-:S02]  /*b6b0*/  SHF.R.U32.HI R43, RZ, 0x6, R13 ;  /* 0x00000006ff2b7819 */ /* 0x000fc4000001160d */
[----:B------:R-:W-:-:S04]  /*b6c0*/  SHF.R.U32.HI R13, RZ, 0x6, R13 ;  /* 0x00000006ff0d7819 */ /* 0x000fc8000001160d */
[----:B------:R-:W-:Y:S02]  /*b6d0*/  SGXT.U32 R13, R13, 0x1 ;  /* 0x000000010d0d781a */ /* 0x000fe40000000000 */
[----:B------:R-:W-:Y:S02]  /*b6e0*/  SGXT.U32 R41, R41, 0x1 ;  /* 0x000000012929781a */ /* 0x000fe40000000000 */
[----:B------:R-:W-:Y:S02]  /*b6f0*/  LOP3.LUT R13, R13, 0x62, RZ, 0xfc, !PT ;  /* 0x000000620d0d7812 */ /* 0x000fe400078efcff */
[----:B------:R-:W-:Y:S02]  /*b700*/  SGXT.U32 R43, R43, 0x1 ;  /* 0x000000012b2b781a */ /* 0x000fe40000000000 */
[----:B------:R-:W-:Y:S01]  /*b710*/  LOP3.LUT R41, R41, 0x5a, RZ, 0xfc, !PT ;  /* 0x0000005a29297812 */ /* 0x000fe200078efcff */
[-C--:B------:R-:W-:Y:S01]  /*b720*/  IMAD R13, R13, R22.reuse, RZ ;  /* 0x000000160d0d7224 */ /* 0x080fe200078e02ff */
[----:B------:R-:W-:Y:S01]  /*b730*/  LOP3.LUT R43, R43, 0x64, RZ, 0xfc, !PT ;  /* 0x000000642b2b7812 */ /* 0x000fe200078efcff */
[----:B------:R-:W-:Y:S02]  /*b740*/  STL [R1+0x6c8], R23 ;  /* 0x0006c81701007387 */ /* 0x000fe40000100800 */
[----:B------:R-:W-:-:S02]  /*b750*/  IMAD R7, R41, R22, RZ ;  /* 0x0000001629077224 */ /* 0x000fc400078e02ff */
[----:B------:R1:W-:Y:S01]  /*b760*/  STL [R1+0x6a8], R13 ;  /* 0x0006a80d01007387 */ /* 0x0003e20000100800 */
[----:B------:R-:W-:-:S05]  /*b770*/  IMAD R41, R43, R22, RZ ;  /* 0x000000162b297224 */ /* 0x000fca00078e02ff */
[----:B------:R-:W-:Y:S01]  /*b780*/  STL [R1+0x68c], R41 ;  /* 0x00068c2901007387 */ /* 0x000fe20000100800 */
[----:B-1----:R-:W-:-:S05]  /*b790*/  IMAD.HI R13, R25, 0x2, RZ ;  /* 0x00000002190d7827 */ /* 0x002fca00078e02ff */
[----:B------:R1:W-:Y:S01]  /*b7a0*/  STL [R1+0x88], R13 ;  /* 0x0000880d01007387 */ /* 0x0003e20000100800 */
[----:B------:R-:W-:Y:S02]  /*b7b0*/  IMAD.SHL.U32 R18, R25, 0x2, RZ ;  /* 0x0000000219127824 */ /* 0x000fe400078e00ff */
[C---:B------:R-:W-:Y:S02]  /*b7c0*/  IMAD.SHL.U32 R25, R11.reuse, 0x2, RZ ;  /* 0x000000020b197824 */ /* 0x040fe400078e00ff */
[----:B------:R-:W-:-:S04]  /*b7d0*/  IMAD.HI R23, R11, 0x2, RZ ;  /* 0x000000020b177827 */ /* 0x000fc800078e02ff */
[----:B-1----:R-:W-:-:S04]  /*b7e0*/  IMAD.HI R13, R36, 0x2, RZ ;  /* 0x00000002240d7827 */ /* 0x002fc800078e02ff */
[----:B------:R-:W-:Y:S01]  /*b7f0*/  IMAD.SHL.U32 R11, R36, 0x2, RZ ;  /* 0x00000002240b7824 */ /* 0x000fe200078e00ff */
[----:B------:R1:W-:Y:S01]  /*b800*/  STL [R1+0x94], R13 ;  /* 0x0000940d01007387 */ /* 0x0003e20000100800 */
[C---:B------:R-:W-:Y:S02]  /*b810*/  IMAD.SHL.U32 R37, R35.reuse, 0x2, RZ ;  /* 0x0000000223257824 */ /* 0x040fe400078e00ff */
[----:B------:R-:W-:-:S03]  /*b820*/  IMAD.HI R36, R35, 0x2, RZ ;  /* 0x0000000223247827 */ /* 0x000fc600078e02ff */
[----:B------:R-:W-:Y:S01]  /*b830*/  STL [R1+0x60], R37 ;  /* 0x0000602501007387 */ /* 0x000fe20000100800 */
[----:B-1----:R-:W-:-:S03]  /*b840*/  IMAD.SHL.U32 R13, R6, 0x2, RZ ;  /* 0x00000002060d7824 */ /* 0x002fc600078e00ff */
[----:B------:R-:W-:Y:S01]  /*b850*/  STL [R1+0xa8], R36 ;  /* 0x0000a82401007387 */ /* 0x000fe20000100800 */
[----:B------:R-:W-:-:S03]  /*b860*/  IMAD.HI R35, R6, 0x2, RZ ;  /* 0x0000000206237827 */ /* 0x000fc600078e02ff */
[----:B------:R1:W-:Y:S01]  /*b870*/  STL [R1+0x5c], R13 ;  /* 0x00005c0d01007387 */ /* 0x0003e20000100800 */
[----:B------:R-:W-:-:S03]  /*b880*/  IMAD.SHL.U32 R6, R34, 0x2, RZ ;  /* 0x0000000222067824 */ /* 0x000fc600078e00ff */
[----:B------:R2:W-:Y:S01]  /*b890*/  STL [R1+0xb0], R35 ;  /* 0x0000b02301007387 */ /* 0x0005e20000100800 */
[----:B-1----:R-:W-:-:S04]  /*b8a0*/  IMAD.HI R13, R34, 0x2, RZ ;  /* 0x00000002220d7827 */ /* 0x002fc800078e02ff */
[C---:B------:R-:W-:Y:S02]  /*b8b0*/  IMAD.SHL.U32 R34, R32.reuse, 0x2, RZ ;  /* 0x0000000220227824 */ /* 0x040fe400078e00ff */
[----:B------:R-:W-:-:S03]  /*b8c0*/  IMAD.HI R32, R32, 0x2, RZ ;  /* 0x0000000220207827 */ /* 0x000fc600078e02ff */
[----:B------:R1:W-:Y:S01]  /*b8d0*/  STL [R1+0x54], R34 ;  /* 0x0000542201007387 */ /* 0x0003e20000100800 */
[----:B--2---:R-:W-:-:S03]  /*b8e0*/  IMAD.SHL.U32 R35, R31, 0x2, RZ ;  /* 0x000000021f237824 */ /* 0x004fc600078e00ff */
[----:B------:R2:W-:Y:S01]  /*b8f0*/  STL [R1+0xc0], R32 ;  /* 0x0000c02001007387 */ /* 0x0005e20000100800 */
[----:B------:R-:W-:Y:S02]  /*b900*/  IMAD.SHL.U32 R44, R17, 0x2, RZ ;  /* 0x00000002112c7824 */ /* 0x000fe400078e00ff */
[----:B-1----:R-:W-:Y:S01]  /*b910*/  IMAD.HI R34, R31, 0x2, RZ ;  /* 0x000000021f227827 */ /* 0x002fe200078e02ff */
[----:B------:R-:W-:Y:S03]  /*b920*/  STL [R1+0xac], R35 ;  /* 0x0000ac2301007387 */ /* 0x000fe60000100800 */
[C---:B--2---:R-:W-:Y:S02]  /*b930*/  IMAD.SHL.U32 R32, R8.reuse, 0x2, RZ ;  /* 0x0000000208207824 */ /* 0x044fe400078e00ff */
[----:B------:R-:W-:Y:S01]  /*b940*/  IMAD.HI R31, R8, 0x2, RZ ;  /* 0x00000002081f7827 */ /* 0x000fe200078e02ff */
[----:B------:R-:W-:Y:S01]  /*b950*/  STL [R1+0xc8], R34 ;  /* 0x0000c82201007387 */ /* 0x000fe20000100800 */
[----:B------:R-:W-:-:S02]  /*b960*/  SGXT.U32 R12, R12, 0x1 ;  /* 0x000000010c0c781a */ /* 0x000fc40000000000 */
[----:B------:R-:W-:Y:S02]  /*b970*/  IMAD.SHL.U32 R45, R29, 0x2, RZ ;  /* 0x000000021d2d7824 */ /* 0x000fe400078e00ff */
[----:B------:R-:W-:Y:S01]  /*b980*/  IMAD.HI R49, R17, 0x2, RZ ;  /* 0x0000000211317827 */ /* 0x000fe200078e02ff */
[----:B------:R1:W-:Y:S03]  /*b990*/  STL [R1+0xb4], R32 ;  /* 0x0000b42001007387 */ /* 0x0003e60000100800 */
[----:B------:R-:W-:Y:S01]  /*b9a0*/  IMAD.HI R53, R29, 0x2, RZ ;  /* 0x000000021d357827 */ /* 0x000fe200078e02ff */
[----:B------:R-:W-:Y:S03]  /*b9b0*/  STL [R1+0xd0], R31 ;  /* 0x0000d01f01007387 */ /* 0x000fe60000100800 */
[----:B------:R-:W-:-:S02]  /*b9c0*/  IMAD.SHL.U32 R52, R16, 0x2, RZ ;  /* 0x0000000210347824 */ /* 0x000fc400078e00ff */
[----:B------:R-:W-:Y:S01]  /*b9d0*/  IMAD.HI R17, R16, 0x2, RZ ;  /* 0x0000000210117827 */ /* 0x000fe200078e02ff */
[----:B------:R-:W-:Y:S03]  /*b9e0*/  STL [R1+0x684], R44 ;  /* 0x0006842c01007387 */ /* 0x000fe60000100800 */
[C---:B------:R-:W-:Y:S02]  /*b9f0*/  IMAD.SHL.U32 R39, R15.reuse, 0x2, RZ ;  /* 0x000000020f277824 */ /* 0x040fe400078e00ff */
[C---:B------:R-:W-:Y:S02]  /*ba00*/  IMAD.SHL.U32 R16, R14.reuse, 0x2, RZ ;  /* 0x000000020e107824 */ /* 0x040fe400078e00ff */
[----:B------:R-:W-:Y:S01]  /*ba10*/  IMAD.HI R47, R14, 0x2, RZ ;  /* 0x000000020e2f7827 */ /* 0x000fe200078e02ff */
[----:B------:R-:W-:Y:S03]  /*ba20*/  STL [R1+0x690], R45 ;  /* 0x0006902d01007387 */ /* 0x000fe60000100800 */
[----:B------:R-:W-:Y:S01]  /*ba30*/  IMAD.HI R15, R15, 0x2, RZ ;  /* 0x000000020f0f7827 */ /* 0x000fe200078e02ff */
[----:B------:R-:W-:-:S03]  /*ba40*/  LOP3.LUT R12, R12, 0x4a, RZ, 0xfc, !PT ;  /* 0x0000004a0c0c7812 */ /* 0x000fc600078efcff */
[C---:B------:R-:W-:Y:S02]  /*ba50*/  IMAD.SHL.U32 R14, R27.reuse, 0x2, RZ ;  /* 0x000000021b0e7824 */ /* 0x040fe400078e00ff */
[C---:B-1----:R-:W-:Y:S02]  /*ba60*/  IMAD.SHL.U32 R32, R28.reuse, 0x2, RZ ;  /* 0x000000021c207824 */ /* 0x042fe400078e00ff */
[----:B------:R-:W-:Y:S01]  /*ba70*/  IMAD.HI R43, R28, 0x2, RZ ;  /* 0x000000021c2b7827 */ /* 0x000fe200078e02ff */
[----:B------:R-:W-:Y:S03]  /*ba80*/  STL.64 [R1+0x698], R52 ;  /* 0x0006983401007387 */ /* 0x000fe60000100a00 */
[----:B------:R-:W-:Y:S02]  /*ba90*/  IMAD.SHL.U32 R46, R26, 0x2, RZ ;  /* 0x000000021a2e7824 */ /* 0x000fe400078e00ff */
[----:B------:R-:W-:Y:S01]  /*baa0*/  IMAD.HI R29, R27, 0x2, RZ ;  /* 0x000000021b1d7827 */ /* 0x000fe200078e02ff */
[----:B------:R1:W-:Y:S03]  /*bab0*/  STL.64 [R1+0x6a0], R16 ;  /* 0x0006a01001007387 */ /* 0x0003e60000100a00 */
[----:B------:R-:W-:Y:S01]  /*bac0*/  IMAD.SHL.U32 R28, R24, 0x2, RZ ;  /* 0x00000002181c7824 */ /* 0x000fe200078e00ff */
[----:B------:R2:W-:Y:S01]  /*bad0*/  STL.64 [R1+0x6b0], R14 ;  /* 0x0006b00e01007387 */ /* 0x0005e20000100a00 */
[----:B------:R-:W-:Y:S01]  /*bae0*/  SGXT.U32 R42, R42, 0x1 ;  /* 0x000000012a2a781a */ /* 0x000fe20000000000 */
[----:B------:R-:W-:-:S02]  /*baf0*/  IMAD R12, R12, R22, RZ ;  /* 0x000000160c0c7224 */ /* 0x000fc400078e02ff */
[----:B------:R3:W-:Y:S01]  /*bb00*/  STL.64 [R1+0x6b8], R46 ;  /* 0x0006b82e01007387 */ /* 0x0007e20000100a00 */
[----:B------:R-:W-:-:S03]  /*bb10*/  LOP3.LUT R42, R42, 0x5c, RZ, 0xfc, !PT ;  /* 0x0000005c2a2a7812 */ /* 0x000fc600078efcff */
[----:B------:R4:W-:Y:S01]  /*bb20*/  STL.64 [R1+0x6c0], R28 ;  /* 0x0006c01c01007387 */ /* 0x0009e20000100a00 */
[----:B------:R-:W-:-:S03]  /*bb30*/  IMAD.HI R35, R2, 0x2, RZ ;  /* 0x0000000202237827 */ /* 0x000fc600078e02ff */
[----:B-1----:R-:W4:Y:S04]  /*bb40*/  LDL.LU R17, [R1+0x60] ;  /* 0x0000600001117983 */ /* 0x002f280000300800 */
[----:B--2---:R-:W2:Y:S01]  /*bb50*/  LDL.LU R14, [R1+0x94] ;  /* 0x00009400010e7983 */ /* 0x004ea20000300800 */
[----:B---3--:R-:W-:Y:S02]  /*bb60*/  IMAD.MOV.U32 R46, RZ, RZ, R19 ;  /* 0x000000ffff2e7224 */ /* 0x008fe400078e0013 */
[----:B------:R-:W-:Y:S01]  /*bb70*/  IMAD.MOV.U32 R47, RZ, RZ, R18 ;  /* 0x000000ffff2f7224 */ /* 0x000fe200078e0012 */
[----:B------:R-:W3:Y:S01]  /*bb80*/  LDL.LU R15, [R1+0x5c] ;  /* 0x00005c00010f7983 */ /* 0x000ee20000300800 */
[----:B------:R-:W-:Y:S02]  /*bb90*/  IMAD.SHL.U32 R19, R2, 0x2, RZ ;  /* 0x0000000202137824 */ /* 0x000fe400078e00ff */
[C---:B------:R-:W-:Y:S01]  /*bba0*/  IMAD.SHL.U32 R2, R12.reuse, 0x2, RZ ;  /* 0x000000020c027824 */ /* 0x040fe200078e00ff */
[----:B------:R-:W2:Y:S01]  /*bbb0*/  LDL.LU R52, [R1+0xb0] ;  /* 0x0000b00001347983 */ /* 0x000ea20000300800 */
[----:B------:R-:W-:-:S03]  /*bbc0*/  IMAD.HI R18, R12, 0x2, RZ ;  /* 0x000000020c127827 */ /* 0x000fc600078e02ff */
[----:B------:R-:W2:Y:S01]  /*bbd0*/  LDL.LU R53, [R1+0x54] ;  /* 0x0000540001357983 */ /* 0x000ea20000300800 */
[----:B------:R-:W-:-:S03]  /*bbe0*/  IMAD.HI R27, R26, 0x2, RZ ;  /* 0x000000021a1b7827 */ /* 0x000fc600078e02ff */
[----:B------:R-:W2:Y:S01]  /*bbf0*/  LDL.LU R45, [R1+0xc0] ;  /* 0x0000c000012d7983 */ /* 0x000ea20000300800 */
[----:B------:R-:W-:Y:S01]  /*bc00*/  IMAD.HI R31, R24, 0x2, RZ ;  /* 0x00000002181f7827 */ /* 0x000fe200078e02ff */
[--C-:B----4-:R-:W-:Y:S02]  /*bc10*/  IADD3 R28, P2, P3, R46, UR18, R33.reuse ;  /* 0x000000122e1c7c10 */ /* 0x110fe4000fb5e021 */
[----:B------:R-:W4:Y:S01]  /*bc20*/  LDL.LU R44, [R1+0xb4] ;  /* 0x0000b400012c7983 */ /* 0x000f220000300800 */
[C---:B------:R-:W-:Y:S02]  /*bc30*/  IMAD.SHL.U32 R12, R10.reuse, 0x2, RZ ;  /* 0x000000020a0c7824 */ /* 0x040fe400078e00ff */
[----:B------:R-:W-:Y:S01]  /*bc40*/  IMAD.HI R37, R10, 0x2, RZ ;  /* 0x000000020a257827 */ /* 0x000fe200078e02ff */
[----:B------:R-:W-:-:S03]  /*bc50*/  IADD3 R46, P4, P5, R47, UR18, R33 ;  /* 0x000000122f2e7c10 */ /* 0x000fc6000fd9e021 */
[C---:B------:R-:W-:Y:S02]  /*bc60*/  IMAD.SHL.U32 R40, R21.reuse, 0x2, RZ ;  /* 0x0000000215287824 */ /* 0x040fe400078e00ff */
[----:B------:R-:W-:-:S04]  /*bc70*/  IMAD.HI R24, R21, 0x2, RZ ;  /* 0x0000000215187827 */ /* 0x000fc800078e02ff */
[C---:B------:R-:W-:Y:S02]  /*bc80*/  IMAD.SHL.U32 R10, R4.reuse, 0x2, RZ ;  /* 0x00000002040a7824 */ /* 0x040fe400078e00ff */
[----:B------:R-:W-:-:S04]  /*bc90*/  IMAD.HI R38, R4, 0x2, RZ ;  /* 0x0000000204267827 */ /* 0x000fc800078e02ff */
[C---:B------:R-:W-:Y:S02]  /*bca0*/  IMAD.SHL.U32 R36, R51.reuse, 0x2, RZ ;  /* 0x0000000233247824 */ /* 0x040fe400078e00ff */
[----:B------:R-:W-:Y:S02]  /*bcb0*/  IMAD.HI R26, R51, 0x2, RZ ;  /* 0x00000002331a7827 */ /* 0x000fe400078e02ff */
[----:B------:R-:W2:Y:S02]  /*bcc0*/  LDL.LU R51, [R1+0xac] ;  /* 0x0000ac0001337983 */ /* 0x000ea40000300800 */
[----:B------:R-:W-:Y:S02]  /*bcd0*/  IMAD R9, R42, R22, RZ ;  /* 0x000000162a097224 */ /* 0x000fe400078e02ff */
[----:B------:R-:W-:Y:S02]  /*bce0*/  IMAD.MOV.U32 R16, RZ, RZ, R11 ;  /* 0x000000ffff107224 */ /* 0x000fe400078e000b */
[----:B------:R-:W-:-:S02]  /*bcf0*/  IMAD.SHL.U32 R4, R50, 0x2, RZ ;  /* 0x0000000232047824 */ /* 0x000fc400078e00ff */
[----:B------:R-:W-:Y:S02]  /*bd00*/  IMAD.HI R21, R50, 0x2, RZ ;  /* 0x0000000232157827 */ /* 0x000fe400078e02ff */
[----:B------:R-:W2:Y:S02]  /*bd10*/  LDL.LU R50, [R1+0xa8] ;  /* 0x0000a80001327983 */ /* 0x000ea40000300800 */
[C---:B------:R-:W-:Y:S02]  /*bd20*/  IMAD.SHL.U32 R11, R48.reuse, 0x2, RZ ;  /* 0x00000002300b7824 */ /* 0x040fe400078e00ff */
[----:B------:R-:W-:Y:S02]  /*bd30*/  IMAD.HI R42, R48, 0x2, RZ ;  /* 0x00000002302a7827 */ /* 0x000fe400078e02ff */
[----:B------:R-:W2:Y:S04]  /*bd40*/  LDL.LU R48, [R1+0xd0] ;  /* 0x0000d00001307983 */ /* 0x000ea80000300800 */
[----:B------:R-:W2:Y:S01]  /*bd50*/  LDL.LU R47, [R1+0x88] ;  /* 0x00008800012f7983 */ /* 0x000ea20000300800 */
[----:B------:R-:W-:-:S05]  /*bd60*/  IMAD.MOV.U32 R29, RZ, RZ, R20 ;  /* 0x000000ffff1d7224 */ /* 0x000fca00078e0014 */
[----:B------:R-:W-:-:S05]  /*bd70*/  IADD3.X R29, PT, PT, R29, UR19, R0, P2, P3 ;  /* 0x000000131d1d7c10 */ /* 0x000fca00097e6400 */
[----:B------:R1:W-:Y:S02]  /*bd80*/  STL.64 [R1+0x20], R28 ;  /* 0x0000201c01007387 */ /* 0x0003e40000100a00 */
[----:B-1----:R-:W-:-:S04]  /*bd90*/  IADD3 R28, P2, P3, R25, UR18, R33 ;  /* 0x00000012191c7c10 */ /* 0x002fc8000fb5e021 */
[--C-:B------:R-:W-:Y:S01]  /*bda0*/  IADD3.X R29, PT, PT, R23, UR19, R0.reuse, P2, P3 ;  /* 0x00000013171d7c10 */ /* 0x100fe200097e6400 */
[----:B------:R-:W-:Y:S02]  /*bdb0*/  UIADD3 UR7, UPT, UPT, UR9, 0x8000, URZ ;  /* 0x0000800009077890 */ /* 0x000fe4000fffe0ff */
[----:B------:R-:W-:Y:S01]  /*bdc0*/  UIADD3 UR8, UPT, UPT, UR9, 0xc000, URZ ;  /* 0x0000c00009087890 */ /* 0x000fe2000fffe0ff */
[----:B------:R-:W-:Y:S01]  /*bdd0*/  UMOV UR4, URZ ;  /* 0x000000ff00047c82 */ /* 0x000fe20008000000 */
[----:B------:R-:W-:Y:S01]  /*bde0*/  UMOV UR5, URZ ;  /* 0x000000ff00057c82 */ /* 0x000fe20008000000 */
[----:B0-----:R-:W-:Y:S01]  /*bdf0*/  BAR.SYNC.DEFER_BLOCKING 0x0 ;  /* 0x0000000000007b1d */ /* 0x001fe20000010000 */
[----:B--2---:R-:W-:-:S05]  /*be00*/  IADD3.X R47, PT, PT, R47, UR19, R0, P4, P5 ;  /* 0x000000132f2f7c10 */ /* 0x004fca000a7ea400 */
[----:B------:R0:W-:Y:S04]  /*be10*/  STL.64 [R1+0x28], R46 ;  /* 0x0000282e01007387 */ /* 0x0001e80000100a00 */
[----:B------:R-:W2:Y:S01]  /*be20*/  LDL.LU R23, [R1+0x6c8] ;  /* 0x0006c80001177983 */ /* 0x000ea20000300800 */
[--C-:B0-----:R-:W-:Y:S02]  /*be30*/  IADD3 R46, P4, P5, R16, UR18, R33.reuse ;  /* 0x00000012102e7c10 */ /* 0x101fe4000fd9e021 */
[----:B------:R-:W-:Y:S02]  /*be40*/  IADD3 R16, P2, P3, R17, UR18, R33 ;  /* 0x0000001211107c10 */ /* 0x000fe4000fb5e021 */
[--C-:B------:R-:W-:Y:S01]  /*be50*/  IADD3.X R47, PT, PT, R14, UR19, R0.reuse, P4, P5 ;  /* 0x000000130e2f7c10 */ /* 0x100fe2000a7ea400 */
[----:B------:R0:W-:Y:S01]  /*be60*/  STL.64 [R1+0x30], R28 ;  /* 0x0000301c01007387 */ /* 0x0001e20000100a00 */
[----:B------:R-:W-:-:S02]  /*be70*/  IADD3.X R17, PT, PT, R50, UR19, R0, P2, P3 ;  /* 0x0000001332117c10 */ /* 0x000fc400097e6400 */
[----:B---3--:R-:W-:-:S04]  /*be80*/  IADD3 R14, P4, P5, R15, UR18, R33 ;  /* 0x000000120f0e7c10 */ /* 0x008fc8000fd9e021 */
[----:B------:R-:W-:Y:S01]  /*be90*/  IADD3.X R15, PT, PT, R52, UR19, R0, P4, P5 ;  /* 0x00000013340f7c10 */ /* 0x000fe2000a7ea400 */
[----:B0-----:R-:W3:Y:S04]  /*bea0*/  LDL.LU.64 R28, [R1+0x6c0] ;  /* 0x0006c000011c7983 */ /* 0x001ee80000300a00 */
[----:B------:R0:W-:Y:S04]  /*beb0*/  STL.64 [R1+0x38], R46 ;  /* 0x0000382e01007387 */ /* 0x0001e80000100a00 */
[----:B0-----:R-:W2:Y:S04]  /*bec0*/  LDL.LU.64 R46, [R1+0x6b8] ;  /* 0x0006b800012e7983 */ /* 0x001ea80000300a00 */
[----:B------:R0:W-:Y:S04]  /*bed0*/  STL.64 [R1+0x40], R16 ;  /* 0x0000401001007387 */ /* 0x0001e80000100a00 */
[----:B------:R1:W-:Y:S01]  /*bee0*/  STL.64 [R1+0x48], R14 ;  /* 0x0000480e01007387 */ /* 0x0003e20000100a00 */
[----:B0-----:R-:W-:-:S04]  /*bef0*/  IADD3 R16, P2, P3, R6, UR18, R33 ;  /* 0x0000001206107c10 */ /* 0x001fc8000fb5e021 */
[----:B------:R-:W-:Y:S01]  /*bf00*/  IADD3.X R17, PT, PT, R13, UR19, R0, P2, P3 ;  /* 0x000000130d117c10 */ /* 0x000fe200097e6400 */
[----:B-1----:R-:W2:Y:S01]  /*bf10*/  LDL.LU.64 R14, [R1+0x6b0] ;  /* 0x0006b000010e7983 */ /* 0x002ea20000300a00 */
[----:B------:R-:W-:-:S03]  /*bf20*/  IADD3 R50, P2, P3, R51, UR18, R33 ;  /* 0x0000001233327c10 */ /* 0x000fc6000fb5e021 */
[----:B------:R-:W2:Y:S04]  /*bf30*/  LDL.LU R13, [R1+0x6a8] ;  /* 0x0006a800010d7983 */ /* 0x000ea80000300800 */
[----:B------:R0:W-:Y:S04]  /*bf40*/  STL.64 [R1+0x50], R16 ;  /* 0x0000501001007387 */ /* 0x0001e80000100a00 */
[----:B0-----:R-:W2:Y:S04]  /*bf50*/  LDL.LU.64 R16, [R1+0x6a0] ;  /* 0x0006a00001107983 */ /* 0x001ea80000300a00 */
[----:B------:R-:W2:Y:S01]  /*bf60*/  LDL.LU R51, [R1+0xc8] ;  /* 0x0000c80001337983 */ /* 0x000ea20000300800 */
[----:B------:R-:W-:-:S04]  /*bf70*/  IADD3 R52, P4, P5, R53, UR18, R33 ;  /* 0x0000001235347c10 */ /* 0x000fc8000fd9e021 */
[----:B------:R-:W-:Y:S02]  /*bf80*/  IADD3.X R53, PT, PT, R45, UR19, R0, P4, P5 ;  /* 0x000000132d357c10 */ /* 0x000fe4000a7ea400 */
[----:B----4-:R-:W-:-:S04]  /*bf90*/  IADD3 R44, P4, P5, R44, UR18, R33 ;  /* 0x000000122c2c7c10 */ /* 0x010fc8000fd9e021 */
[--C-:B------:R-:W-:Y:S01]  /*bfa0*/  IADD3.X R45, PT, PT, R48, UR19, R0.reuse, P4, P5 ;  /* 0x00000013302d7c10 */ /* 0x100fe2000a7ea400 */
[----:B------:R0:W-:Y:S04]  /*bfb0*/  STL.64 [R1+0x58], R52 ;  /* 0x0000583401007387 */ /* 0x0001e80000100a00 */
[----:B0-----:R-:W4:Y:S01]  /*bfc0*/  LDL.LU.64 R52, [R1+0x698] ;  /* 0x0006980001347983 */ /* 0x001f220000300a00 */
[----:B--2---:R-:W-:-:S05]  /*bfd0*/  IADD3.X R51, PT, PT, R51, UR19, R0, P2, P3 ;  /* 0x0000001333337c10 */ /* 0x004fca00097e6400 */
[----:B------:R-:W-:Y:S04]  /*bfe0*/  STL.64 [R1+0x60], R50 ;  /* 0x0000603201007387 */ /* 0x000fe80000100a00 */
[----:B------:R0:W-:Y:S04]  /*bff0*/  STL.64 [R1+0x68], R44 ;  /* 0x0000682c01007387 */ /* 0x0001e80000100a00 */
[----:B0-----:R-:W2:Y:S01]  /*c000*/  LDL.LU R45, [R1+0x690] ;  /* 0x00069000012d7983 */ /* 0x001ea20000300800 */
[C---:B------:R-:W-:Y:S02]  /*c010*/  IMAD.SHL.U32 R8, R30.reuse, 0x2, RZ ;  /* 0x000000021e087824 */ /* 0x040fe400078e00ff */
[----:B------:R-:W-:-:S03]  /*c020*/  IMAD.HI R41, R30, 0x2, RZ ;  /* 0x000000021e297827 */ /* 0x000fc600078e02ff */
[----:B------:R-:W-:-:S04]  /*c030*/  IADD3 R50, P2, P3, R8, UR18, R33 ;  /* 0x0000001208327c10 */ /* 0x000fc8000fb5e021 */
[----:B------:R-:W-:Y:S02]  /*c040*/  IADD3.X R51, PT, PT, R41, UR19, R0, P2, P3 ;  /* 0x0000001329337c10 */ /* 0x000fe400097e6400 */
[----:B------:R-:W3:Y:S04]  /*c050*/  LDL.LU R41, [R1+0x68c] ;  /* 0x00068c0001297983 */ /* 0x000ee80000300800 */
[----:B------:R0:W-:Y:S02]  /*c060*/  STL.64 [R1+0x70], R50 ;  /* 0x0000703201007387 */ /* 0x0001e40000100a00 */
[--C-:B0-----:R-:W-:Y:S02]  /*c070*/  IADD3 R50, P2, P3, R32, UR18, R33.reuse ;  /* 0x0000001220327c10 */ /* 0x101fe4000fb5e021 */
[----:B------:R-:W3:Y:S01]  /*c080*/  LDL.LU R32, [R1+0x688] ;  /* 0x0006880001207983 */ /* 0x000ee20000300800 */
[----:B--2---:R-:W-:-:S04]  /*c090*/  IADD3 R44, P4, P5, R45, UR18, R33 ;  /* 0x000000122d2c7c10 */ /* 0x004fc8000fd9e021 */
[----:B----4-:R-:W-:-:S05]  /*c0a0*/  IADD3.X R45, PT, PT, R53, UR19, R0, P4, P5 ;  /* 0x00000013352d7c10 */ /* 0x010fca000a7ea400 */
[----:B------:R0:W-:Y:S04]  /*c0b0*/  STL.64 [R1+0x78], R44 ;  /* 0x0000782c01007387 */ /* 0x0001e80000100a00 */
[----:B0-----:R-:W2:Y:S01]  /*c0c0*/  LDL.LU R44, [R1+0x684] ;  /* 0x00068400012c7983 */ /* 0x001ea20000300800 */
[----:B------:R-:W-:-:S05]  /*c0d0*/  IADD3.X R51, PT, PT, R43, UR19, R0, P2, P3 ;  /* 0x000000132b337c10 */ /* 0x000fca00097e6400 */
[----:B------:R-:W-:Y:S01]  /*c0e0*/  STL.64 [R1+0x80], R50 ;  /* 0x0000803201007387 */ /* 0x000fe20000100a00 */
[----:B------:R-:W0:Y:S01]  /*c0f0*/  S2R R43, SR_TID.X ;  /* 0x00000000002b7919 */ /* 0x000e220000002100 */
[----:B------:R-:W-:-:S04]  /*c100*/  IADD3 R52, P2, P3, R52, UR18, R33 ;  /* 0x0000001234347c10 */ /* 0x000fc8000fb5e021 */
[----:B------:R-:W-:Y:S02]  /*c110*/  IADD3.X R53, PT, PT, R17, UR19, R0, P2, P3 ;  /* 0x0000001311357c10 */ /* 0x000fe400097e6400 */
[----:B------:R-:W-:-:S04]  /*c120*/  IADD3 R16, P2, P3, R16, UR18, R33 ;  /* 0x0000001210107c10 */ /* 0x000fc8000fb5e021 */
[----:B------:R-:W-:Y:S02]  /*c130*/  IADD3.X R17, PT, PT, R47, UR19, R0, P2, P3 ;  /* 0x000000132f117c10 */ /* 0x000fe400097e6400 */
[----:B------:R-:W-:-:S04]  /*c140*/  IADD3 R46, P2, P3, R46, UR18, R33 ;  /* 0x000000122e2e7c10 */ /* 0x000fc8000fb5e021 */
[----:B------:R-:W-:Y:S02]  /*c150*/  IADD3.X R47, PT, PT, R27, UR19, R0, P2, P3 ;  /* 0x000000131b2f7c10 */ /* 0x000fe400097e6400 */
[----:B0-----:R-:W-:-:S04]  /*c160*/  SHF.R.U32.HI R43, RZ, 0x6, R43 ;  /* 0x00000006ff2b7819 */ /* 0x001fc8000001162b */
[----:B------:R-:W-:-:S04]  /*c170*/  SGXT.U32 R43, R43, 0x1 ;  /* 0x000000012b2b781a */ /* 0x000fc80000000000 */
[----:B------:R-:W-:-:S05]  /*c180*/  LOP3.LUT R43, R43, 0x66, RZ, 0xfc, !PT ;  /* 0x000000662b2b7812 */ /* 0x000fca00078efcff */
[----:B------:R-:W-:Y:S02]  /*c190*/  IMAD R48, R43, R22, RZ ;  /* 0x000000162b307224 */ /* 0x000fe400078e02ff */
[----:B------:R-:W0:Y:S01]  /*c1a0*/  S2R R43, SR_TID.X ;  /* 0x00000000002b7919 */ /* 0x000e220000002100 */
[----:B------:R-:W1:Y:S01]  /*c1b0*/  S2R R27, SR_TID.X ;  /* 0x00000000001b7919 */ /* 0x000e620000002100 */
[C---:B------:R-:W-:Y:S02]  /*c1c0*/  IMAD.SHL.U32 R34, R5.reuse, 0x2, RZ ;  /* 0x0000000205227824 */ /* 0x040fe400078e00ff */
[----:B------:R-:W-:Y:S01]  /*c1d0*/  IMAD.HI R5, R5, 0x2, RZ ;  /* 0x0000000205057827 */ /* 0x000fe200078e02ff */
[----:B--2---:R-:W-:-:S04]  /*c1e0*/  IADD3 R44, P4, P5, R44, UR18, R33 ;  /* 0x000000122c2c7c10 */ /* 0x004fc8000fd9e021 */
[----:B------:R-:W-:Y:S02]  /*c1f0*/  IADD3.X R45, PT, PT, R49, UR19, R0, P4, P5 ;  /* 0x00000013312d7c10 */ /* 0x000fe4000a7ea400 */
[----:B------:R-:W2:Y:S04]  /*c200*/  LDL.LU R49, [R1+0x680] ;  /* 0x0006800001317983 */ /* 0x000ea80000300800 */
[----:B------:R4:W-:Y:S04]  /*c210*/  STL.64 [R1+0x88], R44 ;  /* 0x0000882c01007387 */ /* 0x0009e80000100a00 */
[----:B------:R0:W-:Y:S01]  /*c220*/  STL.64 [R1+0x90], R52 ;  /* 0x0000903401007387 */ /* 0x0001e20000100a00 */
[----:B----4-:R-:W-:-:S04]  /*c230*/  IADD3 R44, P4, P5, R39, UR18, R33 ;  /* 0x00000012272c7c10 */ /* 0x010fc8000fd9e021 */
[----:B------:R-:W-:Y:S01]  /*c240*/  IADD3.X R45, PT, PT, R15, UR19, R0, P4, P5 ;  /* 0x000000130f2d7c10 */ /* 0x000fe2000a7ea400 */
[----:B0-----:R0:W5:Y:S01]  /*c250*/  LDL.LU.64 R52, [R1+0x678] ;  /* 0x0006780001347983 */ /* 0x0011620000300a00 */
[----:B------:R-:W-:-:S03]  /*c260*/  IADD3 R14, P4, P5, R14, UR18, R33 ;  /* 0x000000120e0e7c10 */ /* 0x000fc6000fd9e021 */
[----:B------:R4:W-:Y:S01]  /*c270*/  STL.64 [R1+0xa8], R44 ;  /* 0x0000a82c01007387 */ /* 0x0009e20000100a00 */
[--C-:B---3--:R-:W-:Y:S02]  /*c280*/  IADD3.X R15, PT, PT, R29, UR19, R0.reuse, P4, P5 ;  /* 0x000000131d0f7c10 */ /* 0x108fe4000a7ea400 */
[----:B------:R-:W-:Y:S01]  /*c290*/  IADD3 R28, P4, P5, R28, UR18, R33 ;  /* 0x000000121c1c7c10 */ /* 0x000fe2000fd9e021 */
[----:B----4-:R-:W3:Y:S04]  /*c2a0*/  LDL.LU.64 R44, [R1+0x670] ;  /* 0x00067000012c7983 */ /* 0x010ee80000300a00 */
[----:B------:R4:W-:Y:S01]  /*c2b0*/  STL.64 [R1+0xb0], R16 ;  /* 0x0000b01001007387 */ /* 0x0009e20000100a00 */
[----:B------:R-:W-:-:S03]  /*c2c0*/  IADD3.X R29, PT, PT, R31, UR19, R0, P4, P5 ;  /* 0x000000131f1d7c10 */ /* 0x000fc6000a7ea400 */
[----:B----4-:R-:W4:Y:S04]  /*c2d0*/  LDL.LU.64 R16, [R1+0x668] ;  /* 0x0006680001107983 */ /* 0x010f280000300a00 */
[----:B------:R0:W-:Y:S04]  /*c2e0*/  STL.64 [R1+0xb8], R14 ;  /* 0x0000b80e01007387 */ /* 0x0001e80000100a00 */
[----:B0-----:R-:W3:Y:S04]  /*c2f0*/  LDL.LU.64 R14, [R1+0x660] ;  /* 0x00066000010e7983 */ /* 0x001ee80000300a00 */
[----:B------:R0:W-:Y:S04]  /*c300*/  STL.64 [R1+0xc0], R46 ;  /* 0x0000c02e01007387 */ /* 0x0001e80000100a00 */
[----:B------:R1:W-:Y:S01]  /*c310*/  STL.64 [R1+0xc8], R28 ;  /* 0x0000c81c01007387 */ /* 0x0003e20000100a00 */
[----:B0-----:R-:W-:-:S04]  /*c320*/  IADD3 R46, P2, P3, R40, UR18, R33 ;  /* 0x00000012282e7c10 */ /* 0x001fc8000fb5e021 */
[--C-:B------:R-:W-:Y:S01]  /*c330*/  IADD3.X R47, PT, PT, R24, UR19, R0.reuse, P2, P3 ;  /* 0x00000013182f7c10 */ /* 0x100fe200097e6400 */
[----:B-1----:R-:W3:Y:S04]  /*c340*/  LDL.LU.64 R28, [R1+0x658] ;  /* 0x00065800011c7983 */ /* 0x002ee80000300a00 */
[----:B------:R0:W-:Y:S02]  /*c350*/  STL.64 [R1+0x340], R46 ;  /* 0x0003402e01007387 */ /* 0x0001e40000100a00 */
[----:B0-----:R-:W-:Y:S02]  /*c360*/  IADD3 R46, P2, P3, R19, UR18, R33 ;  /* 0x00000012132e7c10 */ /* 0x001fe4000fb5e021 */
[----:B------:R-:W0:Y:S02]  /*c370*/  S2R R19, SR_TID.X ;  /* 0x0000000000137919 */ /* 0x000e240000002100 */
[----:B------:R-:W-:-:S02]  /*c380*/  IADD3.X R47, PT, PT, R35, UR19, R0, P2, P3 ;  /* 0x00000013232f7c10 */ /* 0x000fc400097e6400 */
[----:B------:R-:W-:-:S04]  /*c390*/  IADD3 R34, P3, P2, R34, UR18, R33 ;  /* 0x0000001222227c10 */ /* 0x000fc8000fa7e021 */
[----:B------:R-:W-:Y:S02]  /*c3a0*/  IADD3.X R35, PT, PT, R5, UR19, R0, P3, P2 ;  /* 0x0000001305237c10 */ /* 0x000fe40009fe4400 */
[----:B------:R-:W1:Y:S01]  /*c3b0*/  S2R R5, SR_TID.X ;  /* 0x0000000000057919 */ /* 0x000e620000002100 */
[----:B------:R-:W-:Y:S01]  /*c3c0*/  SHF.R.U32.HI R43, RZ, 0x6, R43 ;  /* 0x00000006ff2b7819 */ /* 0x000fe2000001162b */
[C---:B------:R-:W-:Y:S01]  /*c3d0*/  IMAD.SHL.U32 R30, R3.reuse, 0x2, RZ ;  /* 0x00000002031e7824 */ /* 0x040fe200078e00ff */
[----:B------:R-:W-:Y:S01]  /*c3e0*/  SHF.R.U32.HI R27, RZ, 0x6, R27 ;  /* 0x00000006ff1b7819 */ /* 0x000fe2000001161b */
[----:B------:R-:W-:Y:S01]  /*c3f0*/  IMAD.HI R3, R3, 0x2, RZ ;  /* 0x0000000203037827 */ /* 0x000fe200078e02ff */
[----:B------:R-:W-:Y:S02]  /*c400*/  SGXT.U32 R43, R43, 0x1 ;  /* 0x000000012b2b781a */ /* 0x000fe40000000000 */
[----:B------:R-:W-:Y:S02]  /*c410*/  IADD3 R30, P4, P5, R30, UR18, R33 ;  /* 0x000000121e1e7c10 */ /* 0x000fe4000fd9e021 */
[----:B------:R-:W-:-:S02]  /*c420*/  LOP3.LUT R43, R43, 0x68, RZ, 0xfc, !PT ;  /* 0x000000682b2b7812 */ /* 0x000fc400078efcff */
[----:B------:R-:W-:Y:S02]  /*c430*/  SGXT.U32 R27, R27, 0x1 ;  /* 0x000000011b1b781a */ /* 0x000fe40000000000 */
[--C-:B------:R-:W-:Y:S01]  /*c440*/  IADD3.X R31, PT, PT, R3, UR19, R0.reuse, P4, P5 ;  /* 0x00000013031f7c10 */ /* 0x100fe2000a7ea400 */
[----:B------:R-:W-:Y:S01]  /*c450*/  IMAD.SHL.U32 R51, R48, 0x2, RZ ;  /* 0x0000000230337824 */ /* 0x000fe200078e00ff */
[----:B------:R-:W-:Y:S01]  /*c460*/  IADD3 R2, P4, P5, R2, UR18, R33 ;  /* 0x0000001202027c10 */ /* 0x000fe2000fd9e021 */
[----:B------:R-:W-:Y:S01]  /*c470*/  IMAD.HI R39, R48, 0x2, RZ ;  /* 0x0000000230277827 */ /* 0x000fe200078e02ff */
[----:B------:R-:W-:Y:S02]  /*c480*/  LOP3.LUT R27, R27, 0x6a, RZ, 0xfc, !PT ;  /* 0x0000006a1b1b7812 */ /* 0x000fe400078efcff */
[----:B0-----:R-:W-:Y:S01]  /*c490*/  SHF.R.U32.HI R19, RZ, 0x6, R19 ;  /* 0x00000006ff137819 */ /* 0x001fe20000011613 */
[----:B------:R-:W-:Y:S01]  /*c4a0*/  IMAD R48, R43, R22, RZ ;  /* 0x000000162b307224 */ /* 0x000fe200078e02ff */
[----:B------:R-:W-:-:S02]  /*c4b0*/  IADD3.X R3, PT, PT, R18, UR19, R0, P4, P5 ;  /* 0x0000001312037c10 */ /* 0x000fc4000a7ea400 */
[----:B------:R-:W-:Y:S01]  /*c4c0*/  SGXT.U32 R19, R19, 0x1 ;  /* 0x000000011313781a */ /* 0x000fe20000000000 */
[----:B------:R0:W-:Y:S01]  /*c4d0*/  STL.64 [R1+0x348], R30 ;  /* 0x0003481e01007387 */ /* 0x0001e20000100a00 */
[C---:B------:R-:W-:Y:S02]  /*c4e0*/  IMAD.SHL.U32 R40, R48.reuse, 0x2, RZ ;  /* 0x0000000230287824 */ /* 0x040fe400078e00ff */
[----:B------:R-:W-:Y:S01]  /*c4f0*/  IMAD.HI R43, R48, 0x2, RZ ;  /* 0x00000002302b7827 */ /* 0x000fe200078e02ff */
[----:B------:R-:W-:-:S03]  /*c500*/  LOP3.LUT R19, R19, 0x6c, RZ, 0xfc, !PT ;  /* 0x0000006c13137812 */ /* 0x000fc600078efcff */
[----:B------:R-:W-:Y:S01]  /*c510*/  IMAD R48, R27, R22, RZ ;  /* 0x000000161b307224 */ /* 0x000fe200078e02ff */
[----:B------:R-:W-:Y:S01]  /*c520*/  IADD3 R18, P4, P5, R12, UR18, R33 ;  /* 0x000000120c127c10 */ /* 0x000fe2000fd9e021 */
[----:B0-----:R-:W3:Y:S04]  /*c530*/  LDL.LU.64 R30, [R1+0x650] ;  /* 0x00065000011e7983 */ /* 0x001ee80000300a00 */
[----:B------:R0:W-:Y:S01]  /*c540*/  STL.64 [R1+0x350], R46 ;  /* 0x0003502e01007387 */ /* 0x0001e20000100a00 */
[C---:B------:R-:W-:Y:S01]  /*c550*/  IMAD.SHL.U32 R24, R48.reuse, 0x2, RZ ;  /* 0x0000000230187824 */ /* 0x040fe200078e00ff */
[----:B-1----:R-:W-:Y:S01]  /*c560*/  SHF.R.U32.HI R5, RZ, 0x6, R5 ;  /* 0x00000006ff057819 */ /* 0x002fe20000011605 */
[----:B------:R-:W-:-:S04]  /*c570*/  IMAD.HI R27, R48, 0x2, RZ ;  /* 0x00000002301b7827 */ /* 0x000fc800078e02ff */
[----:B------:R-:W-:Y:S01]  /*c580*/  IMAD R48, R19, R22, RZ ;  /* 0x0000001613307224 */ /* 0x000fe200078e02ff */
[----:B0-----:R-:W3:Y:S04]  /*c590*/  LDL.LU.64 R46, [R1+0x648] ;  /* 0x00064800012e7983 */ /* 0x001ee80000300a00 */
[----:B------:R0:W-:Y:S01]  /*c5a0*/  STL.64 [R1+0x358], R2 ;  /* 0x0003580201007387 */ /* 0x0001e20000100a00 */
[--C-:B------:R-:W-:Y:S02]  /*c5b0*/  IADD3.X R19, PT, PT, R37, UR19, R0.reuse, P4, P5 ;  /* 0x0000001325137c10 */ /* 0x100fe4000a7ea400 */
[----:B------:R-:W-:Y:S02]  /*c5c0*/  IADD3 R36, P4, P5, R36, UR18, R33 ;  /* 0x0000001224247c10 */ /* 0x000fe4000fd9e021 */
[----:B------:R-:W-:Y:S01]  /*c5d0*/  SGXT.U32 R5, R5, 0x1 ;  /* 0x000000010505781a */ /* 0x000fe20000000000 */
[----:B0-----:R0:W5:Y:S04]  /*c5e0*/  LDL.LU.64 R2, [R1+0x640] ;  /* 0x0006400001027983 */ /* 0x0011680000300a00 */
[----:B------:R1:W-:Y:S01]  /*c5f0*/  STL.64 [R1+0x360], R34 ;  /* 0x0003602201007387 */ /* 0x0003e20000100a00 */
[----:B------:R-:W-:-:S03]  /*c600*/  IADD3.X R37, PT, PT, R26, UR19, R0, P4, P5 ;  /* 0x000000131a257c10 */ /* 0x000fc6000a7ea400 */
[----:B------:R0:W-:Y:S01]  /*c610*/  STL.64 [R1+0x368], R18 ;  /* 0x0003681201007387 */ /* 0x0001e20000100a00 */
[----:B-1----:R-:W-:-:S04]  /*c620*/  IADD3 R34, P3, P2, R10, UR18, R33 ;  /* 0x000000120a227c10 */ /* 0x002fc8000fa7e021 */
[----:B------:R-:W-:Y:S01]  /*c630*/  IADD3.X R35, PT, PT, R38, UR19, R0, P3, P2 ;  /* 0x0000001326237c10 */ /* 0x000fe20009fe4400 */
[----:B0-----:R0:W5:Y:S01]  /*c640*/  LDL.LU.64 R18, [R1+0x638] ;  /* 0x0006380001127983 */ /* 0x0011620000300a00 */
[----:B------:R-:W-:-:S03]  /*c650*/  LOP3.LUT R5, R5, 0x70, RZ, 0xfc, !PT ;  /* 0x0000007005057812 */ /* 0x000fc600078efcff */
[----:B------:R0:W5:Y:S01]  /*c660*/  LDL.LU R38, [R1+0x630] ;  /* 0x0006300001267983 */ /* 0x0001620000300800 */
[----:B------:R-:W-:-:S03]  /*c670*/  IADD3 R4, P3, P2, R4, UR18, R33 ;  /* 0x0000001204047c10 */ /* 0x000fc6000fa7e021 */
[----:B------:R1:W-:Y:S01]  /*c680*/  STL.64 [R1+0x370], R34 ;  /* 0x0003702201007387 */ /* 0x0003e20000100a00 */
[C---:B------:R-:W-:Y:S02]  /*c690*/  IMAD.SHL.U32 R12, R48.reuse, 0x2, RZ ;  /* 0x00000002300c7824 */ /* 0x040fe400078e00ff */
[----:B------:R-:W-:-:S04]  /*c6a0*/  IMAD.HI R10, R48, 0x2, RZ ;  /* 0x00000002300a7827 */ /* 0x000fc800078e02ff */
[----:B------:R-:W-:Y:S01]  /*c6b0*/  IMAD R48, R5, R22, RZ ;  /* 0x0000001605307224 */ /* 0x000fe200078e02ff */
[----:B------:R-:W-:Y:S01]  /*c6c0*/  IADD3.X R5, PT, PT, R21, UR19, R0, P3, P2 ;  /* 0x0000001315057c10 */ /* 0x000fe20009fe4400 */
[----:B-1----:R0:W5:Y:S04]  /*c6d0*/  LDL.LU.64 R34, [R1+0x628] ;  /* 0x0006280001227983 */ /* 0x0021680000300a00 */
[----:B------:R1:W-:Y:S01]  /*c6e0*/  STL.64 [R1+0x378], R36 ;  /* 0x0003782401007387 */ /* 0x0003e20000100a00 */
[----:B------:R-:W-:-:S03]  /*c6f0*/  IMAD.SHL.U32 R25, R9, 0x2, RZ ;  /* 0x0000000209197824 */ /* 0x000fc600078e00ff */
[----:B------:R0:W-:Y:S01]  /*c700*/  STL.64 [R1+0x380], R4 ;  /* 0x0003800401007387 */ /* 0x0001e20000100a00 */
[----:B-1----:R-:W-:-:S04]  /*c710*/  IADD3 R36, P4, P5, R11, UR18, R33 ;  /* 0x000000120b247c10 */ /* 0x002fc8000fd9e021 */
[----:B------:R-:W-:Y:S01]  /*c720*/  IADD3.X R37, PT, PT, R42, UR19, R0, P4, P5 ;  /* 0x000000132a257c10 */ /* 0x000fe2000a7ea400 */
[----:B0-----:R0:W5:Y:S04]  /*c730*/  LDL.LU.64 R4, [R1+0x620] ;  /* 0x0006200001047983 */ /* 0x0011680000300a00 */
[----:B------:R1:W-:Y:S02]  /*c740*/  STL.64 [R1+0x388], R36 ;  /* 0x0003882401007387 */ /* 0x0003e40000100a00 */
[----:B-1----:R-:W-:Y:S02]  /*c750*/  IADD3 R36, P4, P5, R25, UR18, R33 ;  /* 0x0000001219247c10 */ /* 0x002fe4000fd9e021 */
[----:B------:R-:W1:Y:S01]  /*c760*/  S2R R25, SR_TID.X ;  /* 0x0000000000197919 */ /* 0x000e620000002100 */
[----:B------:R-:W-:-:S02]  /*c770*/  IMAD.SHL.U32 R26, R48, 0x2, RZ ;  /* 0x00000002301a7824 */ /* 0x000fc400078e00ff */
[----:B------:R-:W-:-:S04]  /*c780*/  IMAD.HI R11, R48, 0x2, RZ ;  /* 0x00000002300b7827 */ /* 0x000fc800078e02ff */
[----:B------:R-:W-:Y:S01]  /*c790*/  IMAD.SHL.U32 R20, R7, 0x2, RZ ;  /* 0x0000000207147824 */ /* 0x000fe200078e00ff */
[----:B--2---:R-:W-:Y:S02]  /*c7a0*/  SHF.R.U32.HI R49, RZ, 0x6, R49 ;  /* 0x00000006ff317819 */ /* 0x004fe40000011631 */
[----:B-1----:R-:W-:Y:S02]  /*c7b0*/  SHF.R.U32.HI R25, RZ, 0x6, R25 ;  /* 0x00000006ff197819 */ /* 0x002fe40000011619 */
[----:B------:R-:W-:Y:S02]  /*c7c0*/  SGXT.U32 R49, R49, 0x1 ;  /* 0x000000013131781a */ /* 0x000fe40000000000 */
[----:B------:R-:W-:Y:S02]  /*c7d0*/  SGXT.U32 R25, R25, 0x1 ;  /* 0x000000011919781a */ /* 0x000fe40000000000 */
[----:B------:R-:W-:Y:S02]  /*c7e0*/  LOP3.LUT R49, R49, 0x72, RZ, 0xfc, !PT ;  /* 0x0000007231317812 */ /* 0x000fe400078efcff */
[----:B------:R-:W-:-:S03]  /*c7f0*/  LOP3.LUT R25, R25, 0x74, RZ, 0xfc, !PT ;  /* 0x0000007419197812 */ /* 0x000fc600078efcff */
[----:B------:R-:W-:-:S04]  /*c800*/  IMAD R48, R49, R22, RZ ;  /* 0x0000001631307224 */ /* 0x000fc800078e02ff */
[C---:B------:R-:W-:Y:S02]  /*c810*/  IMAD.SHL.U32 R42, R48.reuse, 0x2, RZ ;  /* 0x00000002302a7824 */ /* 0x040fe400078e00ff */
[----:B------:R-:W-:-:S04]  /*c820*/  IMAD.HI R49, R48, 0x2, RZ ;  /* 0x0000000230317827 */ /* 0x000fc800078e02ff */
[----:B------:R-:W-:Y:S02]  /*c830*/  IMAD R48, R25, R22, RZ ;  /* 0x0000001619307224 */ /* 0x000fe400078e02ff */
[----:B------:R-:W1:Y:S01]  /*c840*/  S2R R25, SR_TID.X ;  /* 0x0000000000197919 */ /* 0x000e620000002100 */
[----:B------:R-:W-:Y:S01]  /*c850*/  IMAD.HI R7, R7, 0x2, RZ ;  /* 0x0000000207077827 */ /* 0x000fe200078e02ff */
[----:B------:R-:W-:-:S03]  /*c860*/  IADD3 R20, P3, P2, R20, UR18, R33 ;  /* 0x0000001214147c10 */ /* 0x000fc6000fa7e021 */
[----:B------:R-:W-:Y:S01]  /*c870*/  IMAD.SHL.U32 R6, R23, 0x2, RZ ;  /* 0x0000000217067824 */ /* 0x000fe200078e00ff */
[----:B------:R-:W-:Y:S01]  /*c880*/  IADD3.X R21, PT, PT, R7, UR19, R0, P3, P2 ;  /* 0x0000001307157c10 */ /* 0x000fe20009fe4400 */
[----:B------:R-:W-:-:S03]  /*c890*/  IMAD.HI R23, R23, 0x2, RZ ;  /* 0x0000000217177827 */ /* 0x000fc600078e02ff */
[----:B------:R-:W-:Y:S01]  /*c8a0*/  IADD3 R6, P3, P2, R6, UR18, R33 ;  /* 0x0000001206067c10 */ /* 0x000fe2000fa7e021 */
[----:B------:R-:W-:-:S03]  /*c8b0*/  IMAD.SHL.U32 R50, R41, 0x2, RZ ;  /* 0x0000000229327824 */ /* 0x000fc600078e00ff */
[--C-:B------:R-:W-:Y:S01]  /*c8c0*/  IADD3.X R7, PT, PT, R23, UR19, R0.reuse, P3, P2 ;  /* 0x0000001317077c10 */ /* 0x100fe20009fe4400 */
[----:B------:R-:W-:Y:S01]  /*c8d0*/  IMAD.HI R9, R9, 0x2, RZ ;  /* 0x0000000209097827 */ /* 0x000fe200078e02ff */
[----:B------:R-:W-:Y:S02]  /*c8e0*/  IADD3 R22, P3, P2, R50, UR18, R33 ;  /* 0x0000001232167c10 */ /* 0x000fe4000fa7e021 */
[----:B------:R-:W2:Y:S01]  /*c8f0*/  LDC R50, c[0x0][0x3a8] ;  /* 0x0000ea00ff327b82 */ /* 0x000ea20000000800 */
[----:B------:R-:W-:Y:S01]  /*c900*/  IMAD.SHL.U32 R8, R13, 0x2, RZ ;  /* 0x000000020d087824 */ /* 0x000fe200078e00ff */
[----:B------:R-:W-:Y:S01]  /*c910*/  IADD3.X R37, PT, PT, R9, UR19, R0, P4, P5 ;  /* 0x0000001309257c10 */ /* 0x000fe2000a7ea400 */
[----:B------:R-:W-:-:S03]  /*c920*/  IMAD.HI R13, R13, 0x2, RZ ;  /* 0x000000020d0d7827 */ /* 0x000fc600078e02ff */
[----:B------:R-:W-:Y:S01]  /*c930*/  IADD3 R8, P4, P5, R8, UR18, R33 ;  /* 0x0000001208087c10 */ /* 0x000fe2000fd9e021 */
[----:B------:R0:W-:Y:S01]  /*c940*/  STL.64 [R1+0x390], R20 ;  /* 0x0003901401007387 */ /* 0x0001e20000100a00 */
[----:B------:R-:W-:Y:S02]  /*c950*/  IMAD.HI R41, R41, 0x2, RZ ;  /* 0x0000000229297827 */ /* 0x000fe400078e02ff */
[----:B------:R-:W-:Y:S02]  /*c960*/  IADD3.X R9, PT, PT, R13, UR19, R0, P4, P5 ;  /* 0x000000130d097c10 */ /* 0x000fe4000a7ea400 */
[----:B-1----:R-:W-:Y:S01]  /*c970*/  SHF.R.U32.HI R25, RZ, 0x6, R25 ;  /* 0x00000006ff197819 */ /* 0x002fe20000011619 */
[----:B0-----:R0:W5:Y:S04]  /*c980*/  LDL.LU.64 R20, [R1+0x618] ;  /* 0x0006180001147983 */ /* 0x0011680000300a00 */
[----:B------:R1:W-:Y:S01]  /*c990*/  STL.64 [R1+0x398], R36 ;  /* 0x0003982401007387 */ /* 0x0003e20000100a00 */
[----:B------:R-:W-:-:S02]  /*c9a0*/  SGXT.U32 R25, R25, 0x1 ;  /* 0x000000011919781a */ /* 0x000fc40000000000 */
[--C-:B------:R-:W-:Y:S02]  /*c9b0*/  IADD3.X R23, PT, PT, R41, UR19, R0.reuse, P3, P2 ;  /* 0x0000001329177c10 */ /* 0x100fe40009fe4400 */
[--C-:B------:R-:W-:Y:S01]  /*c9c0*/  IADD3 R40, P3, P2, R40, UR18, R33.reuse ;  /* 0x0000001228287c10 */ /* 0x100fe2000fa7e021 */
[----:B-1----:R0:W5:Y:S04]  /*c9d0*/  LDL.LU.64 R36, [R1+0x610] ;  /* 0x0006100001247983 */ /* 0x0021680000300a00 */
[----:B------:R1:W-:Y:S01]  /*c9e0*/  STL.64 [R1+0x3a0], R6 ;  /* 0x0003a00601007387 */ /* 0x0003e20000100a00 */
[----:B------:R-:W-:Y:S01]  /*c9f0*/  LOP3.LUT R25, R25, 0x76, RZ, 0xfc, !PT ;  /* 0x0000007619197812 */ /* 0x000fe200078efcff */
[C---:B------:R-:W-:Y:S01]  /*ca00*/  IMAD.HI R13, R48.reuse, 0x2, RZ ;  /* 0x00000002300d7827 */ /* 0x040fe200078e02ff */
[----:B------:R-:W-:Y:S01]  /*ca10*/  IADD3.X R41, PT, PT, R43, UR19, R0, P3, P2 ;  /* 0x000000132b297c10 */ /* 0x000fe20009fe4400 */
[----:B-1----:R0:W5:Y:S04]  /*ca20*/  LDL.LU.64 R6, [R1+0x608] ;  /* 0x0006080001067983 */ /* 0x0021680000300a00 */
[----:B------:R1:W-:Y:S04]  /*ca30*/  STL.64 [R1+0x3a8], R8 ;  /* 0x0003a80801007387 */ /* 0x0003e80000100a00 */
[----:B------:R0:W-:Y:S01]  /*ca40*/  STL.64 [R1+0x3b0], R22 ;  /* 0x0003b01601007387 */ /* 0x0001e20000100a00 */
[----:B-1----:R-:W-:Y:S01]  /*ca50*/  IADD3 R8, P4, P5, R51, UR18, R33 ;  /* 0x0000001233087c10 */ /* 0x002fe2000fd9e021 */
[----:B------:R-:W-:-:S03]  /*ca60*/  IMAD.SHL.U32 R51, R48, 0x2, RZ ;  /* 0x0000000230337824 */ /* 0x000fc600078e00ff */
[----:B------:R-:W-:Y:S01]  /*ca70*/  IADD3.X R9, PT, PT, R39, UR19, R0, P4, P5 ;  /* 0x0000001327097c10 */ /* 0x000fe2000a7ea400 */
[----:B0-----:R0:W5:Y:S01]  /*ca80*/  LDL.LU.64 R22, [R1+0x600] ;  /* 0x0006000001167983 */ /* 0x0011620000300a00 */
[----:B--2---:R-:W-:-:S03]  /*ca90*/  IMAD R48, R25, R50, RZ ;  /* 0x0000003219307224 */ /* 0x004fc600078e02ff */
[----:B------:R0:W5:Y:S04]  /*caa0*/  LDL.LU R39, [R1+0x5f8] ;  /* 0x0005f80001277983 */ /* 0x0001680000300800 */
[----:B------:R1:W-:Y:S01]  /*cab0*/  STL.64 [R1+0x3b8], R8 ;  /* 0x0003b80801007387 */ /* 0x0003e20000100a00 */
[----:B------:R-:W-:Y:S01]  /*cac0*/  IMAD.SHL.U32 R50, R48, 0x2, RZ ;  /* 0x0000000230327824 */ /* 0x000fe200078e00ff */
[----:B------:R-:W-:Y:S02]  /*cad0*/  IADD3 R24, P4, P5, R24, UR18, R33 ;  /* 0x0000001218187c10 */ /* 0x000fe4000fd9e021 */
[----:B-1----:R0:W5:Y:S04]  /*cae0*/  LDL.LU.64 R8, [R1+0x5f0] ;  /* 0x0005f00001087983 */ /* 0x0021680000300a00 */
[----:B------:R1:W-:Y:S01]  /*caf0*/  STL.64 [R1+0x3c0], R40 ;  /* 0x0003c02801007387 */ /* 0x0003e20000100a00 */
[----:B------:R-:W-:-:S02]  /*cb00*/  IADD3.X R25, PT, PT, R27, UR19, R0, P4, P5 ;  /* 0x000000131b197c10 */ /* 0x000fc4000a7ea400 */
[--C-:B-1----:R-:W-:Y:S01]  /*cb10*/  IADD3 R40, P3, P2, R12, UR18, R33.reuse ;  /* 0x000000120c287c10 */ /* 0x102fe2000fa7e021 */
[----:B------:R-:W-:Y:S02]  /*cb20*/  IMAD.HI R12, R48, 0x2, RZ ;  /* 0x00000002300c7827 */ /* 0x000fe400078e02ff */
[----:B------:R-:W1:Y:S01]  /*cb30*/  LDC R48, c[0x0][0x3a8] ;  /* 0x0000ea00ff307b82 */ /* 0x000e620000000800 */
[----:B------:R-:W-:Y:S01]  /*cb40*/  SHF.R.U32.HI R43, RZ, 0x6, R32 ;  /* 0x00000006ff2b7819 */ /* 0x000fe20000011620 */
[----:B------:R2:W-:Y:S01]  /*cb50*/  STL.64 [R1+0x3c8], R24 ;  /* 0x0003c81801007387 */ /* 0x0005e20000100a00 */
[----:B------:R-:W-:Y:S02]  /*cb60*/  IADD3 R26, P4, P5, R26, UR18, R33 ;  /* 0x000000121a1a7c10 */ /* 0x000fe4000fd9e021 */
[----:B------:R-:W-:Y:S02]  /*cb70*/  SGXT.U32 R43, R43, 0x1 ;  /* 0x000000012b2b781a */ /* 0x000fe40000000000 */
[----:B------:R-:W-:Y:S01]  /*cb80*/  IADD3.X R41, PT, PT, R10, UR19, R0, P3, P2 ;  /* 0x000000130a297c10 */ /* 0x000fe20009fe4400 */
[----:B--2---:R0:W5:Y:S04]  /*cb90*/  LDL.LU.64 R24, [R1+0x5e8] ;  /* 0x0005e80001187983 */ /* 0x0041680000300a00 */
[----:B------:R-:W2:Y:S01]  /*cba0*/  LDL R32, [R1+0x554] ;  /* 0x0005540001207983 */ /* 0x000ea20000100800 */
[----:B------:R-:W-:-:S02]  /*cbb0*/  LOP3.LUT R43, R43, 0x78, RZ, 0xfc, !PT ;  /* 0x000000782b2b7812 */ /* 0x000fc400078efcff */
[--C-:B------:R-:W-:Y:S01]  /*cbc0*/  IADD3.X R27, PT, PT, R11, UR19, R0.reuse, P4, P5 ;  /* 0x000000130b1b7c10 */ /* 0x100fe2000a7ea400 */
[----:B------:R0:W5:Y:S01]  /*cbd0*/  LDL.LU R10, [R1+0x5e0] ;  /* 0x0005e000010a7983 */ /* 0x0001620000300800 */
[----:B------:R-:W-:Y:S01]  /*cbe0*/  IADD3 R42, P3, P2, R42, UR18, R33 ;  /* 0x000000122a2a7c10 */ /* 0x000fe2000fa7e021 */
[----:B-1----:R-:W-:Y:S02]  /*cbf0*/  IMAD R48, R43, R48, RZ ;  /* 0x000000302b307224 */ /* 0x002fe400078e02ff */
[----:B------:R1:W-:Y:S01]  /*cc00*/  STL.64 [R1+0x3d0], R40 ;  /* 0x0003d02801007387 */ /* 0x0003e20000100a00 */
[----:B------:R-:W-:-:S03]  /*cc10*/  IADD3.X R43, PT, PT, R49, UR19, R0, P3, P2 ;  /* 0x00000013312b7c10 */ /* 0x000fc60009fe4400 */
[----:B-1----:R0:W5:Y:S04]  /*cc20*/  LDL.LU.64 R40, [R1+0x5d8] ;  /* 0x0005d80001287983 */ /* 0x0021680000300a00 */
[----:B------:R0:W5:Y:S04]  /*cc30*/  LDL.LU R11, [R1+0x5d4] ;  /* 0x0005d400010b7983 */ /* 0x0001680000300800 */
[----:B------:R-:W-:Y:S04]  /*cc40*/  STL.64 [R1+0x3d8], R26 ;  /* 0x0003d81a01007387 */ /* 0x000fe80000100a00 */
[----:B------:R-:W2:Y:S04]  /*cc50*/  LDL.LU R49, [R1+0x5d0] ;  /* 0x0005d00001317983 */ /* 0x000ea80000300800 */
[----:B------:R1:W-:Y:S02]  /*cc60*/  STL.64 [R1+0x3e0], R42 ;  /* 0x0003e02a01007387 */ /* 0x0003e40000100a00 */
[--C-:B-1----:R-:W-:Y:S01]  /*cc70*/  IADD3 R42, P3, P2, R50, UR18, R33.reuse ;  /* 0x00000012322a7c10 */ /* 0x102fe2000fa7e021 */
[----:B------:R-:W1:Y:S01]  /*cc80*/  LDC R43, c[0x0][0x3a8] ;  /* 0x0000ea00ff2b7b82 */ /* 0x000e620000000800 */
[----:B------:R-:W0:Y:S01]  /*cc90*/  S2R R50, SR_TID.X ;  /* 0x0000000000327919 */ /* 0x000e220000002100 */
[----:B------:R-:W-:Y:S01]  /*cca0*/  IADD3 R26, P4, P5, R51, UR18, R33 ;  /* 0x00000012331a7c10 */ /* 0x000fe2000fd9e021 */
[----:B------:R-:W-:-:S02]  /*ccb0*/  IMAD.MOV.U32 R27, RZ, RZ, R13 ;  /* 0x000000ffff1b7224 */ /* 0x000fc400078e000d */
[C---:B------:R-:W-:Y:S02]  /*ccc0*/  IMAD.SHL.U32 R51, R48.reuse, 0x2, RZ ;  /* 0x0000000230337824 */ /* 0x040fe400078e00ff */
[----:B------:R-:W-:Y:S01]  /*ccd0*/  IMAD.HI R13, R48, 0x2, RZ ;  /* 0x00000002300d7827 */ /* 0x000fe200078e02ff */
[----:B------:R-:W-:-:S05]  /*cce0*/  IADD3.X R27, PT, PT, R27, UR19, R0, P4, P5 ;  /* 0x000000131b1b7c10 */ /* 0x000fca000a7ea400 */
[----:B------:R0:W-:Y:S02]  /*ccf0*/  STL.64 [R1+0x3e8], R26 ;  /* 0x0003e81a01007387 */ /* 0x0001e40000100a00 */
[--C-:B0-----:R-:W-:Y:S02]  /*cd00*/  SHF.R.U32.HI R48, RZ, 0x6, R50.reuse ;  /* 0x00000006ff307819 */ /* 0x101fe40000011632 */
[----:B------:R-:W-:Y:S02]  /*cd10*/  SHF.R.U32.HI R50, RZ, 0x6, R50 ;  /* 0x00000006ff327819 */ /* 0x000fe40000011632 */
[----:B------:R-:W-:Y:S02]  /*cd20*/  SGXT.U32 R48, R48, 0x1 ;  /* 0x000000013030781a */ /* 0x000fe40000000000 */
[----:B------:R-:W-:Y:S02]  /*cd30*/  SGXT.U32 R50, R50, 0x1 ;  /* 0x000000013232781a */ /* 0x000fe40000000000 */
[----:B------:R-:W-:-:S02]  /*cd40*/  LOP3.LUT R48, R48, 0x7c, RZ, 0xfc, !PT ;  /* 0x0000007c30307812 */ /* 0x000fc400078efcff */
[----:B------:R-:W-:-:S03]  /*cd50*/  LOP3.LUT R50, R50, 0x7a, RZ, 0xfc, !PT ;  /* 0x0000007a32327812 */ /* 0x000fc600078efcff */
[-C--:B-1----:R-:W-:Y:S02]  /*cd60*/  IMAD R48, R48, R43.reuse, RZ ;  /* 0x0000002b30307224 */ /* 0x082fe400078e02ff */
[----:B------:R-:W-:Y:S01]  /*cd70*/  IMAD R50, R50, R43, RZ ;  /* 0x0000002b32327224 */ /* 0x000fe200078e02ff */
[----:B------:R-:W-:Y:S01]  /*cd80*/  IADD3.X R43, PT, PT, R12, UR19, R0, P3, P2 ;  /* 0x000000130c2b7c10 */ /* 0x000fe20009fe4400 */
[C---:B------:R-:W-:Y:S01]  /*cd90*/  IMAD.SHL.U32 R12, R48.reuse, 0x2, RZ ;  /* 0x00000002300c7824 */ /* 0x040fe200078e00ff */
[----:B------:R-:W-:Y:S01]  /*cda0*/  IADD3 R26, P4, P5, R51, UR18, R33 ;  /* 0x00000012331a7c10 */ /* 0x000fe2000fd9e021 */
[----:B------:R-:W-:-:S03]  /*cdb0*/  IMAD.HI R48, R48, 0x2, RZ ;  /* 0x0000000230307827 */ /* 0x000fc600078e02ff */
[--C-:B------:R-:W-:Y:S02]  /*cdc0*/  IADD3.X R27, PT, PT, R13, UR19, R0.reuse, P4, P5 ;  /* 0x000000130d1b7c10 */ /* 0x100fe4000a7ea400 */
[--C-:B------:R-:W-:Y:S01]  /*cdd0*/  IADD3 R12, P4, P5, R12, UR18, R33.reuse ;  /* 0x000000120c0c7c10 */ /* 0x100fe2000fd9e021 */
[----:B------:R-:W-:Y:S01]  /*cde0*/  IMAD.SHL.U32 R51, R50, 0x2, RZ ;  /* 0x0000000232337824 */ /* 0x000fe200078e00ff */
[----:B------:R0:W-:Y:S02]  /*cdf0*/  STL.64 [R1+0x3f0], R42 ;  /* 0x0003f02a01007387 */ /* 0x0001e40000100a00 */
[----:B------:R-:W-:Y:S01]  /*ce00*/  IADD3.X R13, PT, PT, R48, UR19, R0, P4, P5 ;  /* 0x00000013300d7c10 */ /* 0x000fe2000a7ea400 */
[----:B------:R-:W-:Y:S01]  /*ce10*/  IMAD.HI R50, R50, 0x2, RZ ;  /* 0x0000000232327827 */ /* 0x000fe200078e02ff */
[----:B------:R1:W-:Y:S01]  /*ce20*/  STL.64 [R1+0x3f8], R26 ;  /* 0x0003f81a01007387 */ /* 0x0003e20000100a00 */
[----:B0-----:R-:W-:-:S04]  /*ce30*/  IADD3 R42, P3, P2, R51, UR18, R33 ;  /* 0x00000012332a7c10 */ /* 0x001fc8000fa7e021 */
[----:B------:R-:W-:Y:S01]  /*ce40*/  IADD3.X R43, PT, PT, R50, UR19, R0, P3, P2 ;  /* 0x00000013322b7c10 */ /* 0x000fe20009fe4400 */
[----:B-1----:R0:W5:Y:S01]  /*ce50*/  LDL.LU.64 R26, [R1+0x5c8] ;  /* 0x0005c800011a7983 */ /* 0x0021620000300a00 */
[----:B---3--:R-:W-:Y:S02]  /*ce60*/  IADD3 R50, P5, PT, R28, UR18, RZ ;  /* 0x000000121c327c10 */ /* 0x008fe4000ffbe0ff */
[----:B------:R-:W-:Y:S01]  /*ce70*/  IADD3 R28, P3, PT, R15, UR18, RZ ;  /* 0x000000120f1c7c10 */ /* 0x000fe2000ff7e0ff */
[----:B------:R1:W-:Y:S01]  /*ce80*/  STL.64 [R1+0x408], R42 ;  /* 0x0004082a01007387 */ /* 0x0003e20000100a00 */
[----:B------:R-:W-:Y:S02]  /*ce90*/  IADD3 R14, P2, PT, R14, UR18, RZ ;  /* 0x000000120e0e7c10 */ /* 0x000fe4000ff5e0ff */
[----:B----4-:R-:W-:Y:S02]  /*cea0*/  IADD3.X R51, PT, PT, R17, UR19, RZ, P5, !PT ;  /* 0x0000001311337c10 */ /* 0x010fe4000affe4ff */
[----:B------:R-:W-:-:S02]  /*ceb0*/  IADD3.X R15, PT, PT, R45, UR19, RZ, P2, !PT ;  /* 0x000000132d0f7c10 */ /* 0x000fc400097fe4ff */
[----:B------:R-:W-:Y:S01]  /*cec0*/  IADD3 R16, P5, PT, R16, UR18, RZ ;  /* 0x0000001210107c10 */ /* 0x000fe2000ffbe0ff */
[----:B-1----:R0:W5:Y:S04]  /*ced0*/  LDL.LU.64 R42, [R1+0x5c0] ;  /* 0x0005c000012a7983 */ /* 0x0021680000300a00 */
[----:B------:R1:W-:Y:S01]  /*cee0*/  STL.64 [R1+0x400], R12 ;  /* 0x0004000c01007387 */ /* 0x0003e20000100a00 */
[----:B------:R-:W-:-:S03]  /*cef0*/  IADD3.X R17, PT, PT, R47, UR19, RZ, P5, !PT ;  /* 0x000000132f117c10 */ /* 0x000fc6000affe4ff */
[----:B-1----:R0:W5:Y:S01]  /*cf00*/  LDL.LU.64 R12, [R1+0x5b8] ;  /* 0x0005b800010c7983 */ /* 0x0021620000300a00 */
[----:B--2---:R-:W-:-:S04]  /*cf10*/  SHF.R.S32.HI R48, RZ, 0x1f, R32 ;  /* 0x0000001fff307819 */ /* 0x004fc80000011420 */
[----:B------:R-:W-:-:S04]  /*cf20*/  LEA.HI R48, R48, R32, RZ, 0x7 ;  /* 0x0000002030307211 */ /* 0x000fc800078f38ff */
[----:B------:R-:W-:Y:S02]  /*cf30*/  SHF.R.S32.HI R33, RZ, 0x7, R48 ;  /* 0x00000007ff217819 */ /* 0x000fe40000011430 */
[----:B------:R-:W-:Y:S02]  /*cf40*/  IADD3 R48, P4, PT, R29, UR18, RZ ;  /* 0x000000121d307c10 */ /* 0x000fe4000ff9e0ff */
[----:B------:R-:W-:Y:S02]  /*cf50*/  IADD3.X R29, PT, PT, R44, UR19, RZ, P3, !PT ;  /* 0x000000132c1d7c10 */ /* 0x000fe40009ffe4ff */
[----:B------:R0:W5:Y:S01]  /*cf60*/  LDL.LU R44, [R1+0x5b0] ;  /* 0x0005b000012c7983 */ /* 0x0001620000300800 */
[----:B------:R-:W-:-:S03]  /*cf70*/  VIMNMX R33, PT, PT, R33, 0x1, !PT ;  /* 0x0000000121217848 */ /* 0x000fc60007fe0100 */
[----:B------:R1:W-:Y:S02]  /*cf80*/  STL.64 [R1], R28 ;  /* 0x0000001c01007387 */ /* 0x0003e40000100a00 */
[----:B------:R-:W-:Y:S02]  /*cf90*/  VIADD R33, R33, 0xffffffff ;  /* 0xffffffff21217836 */ /* 0x000fe40000000000 */
[----:B------:R-:W-:Y:S01]  /*cfa0*/  IMAD.SHL.U32 R0, R49, 0x80, RZ ;  /* 0x0000008031007824 */ /* 0x000fe200078e00ff */
[----:B------:R-:W-:Y:S01]  /*cfb0*/  IADD3.X R49, PT, PT, R31, UR19, RZ, P4, !PT ;  /* 0x000000131f317c10 */ /* 0x000fe2000a7fe4ff */
[----:B-1----:R0:W5:Y:S01]  /*cfc0*/  LDL.LU.64 R28, [R1+0x5a8] ;  /* 0x0005a800011c7983 */ /* 0x0021620000300a00 */
[----:B------:R-:W-:-:S03]  /*cfd0*/  IADD3 R30, P4, PT, R30, UR18, RZ ;  /* 0x000000121e1e7c10 */ /* 0x000fc6000ff9e0ff */
[----:B------:R0:W5:Y:S01]  /*cfe0*/  LDL.LU R45, [R1+0x5a0] ;  /* 0x0005a000012d7983 */ /* 0x0001620000300800 */
[----:B------:R-:W-:-:S03]  /*cff0*/  IADD3.X R31, PT, PT, R46, UR19, RZ, P4, !PT ;  /* 0x000000132e1f7c10 */ /* 0x000fc6000a7fe4ff */
[----:B------:R1:W-:Y:S01]  /*d000*/  STL.64 [R1+0x8], R14 ;  /* 0x0000080e01007387 */ /* 0x0003e20000100a00 */
[----:B------:R-:W-:Y:S02]  /*d010*/  ISETP.LT.OR P2, PT, R32, 0x80, P0 ;  /* 0x000000802000780c */ /* 0x000fe40000741670 */
[----:B------:R-:W-:Y:S01]  /*d020*/  ISETP.NE.U32.AND P3, PT, R33, RZ, PT ;  /* 0x000000ff2100720c */ /* 0x000fe20003f65070 */
[----:B-1----:R0:W5:Y:S04]  /*d030*/  LDL.LU.64 R14, [R1+0x598] ;  /* 0x00059800010e7983 */ /* 0x0021680000300a00 */
[----:B------:R0:W5:Y:S04]  /*d040*/  LDL.LU R46, [R1+0x590] ;  /* 0x00059000012e7983 */ /* 0x0001680000300800 */
[----:B------:R1:W-:Y:S04]  /*d050*/  STL.64 [R1+0x10], R30 ;  /* 0x0000101e01007387 */ /* 0x0003e80000100a00 */
[----:B-1----:R0:W5:Y:S04]  /*d060*/  LDL.LU.64 R30, [R1+0x588] ;  /* 0x00058800011e7983 */ /* 0x0021680000300a00 */
[----:B------:R0:W5:Y:S04]  /*d070*/  LDL.LU R47, [R1+0x580] ;  /* 0x00058000012f7983 */ /* 0x0001680000300800 */
[----:B------:R1:W-:Y:S04]  /*d080*/  STL.64 [R1+0x18], R16 ;  /* 0x0000181001007387 */ /* 0x0003e80000100a00 */
[----:B-1----:R0:W5:Y:S04]  /*d090*/  LDL.LU.64 R16, [R1+0x578] ;  /* 0x0005780001107983 */ /* 0x0021680000300a00 */
[----:B------:R0:W5:Y:S04]  /*d0a0*/  LDL.LU R32, [R1+0x574] ;  /* 0x0005740001207983 */ /* 0x0001680000300800 */
[----:B------:R1:W-:Y:S04]  /*d0b0*/  STL [R1+0xd0], R33 ;  /* 0x0000d02101007387 */ /* 0x0003e80000100800 */
[----:B-1----:R0:W5:Y:S01]  /*d0c0*/  LDL.LU R33, [R1+0x570] ;  /* 0x0005700001217983 */ /* 0x0021620000300800 */
[----:B------:R-:W-:-:S02]  /*d0d0*/  USHF.R.U32.HI UR7, URZ, 0x4, UR7 ;  /* 0x00000004ff077899 */ /* 0x000fc40008011607 */
[----:B------:R-:W-:Y:S02]  /*d0e0*/  USHF.R.U32.HI UR8, URZ, 0x4, UR8 ;  /* 0x00000004ff087899 */ /* 0x000fe40008011608 */
[----:B------:R-:W-:Y:S02]  /*d0f0*/  USGXT.U32 UR16, UR7, 0xe ;  /* 0x0000000e0710789a */ /* 0x000fe40008000000 */
[----:B------:R-:W-:Y:S02]  /*d100*/  USGXT.U32 UR14, UR8, 0xe ;  /* 0x0000000e080e789a */ /* 0x000fe40008000000 */
[----:B------:R-:W-:Y:S02]  /*d110*/  UIADD3 UR24, UP1, UPT, UR16, 0x80, URZ ;  /* 0x0000008010187890 */ /* 0x000fe4000ff3e0ff */
[----:B------:R-:W-:Y:S02]  /*d120*/  UIADD3 UR26, UP2, UPT, UR14, 0x2, URZ ;  /* 0x000000020e1a7890 */ /* 0x000fe4000ff5e0ff */
[----:B------:R-:W-:-:S02]  /*d130*/  UIADD3.X UR25, UPT, UPT, UR4, 0x40004040, URZ, UP1, !UPT ;  /* 0x4000404004197890 */ /* 0x000fc40008ffe4ff */
[----:B------:R-:W-:Y:S01]  /*d140*/  UIADD3.X UR27, UPT, UPT, UR5, 0x40004040, URZ, UP2, !UPT ;  /* 0x40004040051b7890 */ /* 0x000fe200097fe4ff */
[----:B0-----:R-:W-:Y:S11]  /*d150*/  @P2 BRA `(.L_x_6) ;  /* 0x0000000000d42947 */ /* 0x001ff60003800000 */
[----:B------:R-:W-:Y:S02]  /*d160*/  USHF.R.U32.HI UR18, URZ, 0x4, UR9 ;  /* 0x00000004ff127899 */ /* 0x000fe40008011609 */
[----:B------:R-:W-:Y:S02]  /*d170*/  UIADD3 UR7, UPT, UPT, UR9, 0x4000, URZ ;  /* 0x0000400009077890 */ /* 0x000fe4000fffe0ff */
[----:B------:R-:W-:Y:S02]  /*d180*/  USGXT.U32 UR18, UR18, 0xe ;  /* 0x0000000e1212789a */ /* 0x000fe40008000000 */
[----:B------:R-:W-:Y:S02]  /*d190*/  USHF.R.U32.HI UR7, URZ, 0x4, UR7 ;  /* 0x00000004ff077899 */ /* 0x000fe40008011607 */
[----:B------:R-:W-:Y:S02]  /*d1a0*/  UIADD3 UR38, UP1, UPT, UR18, 0x80, URZ ;  /* 0x0000008012267890 */ /* 0x000fe4000ff3e0ff */
[----:B------:R-:W-:Y:S01]  /*d1b0*/  USGXT.U32 UR20, UR7, 0xe ;  /* 0x0000000e0714789a */ /* 0x000fe20008000000 */
[----:B------:R-:W-:Y:S01]  /*d1c0*/  UMOV UR5, URZ ;  /* 0x000000ff00057c82 */ /* 0x000fe20008000000 */
[----:B------:R-:W-:Y:S01]  /*d1d0*/  UMOV UR8, URZ ;  /* 0x000000ff00087c82 */ /* 0x000fe20008000000 */
[----:B------:R-:W-:-:S02]  /*d1e0*/  UIADD3.X UR39, UPT, UPT, UR5, 0x40004040, URZ, UP1, !UPT ;  /* 0x4000404005277890 */ /* 0x000fc40008ffe4ff */
[----:B------:R-:W-:Y:S02]  /*d1f0*/  UIADD3 UR46, UP1, UPT, UR20, 0x2, URZ ;  /* 0x00000002142e7890 */ /* 0x000fe4000ff3e0ff */
[----:B------:R-:W-:Y:S02]  /*d200*/  UIADD3.64 UR48, UPT, UPT, UR38, 0x80, URZ ;  /* 0x0000008026307897 */ /* 0x000fe4000fffe0ff */
[----:B------:R-:W-:Y:S02]  /*d210*/  UIADD3.X UR47, UPT, UPT, UR8, 0x40004040, URZ, UP1, !UPT ;  /* 0x40004040082f7890 */ /* 0x000fe40008ffe4ff */
[----:B------:R-:W-:Y:S02]  /*d220*/  UIADD3.64 UR52, UPT, UPT, UR38, 0x100, URZ ;  /* 0x0000010026347897 */ /* 0x000fe4000fffe0ff */
[----:B------:R-:W-:Y:S02]  /*d230*/  UIADD3.64 UR50, UPT, UPT, UR46, 0x2, URZ ;  /* 0x000000022e327897 */ /* 0x000fe4000fffe0ff */
[----:B------:R-:W-:-:S02]  /*d240*/  UIADD3.64 UR54, UPT, UPT, UR46, 0x4, URZ ;  /* 0x000000042e367897 */ /* 0x000fc4000fffe0ff */
[----:B------:R-:W-:Y:S02]  /*d250*/  UIADD3.64 UR56, UPT, UPT, UR38, 0x180, URZ ;  /* 0x0000018026387897 */ /* 0x000fe4000fffe0ff */
[----:B------:R-:W-:Y:S02]  /*d260*/  UIADD3.64 UR58, UPT, UPT, UR46, 0x1fe, URZ ;  /* 0x000001fe2e3a7897 */ /* 0x000fe4000fffe0ff */
[----:B------:R-:W-:Y:S02]  /*d270*/  UIADD3.64 UR60, UPT, UPT, UR38, 0x200, URZ ;  /* 0x00000200263c7897 */ /* 0x000fe4000fffe0ff */
[----:B------:R-:W-:Y:S02]  /*d280*/  UIADD3.64 UR62, UPT, UPT, UR46, 0x200, URZ ;  /* 0x000002002e3e7897 */ /* 0x000fe4000fffe0ff */
[----:B------:R-:W-:Y:S02]  /*d290*/  UIADD3.64 UR64, UPT, UPT, UR38, 0x280, URZ ;  /* 0x0000028026407897 */ /* 0x000fe4000fffe0ff */
[----:B------:R-:W-:Y:S01]  /*d2a0*/  UIADD3.64 UR66, UPT, UPT, UR46, 0x202, URZ ;  /* 0x000002022e427897 */ /* 0x000fe2000fffe0ff */
[----:B------:R-:W-:Y:S01]  /*d2b0*/  UMOV UR32, 0x0 ;  /* 0x0000000000207882 */ /* 0x000fe20000000000 */
[----:B------:R-:W-:Y:S01]  /*d2c0*/  UMOV UR33, 0x4108490 ;  /* 0x0410849000217882 */ /* 0x000fe20000000000 */
[----:B------:R-:W-:Y:S01]  /*d2d0*/  UIADD3.64 UR68, UPT, UPT, UR38, 0x300, URZ ;  /* 0x0000030026447897 */ /* 0x000fe2000fffe0ff */
[----:B------:R-:W-:Y:S01]  /*d2e0*/  UMOV UR19, 0x40004040 ;  /* 0x4000404000137882 */ /* 0x000fe20000000000 */
[----:B------:R-:W-:Y:S01]  /*d2f0*/  UIADD3.64 UR70, UPT, UPT, UR46, 0x204, URZ ;  /* 0x000002042e467897 */ /* 0x000fe2000fffe0ff */
[----:B------:R-:W-:Y:S01]  /*d300*/  UMOV UR21, 0x40004040 ;  /* 0x4000404000157882 */ /* 0x000fe20000000000 */
[----:B------:R-:W-:Y:S01]  /*d310*/  UMOV UR30, 0x0 ;  /* 0x00000000001e7882 */ /* 0x000fe20000000000 */
[----:B------:R-:W-:Y:S01]  /*d320*/  UMOV UR31, 0x4108490 ;  /* 0x04108490001f7882 */ /* 0x000fe20000000000 */
[----:B------:R-:W-:Y:S01]  /*d330*/  UMOV UR28, 0x0 ;  /* 0x00000000001c7882 */ /* 0x000fe20000000000 */
[----:B------:R-:W-:Y:S01]  /*d340*/  UMOV UR29, 0x4108490 ;  /* 0x04108490001d7882 */ /* 0x000fe20000000000 */
[----:B------:R0:W-:Y:S01]  /*d350*/  UTCHMMA gdesc[UR18], gdesc[UR20], tmem[UR10], tmem[UR32], idesc[UR33], !UPT ;  /* 0x00ff2014120075ea */ /* 0x0001e2000f80000a */
[----:B------:R-:W-:Y:S01]  /*d360*/  UMOV UR36, 0x0 ;  /* 0x0000000000247882 */ /* 0x000fe20000000000 */
[----:B------:R-:W-:Y:S01]  /*d370*/  UMOV UR37, 0x4108490 ;  /* 0x0410849000257882 */ /* 0x000fe20000000000 */
[----:B------:R0:W-:Y:S01]  /*d380*/  UTCHMMA gdesc[UR38], gdesc[UR46], tmem[UR10], tmem[UR30], idesc[UR31], UPT ;  /* 0x00ff1e2e260075ea */ /* 0x0001e2000b80000a */
        /* <DEDUP_REMOVED lines=8> */
[----:B------:R-:W-:Y:S01]  /*d410*/  UMOV UR7, URZ ;  /* 0x000000ff00077c82 */ /* 0x000fe20008000000 */
[----:B------:R0:W-:Y:S01]  /*d420*/  UTCHMMA gdesc[UR56], gdesc[UR58], tmem[UR10], tmem[UR34], idesc[UR35], UPT ;  /* 0x00ff223a380075ea */ /* 0x0001e2000b80000a */
[----:B------:R-:W-:Y:S01]  /*d430*/  UMOV UR44, 0x0 ;  /* 0x00000000002c7882 */ /* 0x000fe20000000000 */
[----:B------:R-:W-:Y:S01]  /*d440*/  UMOV UR45, 0x4108490 ;  /* 0x04108490002d7882 */ /* 0x000fe20000000000 */
[----:B------:R0:W-:Y:S01]  /*d450*/  UTCHMMA gdesc[UR60], gdesc[UR62], tmem[UR10], tmem[UR42], idesc[UR43], UPT ;  /* 0x00ff2a3e3c0075ea */ /* 0x0001e2000b80000a */
[----:B------:R-:W-:Y:S01]  /*d460*/  UMOV UR6, UR6 ;  /* 0x0000000600067c82 */ /* 0x000fe20008000000 */
[----:B------:R0:W-:Y:S01]  /*d470*/  UTCHMMA gdesc[UR64], gdesc[UR66], tmem[UR10], tmem[UR40], idesc[UR41], UPT ;  /* 0x00ff2842400075ea */ /* 0x0001e2000b80000a */
[----:B------:R0:W-:Y:S01]  /*d480*/  UTCHMMA gdesc[UR68], gdesc[UR70], tmem[UR10], tmem[UR44], idesc[UR45], UPT ;  /* 0x00ff2c46440075ea */ /* 0x0001e2000b80000a */
[----:B------:R0:W-:Y:S01]  /*d490*/  UTCBAR [UR6], URZ ;  /* 0x000000ff060073e9 */ /* 0x0001e200080000ff */
[----:B------:R-:W-:Y:S01]  /*d4a0*/  NOP ;  /* 0x0000000000007918 */ /* 0x000fe20000000000 */
.L_x_6:
[----:B------:R-:W-:Y:S05]  /*d4b0*/  @!P3 BRA `(.L_x_7) ;  /* 0x000000700000b947 */ /* 0x000fea0003800000 */
[----:B------:R1:W-:Y:S01]  /*d4c0*/  STL [R1+0x570], R0 ;  /* 0x0005700001007387 */ /* 0x0003e20000100800 */
[----:B------:R-:W2:Y:S01]  /*d4d0*/  LDCU UR8, c[0x0][0x3a0] ;  /* 0x00007400ff0877ac */ /* 0x000ea20008000800 */
[----:B0-----:R-:W-:Y:S02]  /*d4e0*/  UIADD3.64 UR20, UPT, UPT, UR24, 0x80, URZ ;  /* 0x0000008018147897 */ /* 0x001fe4000fffe0ff */
[----:B------:R-:W-:Y:S02]  /*d4f0*/  UIADD3.64 UR28, UPT, UPT, UR26, 0x2, URZ ;  /* 0x000000021a1c7897 */ /* 0x000fe4000fffe0ff */
[----:B------:R-:W-:Y:S01]  /*d500*/  UIADD3.64 UR30, UPT, UPT, UR24, 0x100, URZ ;  /* 0x00000100181e7897 */ /* 0x000fe2000fffe0ff */
[----:B-1----:R-:W3:Y:S01]  /*d510*/  LDL.LU R0, [R1+0xd0] ;  /* 0x0000d00001007983 */ /* 0x002ee20000300800 */
[----:B------:R-:W-:Y:S02]  /*d520*/  UIADD3.64 UR32, UPT, UPT, UR26, 0x4, URZ ;  /* 0x000000041a207897 */ /* 0x000fe4000fffe0ff */
[----:B------:R-:W-:-:S02]  /*d530*/  UIADD3.64 UR34, UPT, UPT, UR24, 0x180, URZ ;  /* 0x0000018018227897 */ /* 0x000fc4000fffe0ff */
[----:B------:R-:W-:Y:S02]  /*d540*/  UIADD3.64 UR36, UPT, UPT, UR26, 0x1fe, URZ ;  /* 0x000001fe1a247897 */ /* 0x000fe4000fffe0ff */
[----:B------:R-:W-:Y:S02]  /*d550*/  UIADD3.64 UR38, UPT, UPT, UR24, 0x200, URZ ;  /* 0x0000020018267897 */ /* 0x000fe4000fffe0ff */
[----:B------:R-:W-:Y:S02]  /*d560*/  UIADD3.64 UR40, UPT, UPT, UR26, 0x200, URZ ;  /* 0x000002001a287897 */ /* 0x000fe4000fffe0ff */
[----:B------:R-:W-:Y:S02]  /*d570*/  UIADD3.64 UR42, UPT, UPT, UR24, 0x280, URZ ;  /* 0x00000280182a7897 */ /* 0x000fe4000fffe0ff */
[----:B------:R-:W-:Y:S02]  /*d580*/  UIADD3.64 UR44, UPT, UPT, UR26, 0x202, URZ ;  /* 0x000002021a2c7897 */ /* 0x000fe4000fffe0ff */
[----:B------:R-:W-:-:S02]  /*d590*/  UIADD3.64 UR46, UPT, UPT, UR24, 0x300, URZ ;  /* 0x00000300182e7897 */ /* 0x000fc4000fffe0ff */
[----:B------:R-:W-:Y:S01]  /*d5a0*/  UIADD3.64 UR48, UPT, UPT, UR26, 0x204, URZ ;  /* 0x000002041a307897 */ /* 0x000fe2000fffe0ff */
[----:B---3--:R0:W-:Y:S04]  /*d5b0*/  STL [R1+0x440], R0 ;  /* 0x0004400001007387 */ /* 0x0081e80000100800 */
[----:B0-----:R0:W5:Y:S04]  /*d5c0*/  LDL.LU R0, [R1+0x570] ;  /* 0x0005700001007983 */ /* 0x0011680000300800 */
[----:B------:R1:W-:Y:S04]  /*d5d0*/  STL.64 [R1+0x328], R48 ;  /* 0x0003283001007387 */ /* 0x0003e80000100a00 */
[----:B------:R3:W-:Y:S04]  /*d5e0*/  STL.64 [R1+0x318], R50 ;  /* 0x0003183201007387 */ /* 0x0007e80000100a00 */
[----:B-1----:R-:W4:Y:S04]  /*d5f0*/  LDL.LU.64 R48, [R1] ;  /* 0x0000000001307983 */ /* 0x002f280000300a00 */
[----:B---3--:R-:W3:Y:S04]  /*d600*/  LDL.LU.64 R50, [R1+0x8] ;  /* 0x0000080001327983 */ /* 0x008ee80000300a00 */
[----:B----4-:R1:W-:Y:S04]  /*d610*/  STL.64 [R1+0x308], R48 ;  /* 0x0003083001007387 */ /* 0x0103e80000100a00 */
[----:B-1----:R-:W4:Y:S04]  /*d620*/  LDL.LU.64 R48, [R1+0x10] ;  /* 0x0000100001307983 */ /* 0x002f280000300a00 */
[----:B---3--:R1:W-:Y:S04]  /*d630*/  STL.64 [R1+0x2f8], R50 ;  /* 0x0002f83201007387 */ /* 0x0083e80000100a00 */
[----:B-1----:R-:W3:Y:S04]  /*d640*/  LDL.LU.64 R50, [R1+0x18] ;  /* 0x0000180001327983 */ /* 0x002ee80000300a00 */
        /* <DEDUP_REMOVED lines=89> */
[----:B-1----:R0:W5:Y:S04]  /*dbe0*/  LDL.LU.64 R48, [R1+0x408] ;  /* 0x0004080001307983 */ /* 0x0021680000300a00 */
[----:B---3--:R1:W-:Y:S04]  /*dbf0*/  STL.64 [R1], R50 ;  /* 0x0000003201007387 */ /* 0x0083e80000100a00 */
[----:B-1----:R0:W5:Y:S01]  /*dc00*/  LDL.LU.64 R50, [R1+0x400] ;  /* 0x0004000001327983 */ /* 0x0021620000300a00 */
[----:B--2---:R-:W-:Y:S01]  /*dc10*/  UIADD3 UR8, UPT, UPT, UR8, -0x80, URZ ;  /* 0xffffff8008087890 */ /* 0x004fe2000fffe0ff */
[----:B------:R-:W-:Y:S01]  /*dc20*/  UMOV UR13, 0x1 ;  /* 0x00000001000d7882 */ /* 0x000fe20000000000 */
[----:B------:R-:W-:-:S10]  /*dc30*/  UMOV UR5, URZ ;  /* 0x000000ff00057c82 */ /* 0x000fd40008000000 */
.L_x_10:
[----:B-1---5:R1:W-:Y:S01]  /*dc40*/  STL [R1+0x578], R3 ;  /* 0x0005780301007387 */ /* 0x0223e20000100800 */
[----:B------:R-:W-:-:S03]  /*dc50*/  USHF.L.U32 UR4, UR4, 0x1f, URZ ;  /* 0x0000001f04047899 */ /* 0x000fc600080006ff */
[----:B------:R2:W-:Y:S04]  /*dc60*/  STL [R1+0x574], R2 ;  /* 0x0005740201007387 */ /* 0x0005e80000100800 */
[----:B------:R-:W-:Y:S01]  /*dc70*/  STL [R1+0x570], R0 ;  /* 0x0005700001007387 */ /* 0x000fe20000100800 */
[----:B-1----:R-:W-:Y:S01]  /*dc80*/  IMAD.U32 R3, RZ, RZ, UR4 ;  /* 0x00000004ff037e24 */ /* 0x002fe2000f8e00ff */
[----:B--2---:R-:W1:Y:S03]  /*dc90*/  S2R R2, SR_TID.X ;  /* 0x0000000000027919 */ /* 0x004e660000002100 */
[----:B------:R2:W3:Y:S01]  /*dca0*/  SYNCS.PHASECHK.TRANS64.TRYWAIT P2, [UR12], R3 ;  /* 0x00000003ff0075a7 */ /* 0x0004e2000804110c */
[----:B------:R2:W-:Y:S04]  /*dcb0*/  STL [R1+0x340], R3 ;  /* 0x0003400301007387 */ /* 0x0005e80000100800 */
[----:B--2---:R2:W5:Y:S01]  /*dcc0*/  LDL.LU R3, [R1+0x578] ;  /* 0x0005780001037983 */ /* 0x0045620000300800 */
[----:B------:R-:W4:Y:S01]  /*dcd0*/  LDC R0, c[0x0][0x3a8] ;  /* 0x0000ea00ff007b82 */ /* 0x000f220000000800 */
[----:B-1----:R-:W-:-:S04]  /*dce0*/  SHF.R.U32.HI R2, RZ, 0x6, R2 ;  /* 0x00000006ff027819 */ /* 0x002fc80000011602 */
[----:B------:R-:W-:Y:S01]  /*dcf0*/  SGXT.U32 R2, R2, 0x1 ;  /* 0x000000010202781a */ /* 0x000fe20000000000 */
[----:B----4-:R-:W-:-:S03]  /*dd00*/  IMAD.SHL.U32 R0, R0, 0x80, RZ ;  /* 0x0000008000007824 */ /* 0x010fc600078e00ff */
[----:B------:R-:W-:Y:S02]  /*dd10*/  ISETP.GE.AND P3, PT, R2, UR8, PT ;  /* 0x0000000802007c0c */ /* 0x000fe4000bf66270 */
[----:B------:R2:W5:Y:S01]  /*dd20*/  LDL.LU R2, [R1+0x574] ;  /* 0x0005740001027983 */ /* 0x0005620000300800 */
[----:B------:R-:W-:-:S03]  /*dd30*/  IMAD.WIDE R50, R0, 0x2, R50 ;  /* 0x0000000200327825 */ /* 0x000fc600078e0232 */
[----:B------:R2:W5:Y:S01]  /*dd40*/  LDL.LU R0, [R1+0x570] ;  /* 0x0005700001007983 */ /* 0x0005620000300800 */
[----:B---3--:R-:W-:Y:S06]  /*dd50*/  @!P2 BRA `(.L_x_8) ;  /* 0x0000007c0010a947 */ /* 0x008fec0003800000 */
.L_x_16:
[----:B------:R1:W-:Y:S04]  /*dd60*/  STL.64 [R1+0x9c0], R50 ;  /* 0x0009c03201007387 */ /* 0x0003e80000100a00 */
[----:B-1----:R-:W3:Y:S04]  /*dd70*/  LDL.LU.64 R50, [R1+0x18] ;  /* 0x0000180001327983 */ /* 0x002ee80000300a00 */
[----:B------:R-:W-:Y:S04]  /*dd80*/  STL [R1+0x94c], R53 ;  /* 0x00094c3501007387 */ /* 0x000fe80000100800 */
[----:B------:R1:W-:Y:S04]  /*dd90*/  STL [R1+0x988], R53 ;  /* 0x0009883501007387 */ /* 0x0003e80000100800 */
[----:B------:R-:W-:Y:S04]  /*dda0*/  STL [R1+0x934], R52 ;  /* 0x0009343401007387 */ /* 0x000fe80000100800 */
[----:B------:R-:W-:Y:S01]  /*ddb0*/  STL [R1+0xae0], R52 ;  /* 0x000ae03401007387 */ /* 0x000fe20000100800 */
[----:B-1----:R-:W1:Y:S03]  /*ddc0*/  LDC R53, c[0x0][0x3a8] ;  /* 0x0000ea00ff357b82 */ /* 0x002e660000000800 */
[----:B------:R-:W-:Y:S04]  /*ddd0*/  STL [R1+0x930], R4 ;  /* 0x0009300401007387 */ /* 0x000fe80000100800 */
[----:B------:R-:W-:Y:S04]  /*dde0*/  STL [R1+0x92c], R5 ;  /* 0x00092c0501007387 */ /* 0x000fe80000100800 */
[----:B------:R4:W-:Y:S04]  /*ddf0*/  STL.64 [R1+0xa60], R4 ;  /* 0x000a600401007387 */ /* 0x0009e80000100a00 */
[----:B----4-:R-:W4:Y:S04]  /*de00*/  LDL.LU.64 R4, [R1+0x38] ;  /* 0x0000380001047983 */ /* 0x010f280000300a00 */
[----:B-----5:R-:W-:Y:S04]  /*de10*/  STL [R1+0x928], R0 ;  /* 0x0009280001007387 */ /* 0x020fe80000100800 */
[----:B------:R-:W-:Y:S04]  /*de20*/  STL [R1+0xaf8], R0 ;  /* 0x000af80001007387 */ /* 0x000fe80000100800 */
[----:B------:R-:W-:Y:S04]  /*de30*/  STL [R1+0x924], R6 ;  /* 0x0009240601007387 */ /* 0x000fe80000100800 */
[----:B------:R-:W-:Y:S04]  /*de40*/  STL [R1+0x920], R7 ;  /* 0x0009200701007387 */ /* 0x000fe80000100800 */
[----:B------:R0:W-:Y:S04]  /*de50*/  STL.64 [R1+0xa18], R6 ;  /* 0x000a180601007387 */ /* 0x0001e80000100a00 */
[----:B0-2---:R-:W2:Y:S04]  /*de60*/  LDL.LU.64 R6, [R1+0x58] ;  /* 0x0000580001067983 */ /* 0x005ea80000300a00 */
[----:B------:R-:W-:Y:S04]  /*de70*/  STL [R1+0x91c], R8 ;  /* 0x00091c0801007387 */ /* 0x000fe80000100800 */
[----:B------:R-:W-:Y:S04]  /*de80*/  STL [R1+0x918], R9 ;  /* 0x0009180901007387 */ /* 0x000fe80000100800 */
[----:B------:R0:W-:Y:S04]  /*de90*/  STL.64 [R1+0x9f8], R8 ;  /* 0x0009f80801007387 */ /* 0x0001e80000100a00 */
[----:B0-----:R-:W2:Y:S04]  /*dea0*/  LDL.LU.64 R8, [R1+0x20] ;  /* 0x0000200001087983 */ /* 0x001ea80000300a00 */
[----:B------:R-:W-:Y:S04]  /*deb0*/  STL [R1+0x914], R10 ;  /* 0x0009140a01007387 */ /* 0x000fe80000100800 */
[----:B------:R-:W-:Y:S04]  /*dec0*/  STL [R1+0x910], R11 ;  /* 0x0009100b01007387 */ /* 0x000fe80000100800 */
[----:B------:R-:W-:Y:S04]  /*ded0*/  STL.64 [R1+0x9e0], R10 ;  /* 0x0009e00a01007387 */ /* 0x000fe80000100a00 */
[----:B------:R-:W-:Y:S04]  /*dee0*/  STL [R1+0x90c], R12 ;  /* 0x00090c0c01007387 */ /* 0x000fe80000100800 */
[----:B------:R-:W-:Y:S04]  /*def0*/  STL [R1+0xb30], R12 ;  /* 0x000b300c01007387 */ /* 0x000fe80000100800 */
[----:B------:R-:W-:Y:S04]  /*df00*/  STL [R1+0x908], R13 ;  /* 0x0009080d01007387 */ /* 0x000fe80000100800 */
[----:B------:R-:W-:Y:S04]  /*df10*/  STL [R1+0xb24], R13 ;  /* 0x000b240d01007387 */ /* 0x000fe80000100800 */
[----:B------:R-:W-:Y:S04]  /*df20*/  STL [R1+0x904], R14 ;  /* 0x0009040e01007387 */ /* 0x000fe80000100800 */
[----:B------:R-:W-:Y:S04]  /*df30*/  STL [R1+0x900], R15 ;  /* 0x0009000f01007387 */ /* 0x000fe80000100800 */
[----:B------:R0:W-:Y:S04]  /*df40*/  STL.64 [R1+0xae8], R14 ;  /* 0x000ae80e01007387 */ /* 0x0001e80000100a00 */
[----:B0-----:R-:W3:Y:S04]  /*df50*/  LDL.LU.64 R14, [R1+0x10] ;  /* 0x00001000010e7983 */ /* 0x001ee80000300a00 */
[----:B------:R-:W-:Y:S04]  /*df60*/  STL [R1+0x8fc], R16 ;  /* 0x0008fc1001007387 */ /* 0x000fe80000100800 */
[----:B------:R-:W-:Y:S04]  /*df70*/  STL [R1+0x8f8], R17 ;  /* 0x0008f81101007387 */ /* 0x000fe80000100800 */
[----:B------:R0:W-:Y:S04]  /*df80*/  STL.64 [R1+0xaa8], R16 ;  /* 0x000aa81001007387 */ /* 0x0001e80000100a00 */
[----:B0-----:R-:W3:Y:S04]  /*df90*/  LDL.LU.64 R16, [R1] ;  /* 0x0000000001107983 */ /* 0x001ee80000300a00 */
[----:B------:R-:W-:Y:S04]  /*dfa0*/  STL [R1+0x8f4], R18 ;  /* 0x0008f41201007387 */ /* 0x000fe80000100800 */
[----:B------:R-:W-:Y:S04]  /*dfb0*/  STL [R1+0x8f0], R19 ;  /* 0x0008f01301007387 */ /* 0x000fe80000100800 */
[----:B------:R-:W-:Y:S04]  /*dfc0*/  STL.64 [R1+0xa70], R18 ;  /* 0x000a701201007387 */ /* 0x000fe80000100a00 */
        /* <DEDUP_REMOVED lines=33> */
[----:B------:R0:W-:Y:S04]  /*e1e0*/  STL.64 [R1+0x9c8], R40 ;  /* 0x0009c82801007387 */ /* 0x0001e80000100a00 */
[----:B0-----:R-:W3:Y:S01]  /*e1f0*/  LDL.LU.64 R40, [R1+0x30] ;  /* 0x0000300001287983 */ /* 0x001ee20000300a00 */
[----:B-1----:R-:W-:-:S03]  /*e200*/  IMAD.SHL.U32 R53, R53, 0x80, RZ ;  /* 0x0000008035357824 */ /* 0x002fc600078e00ff */
[----:B------:R-:W-:Y:S04]  /*e210*/  STL [R1+0x894], R42 ;  /* 0x0008942a01007387 */ /* 0x000fe80000100800 */
[----:B------:R-:W-:Y:S04]  /*e220*/  STL [R1+0xb08], R42 ;  /* 0x000b082a01007387 */ /* 0x000fe80000100800 */
[----:B------:R-:W-:Y:S04]  /*e230*/  STL [R1+0x890], R43 ;  /* 0x0008902b01007387 */ /* 0x000fe80000100800 */
[----:B------:R-:W-:Y:S04]  /*e240*/  STL [R1+0xb20], R43 ;  /* 0x000b202b01007387 */ /* 0x000fe80000100800 */
[----:B------:R-:W-:Y:S04]  /*e250*/  STL [R1+0x88c], R44 ;  /* 0x00088c2c01007387 */ /* 0x000fe80000100800 */
[----:B------:R-:W-:Y:S01]  /*e260*/  STL [R1+0x888], R45 ;  /* 0x0008882d01007387 */ /* 0x000fe20000100800 */
[----:B------:R-:W-:-:S03]  /*e270*/  IMAD.WIDE R48, R53, 0x2, R48 ;  /* 0x0000000235307825 */ /* 0x000fc600078e0230 */
[----:B------:R-:W-:Y:S04]  /*e280*/  STL.64 [R1+0xaf0], R44 ;  /* 0x000af02c01007387 */ /* 0x000fe80000100a00 */
[----:B------:R-:W3:Y:S04]  /*e290*/  LDL.LU.64 R10, [R1+0x60] ;  /* 0x00006000010a7983 */ /* 0x000ee80000300a00 */
[----:B------:R-:W3:Y:S04]  /*e2a0*/  LDL.LU.64 R24, [R1+0x50] ;  /* 0x0000500001187983 */ /* 0x000ee80000300a00 */
[----:B------:R-:W-:Y:S01]  /*e2b0*/  STL [R1+0x884], R46 ;  /* 0x0008842e01007387 */ /* 0x000fe20000100800 */
[----:B----4-:R-:W-:-:S03]  /*e2c0*/  IMAD.WIDE R4, R53, 0x2, R4 ;  /* 0x0000000235047825 */ /* 0x010fc600078e0204 */
[----:B------:R-:W-:Y:S04]  /*e2d0*/  STL [R1+0x880], R47 ;  /* 0x0008802f01007387 */ /* 0x000fe80000100800 */
[----:B------:R-:W-:Y:S04]  /*e2e0*/  STL.64 [R1+0xab0], R46 ;  /* 0x000ab02e01007387 */ /* 0x000fe80000100a00 */
[----:B------:R-:W-:Y:S04]  /*e2f0*/  STL.64 [R1+0x870], R2 ;  /* 0x0008700201007387 */ /* 0x000fe80000100a00 */
[----:B------:R-:W-:Y:S04]  /*e300*/  STL.64 [R1+0xa08], R2 ;  /* 0x000a080201007387 */ /* 0x000fe80000100a00 */
[----:B------:R0:W-:Y:S01]  /*e310*/  STL.64 [R1+0x9d0], R48 ;  /* 0x0009d03001007387 */ /* 0x0001e20000100a00 */
[----:B--2---:R-:W-:-:S04]  /*e320*/  IMAD.WIDE R8, R53, 0x2, R8 ;  /* 0x0000000235087825 */ /* 0x004fc800078e0208 */
[C---:B---3--:R-:W-:Y:S01]  /*e330*/  IMAD.WIDE R50, R53.reuse, 0x2, R50 ;  /* 0x0000000235327825 */ /* 0x048fe200078e0232 */
[----:B0-----:R-:W2:Y:S03]  /*e340*/  LDL.LU.64 R48, [R1+0x48] ;  /* 0x0000480001307983 */ /* 0x001ea60000300a00 */
[----:B------:R-:W-:-:S04]  /*e350*/  IMAD.WIDE R14, R53, 0x2, R14 ;  /* 0x00000002350e7825 */ /* 0x000fc800078e020e */
[----:B------:R-:W-:-:S05]  /*e360*/  IMAD.WIDE R16, R53, 0x2, R16 ;  /* 0x0000000235107825 */ /* 0x000fca00078e0210 */
[----:B------:R-:W-:Y:S04]  /*e370*/  STL.64 [R1], R16 ;  /* 0x0000001001007387 */ /* 0x000fe80000100a00 */
[----:B------:R-:W-:Y:S04]  /*e380*/  STL.64 [R1+0x10], R14 ;  /* 0x0000100e01007387 */ /* 0x000fe80000100a00 */
[----:B------:R0:W-:Y:S04]  /*e390*/  STL.64 [R1+0x38], R4 ;  /* 0x0000380401007387 */ /* 0x0001e80000100a00 */
[----:B------:R1:W-:Y:S04]  /*e3a0*/  STL.64 [R1+0x20], R8 ;  /* 0x0000200801007387 */ /* 0x0003e80000100a00 */
[----:B0-----:R-:W3:Y:S04]  /*e3b0*/  LDL.LU.64 R4, [R1+0xa8] ;  /* 0x0000a80001047983 */ /* 0x001ee80000300a00 */
[----:B------:R-:W4:Y:S04]  /*e3c0*/  LDL.LU.64 R2, [R1+0x90] ;  /* 0x0000900001027983 */ /* 0x000f280000300a00 */
[----:B------:R-:W4:Y:S04]  /*e3d0*/  LDL.LU.64 R38, [R1+0x88] ;  /* 0x0000880001267983 */ /* 0x000f280000300a00 */
[----:B-1----:R-:W4:Y:S04]  /*e3e0*/  LDL.LU.64 R8, [R1+0x80] ;  /* 0x0000800001087983 */ /* 0x002f280000300a00 */
[----:B------:R-:W-:Y:S04]  /*e3f0*/  STL.64 [R1+0x18], R50 ;  /* 0x0000183201007387 */ /* 0x000fe80000100a00 */
[----:B------:R0:W-:Y:S04]  /*e400*/  STL.64 [R1+0x9e8], R50 ;  /* 0x0009e83201007387 */ /* 0x0001e80000100a00 */
[----:B0-----:R-:W4:Y:S01]  /*e410*/  LDL.LU.64 R50, [R1+0x68] ;  /* 0x0000680001327983 */ /* 0x001f220000300a00 */
[----:B------:R-:W-:-:S05]  /*e420*/  IMAD.WIDE R40, R53, 0x2, R40 ;  /* 0x0000000235287825 */ /* 0x000fca00078e0228 */
[----:B------:R-:W-:Y:S04]  /*e430*/  STL.64 [R1+0x30], R40 ;  /* 0x0000302801007387 */ /* 0x000fe80000100a00 */
[----:B------:R0:W-:Y:S04]  /*e440*/  STL.64 [R1+0x9f0], R40 ;  /* 0x0009f02801007387 */ /* 0x0001e80000100a00 */
[----:B0-----:R-:W4:Y:S01]  /*e450*/  LDL.LU.64 R40, [R1+0x70] ;  /* 0x0000700001287983 */ /* 0x001f220000300a00 */
[----:B------:R-:W-:-:S03]  /*e460*/  IMAD.WIDE R6, R53, 0x2, R6 ;  /* 0x0000000235067825 */ /* 0x000fc600078e0206 */
[----:B------:R-:W4:Y:S04]  /*e470*/  LDL.LU.64 R20, [R1+0xe8] ;  /* 0x0000e80001147983 */ /* 0x000f280000300a00 */
[----:B------:R-:W4:Y:S04]  /*e480*/  LDL.LU.64 R36, [R1+0xd0] ;  /* 0x0000d00001247983 */ /* 0x000f280000300a00 */
[----:B------:R-:W4:Y:S01]  /*e490*/  LDL.LU.64 R22, [R1+0xc8] ;  /* 0x0000c80001167983 */ /* 0x000f220000300a00 */
[----:B------:R-:W-:-:S03]  /*e4a0*/  IMAD.WIDE R24, R53, 0x2, R24 ;  /* 0x0000000235187825 */ /* 0x000fc600078e0218 */
[----:B------:R0:W-:Y:S01]  /*e4b0*/  STL.64 [R1+0x58], R6 ;  /* 0x0000580601007387 */ /* 0x0001e20000100a00 */
[----:B------:R-:W-:-:S03]  /*e4c0*/  IMAD.WIDE R10, R53, 0x2, R10 ;  /* 0x00000002350a7825 */ /* 0x000fc600078e020a */
[----:B0-----:R-:W4:Y:S01]  /*e4d0*/  LDL.LU.64 R6, [R1+0xb8] ;  /* 0x0000b80001067983 */ /* 0x001f220000300a00 */
[----:B--2---:R-:W-:-:S05]  /*e4e0*/  IMAD.WIDE R48, R53, 0x2, R48 ;  /* 0x0000000235307825 */ /* 0x004fca00078e0230 */
[----:B------:R-:W-:Y:S04]  /*e4f0*/  STL.64 [R1+0x48], R48 ;  /* 0x0000483001007387 */ /* 0x000fe80000100a00 */
[----:B------:R0:W-:Y:S04]  /*e500*/  STL.64 [R1+0xa10], R48 ;  /* 0x000a103001007387 */ /* 0x0001e80000100a00 */
[----:B0-----:R-:W2:Y:S04]  /*e510*/  LDL.LU.64 R48, [R1+0xb0] ;  /* 0x0000b00001307983 */ /* 0x001ea80000300a00 */
[----:B------:R-:W-:Y:S04]  /*e520*/  STL.64 [R1+0x50], R24 ;  /* 0x0000501801007387 */ /* 0x000fe80000100a00 */
[----:B------:R0:W-:Y:S04]  /*e530*/  STL.64 [R1+0xa30], R24 ;  /* 0x000a301801007387 */ /* 0x0001e80000100a00 */
[----:B0-----:R-:W2:Y:S04]  /*e540*/  LDL.LU.64 R24, [R1+0xd8] ;  /* 0x0000d80001187983 */ /* 0x001ea80000300a00 */
[----:B------:R-:W-:Y:S04]  /*e550*/  STL.64 [R1+0x60], R10 ;  /* 0x0000600a01007387 */ /* 0x000fe80000100a00 */
[----:B------:R0:W-:Y:S04]  /*e560*/  STL.64 [R1+0xa38], R10 ;  /* 0x000a380a01007387 */ /* 0x0001e80000100a00 */
[----:B0-----:R-:W2:Y:S01]  /*e570*/  LDL.LU.64 R10, [R1+0xe0] ;  /* 0x0000e000010a7983 */ /* 0x001ea20000300a00 */
[----:B---3--:R-:W-:-:S04]  /*e580*/  IMAD.WIDE R4, R53, 0x2, R4 ;  /* 0x0000000235047825 */ /* 0x008fc800078e0204 */
[----:B----4-:R-:W-:-:S04]  /*e590*/  IMAD.WIDE R8, R53, 0x2, R8 ;  /* 0x0000000235087825 */ /* 0x010fc800078e0208 */
[----:B------:R-:W-:-:S05]  /*e5a0*/  IMAD.WIDE R50, R53, 0x2, R50 ;  /* 0x0000000235327825 */ /* 0x000fca00078e0232 */
[----:B------:R-:W-:Y:S04]  /*e5b0*/  STL.64 [R1+0x68], R50 ;  /* 0x0000683201007387 */ /* 0x000fe80000100a00 */
[----:B------:R0:W-:Y:S04]  /*e5c0*/  STL.64 [R1+0xa48], R50 ;  /* 0x000a483201007387 */ /* 0x0001e80000100a00 */
[----:B0-----:R-:W3:Y:S01]  /*e5d0*/  LDL.LU.64 R50, [R1+0xf0] ;  /* 0x0000f00001327983 */ /* 0x001ee20000300a00 */
[----:B------:R-:W-:-:S05]  /*e5e0*/  IMAD.WIDE R40, R53, 0x2, R40 ;  /* 0x0000000235287825 */ /* 0x000fca00078e0228 */
[----:B------:R-:W-:Y:S04]  /*e5f0*/  STL.64 [R1+0x70], R40 ;  /* 0x0000702801007387 */ /* 0x000fe80000100a00 */
[----:B------:R-:W-:Y:S04]  /*e600*/  STL.64 [R1+0xa50], R40 ;  /* 0x000a502801007387 */ /* 0x000fe80000100a00 */
[----:B------:R-:W-:Y:S04]  /*e610*/  STL.64 [R1+0x80], R8 ;  /* 0x0000800801007387 */ /* 0x000fe80000100a00 */
[----:B------:R0:W-:Y:S04]  /*e620*/  STL.64 [R1+0xa68], R8 ;  /* 0x000a680801007387 */ /* 0x0001e80000100a00 */
[----:B------:R-:W4:Y:S04]  /*e630*/  LDL.LU.64 R14, [R1+0x138] ;  /* 0x00013800010e7983 */ /* 0x000f280000300a00 */
[----:B------:R-:W4:Y:S04]  /*e640*/  LDL.LU.64 R16, [R1+0x1a8] ;  /* 0x0001a80001107983 */ /* 0x000f280000300a00 */
[----:B------:R-:W4:Y:S04]  /*e650*/  LDL.LU.64 R32, [R1+0x158] ;  /* 0x0001580001207983 */ /* 0x000f280000300a00 */
[----:B------:R1:W-:Y:S04]  /*e660*/  STL.64 [R1+0xa8], R4 ;  /* 0x0000a80401007387 */ /* 0x0003e80000100a00 */
[----:B------:R-:W4:Y:S04]  /*e670*/  LDL.LU.64 R18, [R1+0x148] ;  /* 0x0001480001127983 */ /* 0x000f280000300a00 */
[----:B0-----:R-:W4:Y:S04]  /*e680*/  LDL.LU.64 R8, [R1+0x128] ;  /* 0x0001280001087983 */ /* 0x001f280000300a00 */
[----:B-1----:R-:W4:Y:S04]  /*e690*/  LDL.LU.64 R4, [R1+0x110] ;  /* 0x0001100001047983 */ /* 0x002f280000300a00 */
[----:B------:R-:W4:Y:S04]  /*e6a0*/  LDL.LU.64 R34, [R1+0x108] ;  /* 0x0001080001227983 */ /* 0x000f280000300a00 */
[----:B------:R-:W4:Y:S01]  /*e6b0*/  LDL.LU.64 R40, [R1+0x100] ;  /* 0x0001000001287983 */ /* 0x000f220000300a00 */
[----:B------:R-:W-:-:S04]  /*e6c0*/  IMAD.WIDE R38, R53, 0x2, R38 ;  /* 0x0000000235267825 */ /* 0x000fc800078e0226 */
[C---:B------:R-:W-:Y:S01]  /*e6d0*/  IMAD.WIDE R2, R53.reuse, 0x2, R2 ;  /* 0x0000000235027825 */ /* 0x040fe200078e0202 */
[----:B------:R-:W-:Y:S04]  /*e6e0*/  STL.64 [R1+0x88], R38 ;  /* 0x0000882601007387 */ /* 0x000fe80000100a00 */
[----:B------:R0:W-:Y:S01]  /*e6f0*/  STL.64 [R1+0xa80], R38 ;  /* 0x000a802601007387 */ /* 0x0001e20000100a00 */
[----:B------:R-:W-:-:S04]  /*e700*/  IMAD.WIDE R6, R53, 0x2, R6 ;  /* 0x0000000235067825 */ /* 0x000fc800078e0206 */
[C---:B--2---:R-:W-:Y:S01]  /*e710*/  IMAD.WIDE R48, R53.reuse, 0x2, R48 ;  /* 0x0000000235307825 */ /* 0x044fe200078e0230 */
[----:B0-----:R-:W2:Y:S04]  /*e720*/  LDL.LU.64 R38, [R1+0x168] ;  /* 0x0001680001267983 */ /* 0x001ea80000300a00 */
[----:B------:R-:W-:Y:S01]  /*e730*/  STL.64 [R1+0x90], R2 ;  /* 0x0000900201007387 */ /* 0x000fe20000100a00 */
[----:B------:R-:W-:-:S03]  /*e740*/  IMAD.WIDE R22, R53, 0x2, R22 ;  /* 0x0000000235167825 */ /* 0x000fc600078e0216 */
[----:B------:R0:W-:Y:S01]  /*e750*/  STL.64 [R1+0xa88], R2 ;  /* 0x000a880201007387 */ /* 0x0001e20000100a00 */
[----:B------:R-:W-:-:S03]  /*e760*/  IMAD.WIDE R36, R53, 0x2, R36 ;  /* 0x0000000235247825 */ /* 0x000fc600078e0224 */
[----:B0-----:R-:W2:Y:S04]  /*e770*/  LDL.LU.64 R2, [R1+0x178] ;  /* 0x0001780001027983 */ /* 0x001ea80000300a00 */
[----:B------:R-:W-:Y:S04]  /*e780*/  STL.64 [R1+0xb0], R48 ;  /* 0x0000b03001007387 */ /* 0x000fe80000100a00 */
[----:B------:R0:W-:Y:S01]  /*e790*/  STL.64 [R1+0xa90], R48 ;  /* 0x000a903001007387 */ /* 0x0001e20000100a00 */
[----:B------:R-:W-:-:S03]  /*e7a0*/  IMAD.WIDE R24, R53, 0x2, R24 ;  /* 0x0000000235187825 */ /* 0x000fc600078e0218 */
[----:B0-----:R-:W2:Y:S04]  /*e7b0*/  LDL.LU.64 R48, [R1+0x188] ;  /* 0x0001880001307983 */ /* 0x001ea80000300a00 */
[----:B------:R-:W-:Y:S04]  /*e7c0*/  STL.64 [R1+0xb8], R6 ;  /* 0x0000b80601007387 */ /* 0x000fe80000100a00 */
[----:B------:R0:W-:Y:S01]  /*e7d0*/  STL.64 [R1+0xa98], R6 ;  /* 0x000a980601007387 */ /* 0x0001e20000100a00 */
[----:B------:R-:W-:-:S04]  /*e7e0*/  IMAD.WIDE R10, R53, 0x2, R10 ;  /* 0x00000002350a7825 */ /* 0x000fc800078e020a */
[C---:B------:R-:W-:Y:S01]  /*e7f0*/  IMAD.WIDE R20, R53.reuse, 0x2, R20 ;  /* 0x0000000235147825 */ /* 0x040fe200078e0214 */
[----:B0-----:R-:W2:Y:S04]  /*e800*/  LDL.LU.64 R6, [R1+0x160] ;  /* 0x0001600001067983 */ /* 0x001ea80000300a00 */
[----:B------:R-:W-:Y:S04]  /*e810*/  STL.64 [R1+0xc8], R22 ;  /* 0x0000c81601007387 */ /* 0x000fe80000100a00 */
[----:B------:R0:W-:Y:S04]  /*e820*/  STL.64 [R1+0xaa0], R22 ;  /* 0x000aa01601007387 */ /* 0x0001e80000100a00 */
[----:B0-----:R-:W2:Y:S04]  /*e830*/  LDL.LU.64 R22, [R1+0x198] ;  /* 0x0001980001167983 */ /* 0x001ea80000300a00 */
[----:B------:R-:W-:Y:S04]  /*e840*/  STL.64 [R1+0xd0], R36 ;  /* 0x0000d02401007387 */ /* 0x000fe80000100a00 */
[----:B------:R-:W-:Y:S04]  /*e850*/  STL.64 [R1+0xac0], R36 ;  /* 0x000ac02401007387 */ /* 0x000fe80000100a00 */
[----:B------:R-:W-:Y:S04]  /*e860*/  STL.64 [R1+0xd8], R24 ;  /* 0x0000d81801007387 */ /* 0x000fe80000100a00 */
[----:B------:R-:W-:Y:S04]  /*e870*/  STL.64 [R1+0xac8], R24 ;  /* 0x000ac81801007387 */ /* 0x000fe80000100a00 */
[----:B------:R-:W-:Y:S04]  /*e880*/  STL.64 [R1+0xe0], R10 ;  /* 0x0000e00a01007387 */ /* 0x000fe80000100a00 */
[----:B------:R-:W-:Y:S04]  /*e890*/  STL.64 [R1+0xad0], R10 ;  /* 0x000ad00a01007387 */ /* 0x000fe80000100a00 */
[----:B------:R-:W-:Y:S04]  /*e8a0*/  STL.64 [R1+0xe8], R20 ;  /* 0x0000e81401007387 */ /* 0x000fe80000100a00 */
[----:B------:R-:W-:Y:S01]  /*e8b0*/  STL.64 [R1+0xad8], R20 ;  /* 0x000ad81401007387 */ /* 0x000fe20000100a00 */
[----:B---3--:R-:W-:-:S05]  /*e8c0*/  IMAD.WIDE R50, R53, 0x2, R50 ;  /* 0x0000000235327825 */ /* 0x008fca00078e0232 */
[----:B------:R-:W-:Y:S04]  /*e8d0*/  STL.64 [R1+0xf0], R50 ;  /* 0x0000f03201007387 */ /* 0x000fe80000100a00 */
[----:B------:R-:W-:Y:S01]  /*e8e0*/  STL.64 [R1+0xb10], R50 ;  /* 0x000b103201007387 */ /* 0x000fe20000100a00 */
[----:B----4-:R-:W-:-:S04]  /*e8f0*/  IMAD.WIDE R14, R53, 0x2, R14 ;  /* 0x00000002350e7825 */ /* 0x010fc800078e020e */
[----:B------:R-:W-:-:S04]  /*e900*/  IMAD.WIDE R4, R53, 0x2, R4 ;  /* 0x0000000235047825 */ /* 0x000fc800078e0204 */
[----:B------:R-:W-:-:S04]  /*e910*/  IMAD.WIDE R34, R53, 0x2, R34 ;  /* 0x0000000235227825 */ /* 0x000fc800078e0222 */
[----:B------:R-:W-:-:S05]  /*e920*/  IMAD.WIDE R40, R53, 0x2, R40 ;  /* 0x0000000235287825 */ /* 0x000fca00078e0228 */
[----:B------:R-:W-:Y:S04]  /*e930*/  STL.64 [R1+0x100], R40 ;  /* 0x0001002801007387 */ /* 0x000fe80000100a00 */
[----:B------:R0:W-:Y:S04]  /*e940*/  STL.64 [R1+0xb18], R40 ;  /* 0x000b182801007387 */ /* 0x0001e80000100a00 */
[----:B------:R-:W-:Y:S04]  /*e950*/  STL.64 [R1+0x108], R34 ;  /* 0x0001082201007387 */ /* 0x000fe80000100a00 */
[----:B------:R-:W-:Y:S04]  /*e960*/  STL.64 [R1+0x110], R4 ;  /* 0x0001100401007387 */ /* 0x000fe80000100a00 */
[----:B------:R-:W3:Y:S04]  /*e970*/  LDL.LU.64 R26, [R1+0x330] ;  /* 0x00033000011a7983 */ /* 0x000ee80000300a00 */
[----:B------:R-:W4:Y:S04]  /*e980*/  LDL.LU.64 R42, [R1+0x1a0] ;  /* 0x0001a000012a7983 */ /* 0x000f280000300a00 */
[----:B0-----:R-:W4:Y:S04]  /*e990*/  LDL.LU.64 R40, [R1+0x190] ;  /* 0x0001900001287983 */ /* 0x001f280000300a00 */
[----:B------:R0:W-:Y:S04]  /*e9a0*/  STL.64 [R1+0x138], R14 ;  /* 0x0001380e01007387 */ /* 0x0001e80000100a00 */
[----:B------:R-:W4:Y:S04]  /*e9b0*/  LDL.LU.64 R50, [R1+0x180] ;  /* 0x0001800001327983 */ /* 0x000f280000300a00 */
[----:B------:R-:W4:Y:S04]  /*e9c0*/  LDL.LU.64 R28, [R1+0x328] ;  /* 0x00032800011c7983 */ /* 0x000f280000300a00 */
[----:B------:R-:W4:Y:S04]  /*e9d0*/  LDL.LU.64 R44, [R1+0x318] ;  /* 0x00031800012c7983 */ /* 0x000f280000300a00 */
[----:B0-----:R-:W4:Y:S04]  /*e9e0*/  LDL.LU.64 R14, [R1+0x308] ;  /* 0x00030800010e7983 */ /* 0x001f280000300a00 */
[----:B------:R-:W4:Y:S04]  /*e9f0*/  LDL.LU.64 R20, [R1+0x170] ;  /* 0x0001700001147983 */ /* 0x000f280000300a00 */
[----:B------:R-:W4:Y:S04]  /*ea00*/  LDL.LU.64 R10, [R1+0x2f8] ;  /* 0x0002f800010a7983 */ /* 0x000f280000300a00 */
[----:B------:R-:W4:Y:S04]  /*ea10*/  LDL.LU.64 R24, [R1+0x2e8] ;  /* 0x0002e80001187983 */ /* 0x000f280000300a00 */
[----:B------:R-:W4:Y:S04]  /*ea20*/  LDL.LU.64 R36, [R1+0x2d8] ;  /* 0x0002d80001247983 */ /* 0x000f280000300a00 */
[----:B------:R-:W4:Y:S04]  /*ea30*/  LDL.LU.64 R30, [R1+0x2c8] ;  /* 0x0002c800011e7983 */ /* 0x000f280000300a00 */
[----:B------:R-:W4:Y:S01]  /*ea40*/  LDL.LU.64 R46, [R1+0x2b8] ;  /* 0x0002b800012e7983 */ /* 0x000f220000300a00 */
[----:B------:R-:W0:Y:S01]  /*ea50*/  S2R R52, SR_TID.X ;  /* 0x0000000000347919 */ /* 0x000e220000002100 */
[----:B------:R-:W-:-:S04]  /*ea60*/  IMAD.WIDE R8, R53, 0x2, R8 ;  /* 0x0000000235087825 */ /* 0x000fc800078e0208 */
[C---:B------:R-:W-:Y:S01]  /*ea70*/  IMAD.WIDE R18, R53.reuse, 0x2, R18 ;  /* 0x0000000235127825 */ /* 0x040fe200078e0212 */
[----:B------:R-:W-:Y:S03]  /*ea80*/  STL.64 [R1+0x128], R8 ;  /* 0x0001280801007387 */ /* 0x000fe60000100a00 */
[C---:B------:R-:W-:Y:S01]  /*ea90*/  IMAD.WIDE R32, R53.reuse, 0x2, R32 ;  /* 0x0000000235207825 */ /* 0x040fe200078e0220 */
[----:B------:R-:W-:Y:S03]  /*eaa0*/  STL.64 [R1+0x148], R18 ;  /* 0x0001481201007387 */ /* 0x000fe60000100a00 */
[C---:B--2---:R-:W-:Y:S01]  /*eab0*/  IMAD.WIDE R38, R53.reuse, 0x2, R38 ;  /* 0x0000000235267825 */ /* 0x044fe200078e0226 */
[----:B------:R-:W-:Y:S03]  /*eac0*/  STL.64 [R1+0x158], R32 ;  /* 0x0001582001007387 */ /* 0x000fe60000100a00 */
[C---:B------:R-:W-:Y:S01]  /*ead0*/  IMAD.WIDE R2, R53.reuse, 0x2, R2 ;  /* 0x0000000235027825 */ /* 0x040fe200078e0202 */
[----:B------:R-:W-:Y:S03]  /*eae0*/  STL.64 [R1+0x168], R38 ;  /* 0x0001682601007387 */ /* 0x000fe60000100a00 */
[C---:B------:R-:W-:Y:S01]  /*eaf0*/  IMAD.WIDE R48, R53.reuse, 0x2, R48 ;  /* 0x0000000235307825 */ /* 0x040fe200078e0230 */
[----:B------:R-:W-:Y:S03]  /*eb00*/  STL.64 [R1+0x178], R2 ;  /* 0x0001780201007387 */ /* 0x000fe60000100a00 */
[C---:B------:R-:W-:Y:S01]  /*eb10*/  IMAD.WIDE R6, R53.reuse, 0x2, R6 ;  /* 0x0000000235067825 */ /* 0x040fe200078e0206 */
[----:B------:R-:W-:Y:S03]  /*eb20*/  STL.64 [R1+0x188], R48 ;  /* 0x0001883001007387 */ /* 0x000fe60000100a00 */
[C---:B------:R-:W-:Y:S01]  /*eb30*/  IMAD.WIDE R22, R53.reuse, 0x2, R22 ;  /* 0x0000000235167825 */ /* 0x040fe200078e0216 */
[----:B------:R-:W-:Y:S03]  /*eb40*/  STL.64 [R1+0x160], R6 ;  /* 0x0001600601007387 */ /* 0x000fe60000100a00 */
[----:B------:R-:W-:Y:S01]  /*eb50*/  IMAD.WIDE R16, R53, 0x2, R16 ;  /* 0x0000000235107825 */ /* 0x000fe200078e0210 */
[----:B------:R-:W-:Y:S01]  /*eb60*/  STL.64 [R1+0x198], R22 ;  /* 0x0001981601007387 */ /* 0x000fe20000100a00 */
[----:B0-----:R-:W-:-:S03]  /*eb70*/  SHF.R.U32.HI R12, RZ, 0x6, R52 ;  /* 0x00000006ff0c7819 */ /* 0x001fc60000011634 */
[----:B------:R-:W-:Y:S01]  /*eb80*/  STL.64 [R1+0x1a8], R16 ;  /* 0x0001a81001007387 */ /* 0x000fe20000100a00 */
[----:B------:R-:W-:-:S04]  /*eb90*/  SGXT.U32 R12, R12, 0x1 ;  /* 0x000000010c0c781a */ /* 0x000fc80000000000 */
[----:B------:R-:W-:Y:S02]  /*eba0*/  LOP3.LUT R12, R12, 0x6, RZ, 0xfc, !PT ;  /* 0x000000060c0c7812 */ /* 0x000fe400078efcff */
[----:B------:R-:W-:Y:S02]  /*ebb0*/  PRMT R13, RZ, 0x7610, R13 ;  /* 0x00007610ff0d7816 */ /* 0x000fe4000000000d */
[----:B------:R-:W-:Y:S01]  /*ebc0*/  ISETP.GE.AND P6, PT, R12, UR8, PT ;  /* 0x000000080c007c0c */ /* 0x000fe2000bfc6270 */
[----:B---3--:R-:W-:-:S05]  /*ebd0*/  IMAD.WIDE R26, R53, 0x2, R26 ;  /* 0x00000002351a7825 */ /* 0x008fca00078e021a */
[----:B------:R-:W2:Y:S01]  /*ebe0*/  @!P3 LDG.E.U16 R13, desc[UR22][R26.64] ;  /* 0x000000161a0db981 */ /* 0x000ea2000c1e1500 */
[----:B----4-:R-:W-:-:S04]  /*ebf0*/  IMAD.WIDE R40, R53, 0x2, R40 ;  /* 0x0000000235287825 */ /* 0x010fc800078e0228 */
[----:B------:R-:W-:-:S04]  /*ec00*/  IMAD.WIDE R50, R53, 0x2, R50 ;  /* 0x0000000235327825 */ /* 0x000fc800078e0232 */
        /* <DEDUP_REMOVED lines=8> */
[----:B------:R-:W-:-:S05]  /*ec90*/  IMAD.WIDE R46, R53, 0x2, R46 ;  /* 0x00000002352e7825 */ /* 0x000fca00078e022e */
[----:B------:R-:W-:Y:S04]  /*eca0*/  STL.64 [R1+0x2b8], R46 ;  /* 0x0002b82e01007387 */ /* 0x000fe80000100a00 */
        /* <DEDUP_REMOVED lines=10> */
[----:B------:R0:W-:Y:S04]  /*ed50*/  STL.64 [R1+0x330], R26 ;  /* 0x0003301a01007387 */ /* 0x0001e80000100a00 */
[----:B------:R-:W3:Y:S01]  /*ed60*/  LDL.LU R12, [R1+0xb30] ;  /* 0x000b3000010c7983 */ /* 0x000ee20000300800 */
[----:B------:R-:W-:-:S04]  /*ed70*/  SHF.R.U32.HI R0, RZ, 0x6, R52 ;  /* 0x00000006ff007819 */ /* 0x000fc80000011634 */
[----:B------:R-:W-:-:S04]  /*ed80*/  SGXT.U32 R0, R0, 0x1 ;  /* 0x000000010000781a */ /* 0x000fc80000000000 */
[----:B------:R-:W-:-:S04]  /*ed90*/  LOP3.LUT R0, R0, 0x2, RZ, 0xfc, !PT ;  /* 0x0000000200007812 */ /* 0x000fc800078efcff */
[----:B------:R-:W-:Y:S01]  /*eda0*/  ISETP.GE.AND P4, PT, R0, UR8, PT ;  /* 0x0000000800007c0c */ /* 0x000fe2000bf86270 */
[----:B------:R-:W-:-:S05]  /*edb0*/  IMAD.WIDE R42, R53, 0x2, R42 ;  /* 0x00000002352a7825 */ /* 0x000fca00078e022a */
[----:B------:R-:W-:Y:S04]  /*edc0*/  STL.64 [R1+0x1a0], R42 ;  /* 0x0001a02a01007387 */ /* 0x000fe80000100a00 */
[----:B0-----:R-:W4:Y:S04]  /*edd0*/  LDL.LU.64 R26, [R1+0xb28] ;  /* 0x000b2800011a7983 */ /* 0x001f280000300a00 */
[----:B--2---:R0:W-:Y:S04]  /*ede0*/  STL [R1+0x420], R13 ;  /* 0x0004200d01007387 */ /* 0x0041e80000100800 */
[----:B0-----:R-:W2:Y:S01]  /*edf0*/  LDL.LU R13, [R1+0xb24] ;  /* 0x000b2400010d7983 */ /* 0x001ea20000300800 */
[----:B---3--:R-:W-:-:S06]  /*ee00*/  PRMT R12, RZ, 0x7610, R12 ;  /* 0x00007610ff0c7816 */ /* 0x008fcc000000000c */
[----:B------:R0:W3:Y:S04]  /*ee10*/  @!P4 LDG.E.U16 R12, desc[UR22][R42.64] ;  /* 0x000000162a0cc981 */ /* 0x0000e8000c1e1500 */
[----:B------:R-:W0:Y:S01]  /*ee20*/  LDL.LU R43, [R1+0xb20] ;  /* 0x000b2000012b7983 */ /* 0x000e220000300800 */
[----:B------:R-:W-:-:S04]  /*ee30*/  SHF.R.U32.HI R0, RZ, 0x6, R52 ;  /* 0x00000006ff007819 */ /* 0x000fc80000011634 */
[----:B------:R-:W-:-:S04]  /*ee40*/  SGXT.U32 R0, R0, 0x1 ;  /* 0x000000010000781a */ /* 0x000fc80000000000 */
[----:B------:R-:W-:-:S04]  /*ee50*/  LOP3.LUT R0, R0, 0x4, RZ, 0xfc, !PT ;  /* 0x0000000400007812 */ /* 0x000fc800078efcff */
[----:B------:R-:W-:Y:S02]  /*ee60*/  ISETP.GE.AND P5, PT, R0, UR8, PT ;  /* 0x0000000800007c0c */ /* 0x000fe4000bfa6270 */
[----:B----4-:R-:W-:-:S11]  /*ee70*/  PRMT R27, RZ, 0x7610, R27 ;  /* 0x00007610ff1b7816 */ /* 0x010fd6000000001b */
[----:B------:R-:W4:Y:S01]  /*ee80*/  @!P5 LDG.E.U16 R27, desc[UR22][R40.64] ;  /* 0x00000016281bd981 */ /* 0x000f22000c1e1500 */
[----:B0-----:R-:W-:-:S06]  /*ee90*/  PRMT R43, RZ, 0x7610, R43 ;  /* 0x00007610ff2b7816 */ /* 0x001fcc000000002b */
[----:B------:R-:W2:Y:S01]  /*eea0*/  @!P6 LDG.E.U16 R43, desc[UR22][R50.64] ;  /* 0x00000016322be981 */ /* 0x000ea2000c1e1500 */
[----:B------:R-:W-:-:S04]  /*eeb0*/  SHF.R.U32.HI R0, RZ, 0x6, R52 ;  /* 0x00000006ff007819 */ /* 0x000fc80000011634 */
[----:B------:R-:W-:-:S04]  /*eec0*/  SGXT.U32 R0, R0, 0x1 ;  /* 0x000000010000781a */ /* 0x000fc80000000000 */
[----:B------:R-:W-:Y:S02]  /*eed0*/  LOP3.LUT R0, R0, 0x8, RZ, 0xfc, !PT ;  /* 0x0000000800007812 */ /* 0x000fe400078efcff */
[----:B------:R-:W-:Y:S02]  /*eee0*/  SHF.R.U32.HI R42, RZ, 0x6, R52 ;  /* 0x00000006ff2a7819 */ /* 0x000fe40000011634 */
[----:B------:R-:W-:Y:S02]  /*eef0*/  ISETP.GE.AND P2, PT, R0, UR8, PT ;  /* 0x0000000800007c0c */ /* 0x000fe4000bf46270 */
[----:B------:R-:W-:Y:S01]  /*ef00*/  SGXT.U32 R42, R42, 0x1 ;  /* 0x000000012a2a781a */ /* 0x000fe20000000000 */
[----:B---3--:R-:W-:Y:S01]  /*ef10*/  STL [R1+0x938], R12 ;  /* 0x0009380c01007387 */ /* 0x008fe20000100800 */
[----:B------:R-:W-:Y:S02]  /*ef20*/  PRMT R26, RZ, 0x7610, R26 ;  /* 0x00007610ff1a7816 */ /* 0x000fe4000000001a */
[----:B------:R-:W-:Y:S01]  /*ef30*/  LOP3.LUT R42, R42, 0x10, RZ, 0xfc, !PT ;  /* 0x000000102a2a7812 */ /* 0x000fe200078efcff */
[----:B------:R-:W3:Y:S04]  /*ef40*/  LDL.LU.64 R40, [R1+0xb18] ;  /* 0x000b180001287983 */ /* 0x000ee80000300a00 */
[----:B----4-:R-:W-:Y:S01]  /*ef50*/  STL [R1+0x93c], R27 ;  /* 0x00093c1b01007387 */ /* 0x010fe20000100800 */
[----:B------:R-:W-:-:S03]  /*ef60*/  ISETP.GE.AND P6, PT, R42, UR8, PT ;  /* 0x000000082a007c0c */ /* 0x000fc6000bfc6270 */
[----:B------:R-:W4:Y:S04]  /*ef70*/  LDL.LU.64 R50, [R1+0xb10] ;  /* 0x000b100001327983 */ /* 0x000f280000300a00 */
[----:B------:R-:W3:Y:S01]  /*ef80*/  @!P2 LDG.E.U16 R26, desc[UR22][R28.64] ;  /* 0x000000161c1aa981 */ /* 0x000ee2000c1e1500 */
[----:B------:R-:W-:-:S04]  /*ef90*/  SHF.R.U32.HI R0, RZ, 0x6, R52 ;  /* 0x00000006ff007819 */ /* 0x000fc80000011634 */
[----:B------:R-:W-:-:S04]  /*efa0*/  SGXT.U32 R0, R0, 0x1 ;  /* 0x000000010000781a */ /* 0x000fc80000000000 */
[----:B------:R-:W-:-:S04]  /*efb0*/  LOP3.LUT R0, R0, 0xa, RZ, 0xfc, !PT ;  /* 0x0000000a00007812 */ /* 0x000fc800078efcff */
[----:B------:R-:W-:Y:S02]  /*efc0*/  ISETP.GE.AND P3, PT, R0, UR8, PT ;  /* 0x0000000800007c0c */ /* 0x000fe4000bf66270 */
[----:B--2---:R-:W-:-:S11]  /*efd0*/  PRMT R13, RZ, 0x7610, R13 ;  /* 0x00007610ff0d7816 */ /* 0x004fd6000000000d */
[----:B------:R-:W2:Y:S04]  /*efe0*/  @!P3 LDG.E.U16 R13, desc[UR22][R44.64] ;  /* 0x000000162c0db981 */ /* 0x000ea8000c1e1500 */
[----:B------:R-:W-:Y:S04]  /*eff0*/  STL [R1+0x940], R43 ;  /* 0x0009402b01007387 */ /* 0x000fe80000100800 */
[----:B------:R-:W4:Y:S04]  /*f000*/  LDL.LU R42, [R1+0xb08] ;  /* 0x000b0800012a7983 */ /* 0x000f280000300800 */
[----:B------:R-:W4:Y:S01]  /*f010*/  LDL.LU.64 R28, [R1+0xb00] ;  /* 0x000b0000011c7983 */ /* 0x000f220000300a00 */
[----:B------:R-:W-:-:S04]  /*f020*/  SHF.R.U32.HI R0, RZ, 0x6, R52 ;  /* 0x00000006ff007819 */ /* 0x000fc80000011634 */
[----:B------:R-:W-:-:S04]  /*f030*/  SGXT.U32 R0, R0, 0x1 ;  /* 0x000000010000781a */ /* 0x000fc80000000000 */
[----:B------:R-:W-:-:S04]  /*f040*/  LOP3.LUT R0, R0, 0xc, RZ, 0xfc, !PT ;  /* 0x0000000c00007812 */ /* 0x000fc800078efcff */
[----:B------:R-:W-:Y:S02]  /*f050*/  ISETP.GE.AND P4, PT, R0, UR8, PT ;  /* 0x0000000800007c0c */ /* 0x000fe4000bf86270 */
[----:B------:R-:W-:-:S04]  /*f060*/  LEA.HI R0, R52, 0xe, RZ, 0x1a ;  /* 0x0000000e34007811 */ /* 0x000fc800078fd0ff */
[----:B------:R-:W-:Y:S02]  /*f070*/  ISETP.GE.AND P5, PT, R0, UR8, PT ;  /* 0x0000000800007c0c */ /* 0x000fe4000bfa6270 */
[----:B------:R-:W-:-:S04]  /*f080*/  SHF.R.U32.HI R0, RZ, 0x6, R52 ;  /* 0x00000006ff007819 */ /* 0x000fc80000011634 */
[----:B------:R-:W-:-:S04]  /*f090*/  SGXT.U32 R0, R0, 0x1 ;  /* 0x000000010000781a */ /* 0x000fc80000000000 */
[----:B------:R-:W-:Y:S01]  /*f0a0*/  LOP3.LUT R0, R0, 0x12, RZ, 0xfc, !PT ;  /* 0x0000001200007812 */ /* 0x000fe200078efcff */
[----:B---3--:R0:W-:Y:S01]  /*f0b0*/  STL [R1+0x410], R26 ;  /* 0x0004101a01007387 */ /* 0x0081e20000100800 */
[----:B------:R-:W-:Y:S02]  /*f0c0*/  SHF.R.U32.HI R52, RZ, 0x6, R52 ;  /* 0x00000006ff347819 */ /* 0x000fe40000011634 */
[----:B------:R-:W-:Y:S01]  /*f0d0*/  ISETP.GE.AND P2, PT, R0, UR8, PT ;  /* 0x0000000800007c0c */ /* 0x000fe2000bf46270 */
[----:B0-----:R-:W3:Y:S04]  /*f0e0*/  LDL.LU R26, [R1+0xafc] ;  /* 0x000afc00011a7983 */ /* 0x001ee80000300800 */
[----:B------:R-:W3:Y:S04]  /*f0f0*/  LDL.LU R0, [R1+0xaf8] ;  /* 0x000af80001007983 */ /* 0x000ee80000300800 */
[----:B------:R-:W3:Y:S01]  /*f100*/  LDL.LU.64 R44, [R1+0xaf0] ;  /* 0x000af000012c7983 */ /* 0x000ee20000300a00 */
[----:B------:R-:W-:-:S04]  /*f110*/  SGXT.U32 R52, R52, 0x1 ;  /* 0x000000013434781a */ /* 0x000fc80000000000 */
[----:B------:R-:W-:Y:S01]  /*f120*/  LOP3.LUT R52, R52, 0x14, RZ, 0xfc, !PT ;  /* 0x0000001434347812 */ /* 0x000fe200078efcff */
[----:B--2---:R0:W-:Y:S03]  /*f130*/  STL [R1+0x944], R13 ;  /* 0x0009440d01007387 */ /* 0x0041e60000100800 */
[----:B------:R-:W-:Y:S02]  /*f140*/  ISETP.GE.AND P3, PT, R52, UR8, PT ;  /* 0x0000000834007c0c */ /* 0x000fe4000bf66270 */
[----:B0-----:R-:W-:-:S06]  /*f150*/  PRMT R13, RZ, 0x7610, R13 ;  /* 0x00007610ff0d7816 */ /* 0x001fcc000000000d */
[----:B------:R-:W2:Y:S01]  /*f160*/  @!P6 LDG.E.U16 R13, desc[UR22][R10.64] ;  /* 0x000000160a0de981 */ /* 0x000ea2000c1e1500 */
[----:B----4-:R-:W-:-:S06]  /*f170*/  PRMT R28, RZ, 0x7610, R28 ;  /* 0x00007610ff1c7816 */ /* 0x010fcc000000001c */
[----:B------:R-:W4:Y:S01]  /*f180*/  @!P4 LDG.E.U16 R28, desc[UR22][R14.64] ;  /* 0x000000160e1cc981 */ /* 0x000f22000c1e1500 */
[----:B------:R-:W-:-:S06]  /*f190*/  PRMT R29, RZ, 0x7610, R29 ;  /* 0x00007610ff1d7816 */ /* 0x000fcc000000001d */
[----:B------:R-:W2:Y:S04]  /*f1a0*/  @!P3 LDG.E.U16 R29, desc[UR22][R36.64] ;  /* 0x00000016241db981 */ /* 0x000ea8000c1e1500 */
[----:B------:R-:W2:Y:S01]  /*f1b0*/  LDL.LU.64 R14, [R1+0xae8] ;  /* 0x000ae800010e7983 */ /* 0x000ea20000300a00 */
[----:B------:R-:W-:Y:S02]  /*f1c0*/  PRMT R43, RZ, 0x7610, R43 ;  /* 0x00007610ff2b7816 */ /* 0x000fe4000000002b */
[----:B---3--:R-:W-:Y:S02]  /*f1d0*/  PRMT R44, RZ, 0x7610, R44 ;  /* 0x00007610ff2c7816 */ /* 0x008fe4000000002c */
[----:B------:R-:W-:-:S04]  /*f1e0*/  PRMT R45, RZ, 0x7610, R45 ;  /* 0x00007610ff2d7816 */ /* 0x000fc8000000002d */
[----:B------:R-:W3:Y:S04]  /*f1f0*/  @!P5 LDG.E.U16 R44, desc[UR22][R20.64] ;  /* 0x00000016142cd981 */ /* 0x000ee8000c1e1500 */
[----:B----4-:R0:W-:Y:S02]  /*f200*/  STL [R1+0x948], R28 ;  /* 0x0009481c01007387 */ /* 0x0101e40000100800 */
[----:B0-----:R-:W0:Y:S02]  /*f210*/  S2R R28, SR_TID.X ;  /* 0x00000000001c7919 */ /* 0x001e240000002100 */
[----:B0-----:R-:W-:-:S04]  /*f220*/  SHF.R.U32.HI R52, RZ, 0x6, R28 ;  /* 0x00000006ff347819 */ /* 0x001fc8000001161c */
[----:B------:R-:W-:-:S04]  /*f230*/  SGXT.U32 R52, R52, 0x1 ;  /* 0x000000013434781a */ /* 0x000fc80000000000 */
[----:B------:R-:W-:-:S04]  /*f240*/  LOP3.LUT R52, R52, 0x16, RZ, 0xfc, !PT ;  /* 0x0000001634347812 */ /* 0x000fc800078efcff */
[----:B------:R-:W-:Y:S02]  /*f250*/  ISETP.GE.AND P4, PT, R52, UR8, PT ;  /* 0x0000000834007c0c */ /* 0x000fe4000bf86270 */
[----:B------:R-:W-:Y:S01]  /*f260*/  SHF.R.U32.HI R28, RZ, 0x6, R28 ;  /* 0x00000006ff1c7819 */ /* 0x000fe2000001161c */
[----:B------:R-:W4:Y:S03]  /*f270*/  LDL.LU R52, [R1+0xae0] ;  /* 0x000ae00001347983 */ /* 0x000f260000300800 */
[----:B------:R-:W-:Y:S01]  /*f280*/  SGXT.U32 R28, R28, 0x1 ;  /* 0x000000011c1c781a */ /* 0x000fe20000000000 */
[----:B------:R-:W3:Y:S03]  /*f290*/  LDL.LU.64 R20, [R1+0xad8] ;  /* 0x000ad80001147983 */ /* 0x000ee60000300a00 */
[----:B------:R-:W-:Y:S01]  /*f2a0*/  LOP3.LUT R28, R28, 0x18, RZ, 0xfc, !PT ;  /* 0x000000181c1c7812 */ /* 0x000fe200078efcff */
[----:B------:R-:W3:Y:S04]  /*f2b0*/  LDL.LU.64 R10, [R1+0xad0] ;  /* 0x000ad000010a7983 */ /* 0x000ee80000300a00 */
[----:B------:R-:W3:Y:S01]  /*f2c0*/  @!P4 LDG.E.U16 R45, desc[UR22][R30.64] ;  /* 0x000000161e2dc981 */ /* 0x000ee2000c1e1500 */
[----:B------:R-:W-:-:S02]  /*f2d0*/  ISETP.GE.AND P5, PT, R28, UR8, PT ;  /* 0x000000081c007c0c */ /* 0x000fc4000bfa6270 */
[----:B--2---:R-:W-:Y:S01]  /*f2e0*/  PRMT R14, RZ, 0x7610, R14 ;  /* 0x00007610ff0e7816 */ /* 0x004fe2000000000e */
[----:B------:R-:W-:Y:S04]  /*f2f0*/  STL [R1+0x958], R13 ;  /* 0x0009580d01007387 */ /* 0x000fe80000100800 */
[----:B------:R0:W-:Y:S04]  /*f300*/  STL [R1+0x98c], R13 ;  /* 0x00098c0d01007387 */ /* 0x0001e80000100800 */
[----:B------:R-:W2:Y:S04]  /*f310*/  @!P2 LDG.E.U16 R14, desc[UR22][R24.64] ;  /* 0x00000016180ea981 */ /* 0x000ea8000c1e1500 */
[----:B------:R-:W2:Y:S04]  /*f320*/  @!P5 LDG.E.U16 R43, desc[UR22][R46.64] ;  /* 0x000000162e2bd981 */ /* 0x000ea8000c1e1500 */
[----:B------:R-:W4:Y:S04]  /*f330*/  LDL.LU.64 R24, [R1+0xac8] ;  /* 0x000ac80001187983 */ /* 0x000f280000300a00 */
[----:B------:R-:W4:Y:S04]  /*f340*/  LDL.LU.64 R36, [R1+0xac0] ;  /* 0x000ac00001247983 */ /* 0x000f280000300a00 */
[----:B------:R-:W-:Y:S04]  /*f350*/  STL [R1+0x968], R29 ;  /* 0x0009681d01007387 */ /* 0x000fe80000100800 */
[----:B------:R-:W-:Y:S04]  /*f360*/  STL [R1+0x990], R29 ;  /* 0x0009901d01007387 */ /* 0x000fe80000100800 */
[----:B------:R-:W4:Y:S01]  /*f370*/  LDL.LU.64 R30, [R1+0xab8] ;  /* 0x000ab800011e7983 */ /* 0x000f220000300a00 */
[----:B------:R-:W0:Y:S02]  /*f380*/  S2R R28, SR_TID.X ;  /* 0x00000000001c7919 */ /* 0x000e240000002100 */
[----:B0-----:R-:W-:-:S02]  /*f390*/  SHF.R.U32.HI R13, RZ, 0x6, R28 ;  /* 0x00000006ff0d7819 */ /* 0x001fc4000001161c */
[----:B------:R-:W-:-:S04]  /*f3a0*/  SHF.R.U32.HI R28, RZ, 0x6, R28 ;  /* 0x00000006ff1c7819 */ /* 0x000fc8000001161c */
[----:B------:R-:W-:-:S04]  /*f3b0*/  SGXT.U32 R28, R28, 0x1 ;  /* 0x000000011c1c781a */ /* 0x000fc80000000000 */
[----:B------:R-:W-:-:S04]  /*f3c0*/  LOP3.LUT R28, R28, 0x1c, RZ, 0xfc, !PT ;  /* 0x0000001c1c1c7812 */ /* 0x000fc800078efcff */
[----:B------:R-:W-:Y:S02]  /*f3d0*/  ISETP.GE.AND P2, PT, R28, UR8, PT ;  /* 0x000000081c007c0c */ /* 0x000fe4000bf46270 */
[----:B------:R-:W0:Y:S01]  /*f3e0*/  S2R R28, SR_TID.X ;  /* 0x00000000001c7919 */ /* 0x000e220000002100 */
[----:B------:R-:W-:-:S04]  /*f3f0*/  SGXT.U32 R13, R13, 0x1 ;  /* 0x000000010d0d781a */ /* 0x000fc80000000000 */
[----:B------:R-:W-:-:S04]  /*f400*/  LOP3.LUT R13, R13, 0x1a, RZ, 0xfc, !PT ;  /* 0x0000001a0d0d7812 */ /* 0x000fc800078efcff */
[----:B------:R-:W-:Y:S02]  /*f410*/  ISETP.GE.AND P6, PT, R13, UR8, PT ;  /* 0x000000080d007c0c */ /* 0x000fe4000bfc6270 */
[----:B0-----:R-:W-:-:S04]  /*f420*/  LEA.HI R13, R28, 0x1e, RZ, 0x1a ;  /* 0x0000001e1c0d7811 */ /* 0x001fc800078fd0ff */
[----:B------:R-:W-:Y:S02]  /*f430*/  ISETP.GE.AND P3, PT, R13, UR8, PT ;  /* 0x000000080d007c0c */ /* 0x000fe4000bf66270 */
[----:B------:R-:W-:-:S04]  /*f440*/  SHF.R.U32.HI R13, RZ, 0x6, R28 ;  /* 0x00000006ff0d7819 */ /* 0x000fc8000001161c */
[----:B------:R-:W-:-:S04]  /*f450*/  SGXT.U32 R13, R13, 0x1 ;  /* 0x000000010d0d781a */ /* 0x000fc80000000000 */
[----:B------:R-:W-:-:S04]  /*f460*/  LOP3.LUT R13, R13, 0x20, RZ, 0xfc, !PT ;  /* 0x000000200d0d7812 */ /* 0x000fc800078efcff */
[----:B------:R-:W-:Y:S02]  /*f470*/  ISETP.GE.AND P4, PT, R13, UR8, PT ;  /* 0x000000080d007c0c */ /* 0x000fe4000bf86270 */
[----:B------:R-:W-:-:S04]  /*f480*/  SHF.R.U32.HI R13, RZ, 0x6, R28 ;  /* 0x00000006ff0d7819 */ /* 0x000fc8000001161c */
[----:B------:R-:W-:-:S04]  /*f490*/  SGXT.U32 R13, R13, 0x1 ;  /* 0x000000010d0d781a */ /* 0x000fc80000000000 */
[----:B------:R-:W-:-:S04]  /*f4a0*/  LOP3.LUT R13, R13, 0x22, RZ, 0xfc, !PT ;  /* 0x000000220d0d7812 */ /* 0x000fc800078efcff */
[----:B------:R-:W-:Y:S02]  /*f4b0*/  ISETP.GE.AND P5, PT, R13, UR8, PT ;  /* 0x000000080d007c0c */ /* 0x000fe4000bfa6270 */
[----:B------:R-:W-:Y:S02]  /*f4c0*/  SHF.R.U32.HI R13, RZ, 0x6, R28 ;  /* 0x00000006ff0d7819 */ /* 0x000fe4000001161c */
[----:B------:R-:W-:Y:S02]  /*f4d0*/  PRMT R15, RZ, 0x7610, R15 ;  /* 0x00007610ff0f7816 */ /* 0x000fe4000000000f */
[----:B------:R-:W-:-:S04]  /*f4e0*/  SGXT.U32 R13, R13, 0x1 ;  /* 0x000000010d0d781a */ /* 0x000fc80000000000 */
[----:B------:R-:W-:Y:S01]  /*f4f0*/  LOP3.LUT R13, R13, 0x24, RZ, 0xfc, !PT ;  /* 0x000000240d0d7812 */ /* 0x000fe200078efcff */
[----:B------:R-:W4:Y:S03]  /*f500*/  @!P6 LDG.E.U16 R15, desc[UR22][R16.64] ;  /* 0x00000016100fe981 */ /* 0x000f26000c1e1500 */
[----:B------:R-:W-:Y:S02]  /*f510*/  ISETP.GE.AND P6, PT, R13, UR8, PT ;  /* 0x000000080d007c0c */ /* 0x000fe4000bfc6270 */
[----:B------:R-:W-:-:S06]  /*f520*/  PRMT R27, RZ, 0x7610, R27 ;  /* 0x00007610ff1b7816 */ /* 0x000fcc000000001b */
[----:B------:R-:W4:Y:S04]  /*f530*/  @!P4 LDG.E.U16 R27, desc[UR22][R48.64] ;  /* 0x00000016301bc981 */ /* 0x000f28000c1e1500 */
[----:B---3--:R0:W-:Y:S04]  /*f540*/  STL.64 [R1+0x950], R44 ;  /* 0x0009502c01007387 */ /* 0x0081e80000100a00 */
[----:B------:R-:W3:Y:S04]  /*f550*/  LDL.LU.64 R46, [R1+0xab0] ;  /* 0x000ab000012e7983 */ /* 0x000ee80000300a00 */
[----:B--2---:R-:W-:Y:S04]  /*f560*/  STL [R1+0x978], R43 ;  /* 0x0009782b01007387 */ /* 0x004fe80000100800 */
[----:B------:R-:W-:Y:S04]  /*f570*/  STL [R1+0x9a0], R43 ;  /* 0x0009a02b01007387 */ /* 0x000fe80000100800 */
[----:B------:R-:W2:Y:S04]  /*f580*/  LDL.LU.64 R16, [R1+0xaa8] ;  /* 0x000aa80001107983 */ /* 0x000ea80000300a00 */
[----:B0-----:R-:W2:Y:S01]  /*f590*/  LDL.64 R44, [R1+0x138] ;  /* 0x00013800012c7983 */ /* 0x001ea20000100a00 */
[----:B----4-:R-:W-:-:S02]  /*f5a0*/  PRMT R30, RZ, 0x7610, R30 ;  /* 0x00007610ff1e7816 */ /* 0x010fc4000000001e */
[----:B------:R-:W-:-:S04]  /*f5b0*/  PRMT R31, RZ, 0x7610, R31 ;  /* 0x00007610ff1f7816 */ /* 0x000fc8000000001f */
[----:B------:R-:W4:Y:S04]  /*f5c0*/  @!P2 LDG.E.U16 R30, desc[UR22][R22.64] ;  /* 0x00000016161ea981 */ /* 0x000f28000c1e1500 */
[----:B------:R-:W4:Y:S01]  /*f5d0*/  @!P6 LDG.E.U16 R31, desc[UR22][R38.64] ;  /* 0x00000016261fe981 */ /* 0x000f22000c1e1500 */
[----:B------:R-:W-:-:S04]  /*f5e0*/  SHF.R.U32.HI R13, RZ, 0x6, R28 ;  /* 0x00000006ff0d7819 */ /* 0x000fc8000001161c */
[----:B------:R-:W-:-:S04]  /*f5f0*/  SGXT.U32 R13, R13, 0x1 ;  /* 0x000000010d0d781a */ /* 0x000fc80000000000 */
[----:B------:R-:W-:-:S04]  /*f600*/  LOP3.LUT R13, R13, 0x26, RZ, 0xfc, !PT ;  /* 0x000000260d0d7812 */ /* 0x000fc800078efcff */
[----:B------:R-:W-:Y:S02]  /*f610*/  ISETP.GE.AND P2, PT, R13, UR8, PT ;  /* 0x000000080d007c0c */ /* 0x000fe4000bf46270 */
[----:B------:R-:W-:-:S04]  /*f620*/  SHF.R.U32.HI R13, RZ, 0x6, R28 ;  /* 0x00000006ff0d7819 */ /* 0x000fc8000001161c */
[----:B------:R-:W-:-:S04]  /*f630*/  SGXT.U32 R13, R13, 0x1 ;  /* 0x000000010d0d781a */ /* 0x000fc80000000000 */
[----:B------:R-:W-:Y:S02]  /*f640*/  LOP3.LUT R13, R13, 0x28, RZ, 0xfc, !PT ;  /* 0x000000280d0d7812 */ /* 0x000fe400078efcff */
[----:B------:R-:W-:Y:S01]  /*f650*/  PRMT R12, RZ, 0x7610, R12 ;  /* 0x00007610ff0c7816 */ /* 0x000fe2000000000c */
[----:B------:R0:W-:Y:S04]  /*f660*/  STL.64 [R1+0x960], R14 ;  /* 0x0009600e01007387 */ /* 0x0001e80000100a00 */
[----:B------:R-:W4:Y:S01]  /*f670*/  LDL.LU.64 R22, [R1+0xaa0] ;  /* 0x000aa00001167983 */ /* 0x000f220000300a00 */
[----:B---3--:R-:W-:-:S06]  /*f680*/  PRMT R46, RZ, 0x7610, R46 ;  /* 0x00007610ff2e7816 */ /* 0x008fcc000000002e */
[----:B------:R-:W3:Y:S01]  /*f690*/  @!P3 LDG.E.U16 R46, desc[UR22][R6.64] ;  /* 0x00000016062eb981 */ /* 0x000ee2000c1e1500 */
[----:B------:R-:W-:Y:S02]  /*f6a0*/  ISETP.GE.AND P3, PT, R13, UR8, PT ;  /* 0x000000080d007c0c */ /* 0x000fe4000bf66270 */
[----:B------:R-:W-:-:S04]  /*f6b0*/  SHF.R.U32.HI R13, RZ, 0x6, R28 ;  /* 0x00000006ff0d7819 */ /* 0x000fc8000001161c */
[----:B------:R-:W-:Y:S02]  /*f6c0*/  SGXT.U32 R13, R13, 0x1 ;  /* 0x000000010d0d781a */ /* 0x000fe40000000000 */
[----:B------:R-:W-:Y:S01]  /*f6d0*/  PRMT R47, RZ, 0x7610, R47 ;  /* 0x00007610ff2f7816 */ /* 0x000fe2000000002f */
[----:B------:R-:W3:Y:S01]  /*f6e0*/  LDL.LU.64 R6, [R1+0xa98] ;  /* 0x000a980001067983 */ /* 0x000ee20000300a00 */
[----:B------:R-:W-:Y:S02]  /*f6f0*/  LOP3.LUT R13, R13, 0x2a, RZ, 0xfc, !PT ;  /* 0x0000002a0d0d7812 */ /* 0x000fe400078efcff */
[----:B--2---:R-:W-:Y:S01]  /*f700*/  PRMT R16, RZ, 0x7610, R16 ;  /* 0x00007610ff107816 */ /* 0x004fe20000000010 */
[----:B------:R-:W2:Y:S01]  /*f710*/  LDL.LU.64 R48, [R1+0xa90] ;  /* 0x000a900001307983 */ /* 0x000ea20000300a00 */
[----:B------:R-:W-:-:S03]  /*f720*/  ISETP.GE.AND P4, PT, R13, UR8, PT ;  /* 0x000000080d007c0c */ /* 0x000fc6000bf86270 */
[----:B------:R-:W-:Y:S04]  /*f730*/  STL [R1+0x9a4], R27 ;  /* 0x0009a41b01007387 */ /* 0x000fe80000100800 */
[----:B------:R-:W2:Y:S01]  /*f740*/  @!P5 LDG.E.U16 R16, desc[UR22][R2.64] ;  /* 0x000000160210d981 */ /* 0x000ea2000c1e1500 */
[----:B------:R-:W-:-:S03]  /*f750*/  PRMT R17, RZ, 0x7610, R17 ;  /* 0x00007610ff117816 */ /* 0x000fc60000000011 */
[----:B------:R-:W3:Y:S04]  /*f760*/  @!P2 LDG.E.U16 R47, desc[UR22][R32.64] ;  /* 0x00000016202fa981 */ /* 0x000ee8000c1e1500 */
[----:B------:R-:W2:Y:S04]  /*f770*/  @!P3 LDG.E.U16 R12, desc[UR22][R18.64] ;  /* 0x00000016120cb981 */ /* 0x000ea8000c1e1500 */
[----:B------:R-:W2:Y:S04]  /*f780*/  LDL.LU.64 R2, [R1+0xa88] ;  /* 0x000a880001027983 */ /* 0x000ea80000300a00 */
[----:B------:R-:W2:Y:S04]  /*f790*/  LDL.LU.64 R38, [R1+0xa80] ;  /* 0x000a800001267983 */ /* 0x000ea80000300a00 */
[----:B----4-:R-:W-:Y:S04]  /*f7a0*/  STL.64 [R1+0x970], R30 ;  /* 0x0009701e01007387 */ /* 0x010fe80000100a00 */
[----:B------:R-:W4:Y:S04]  /*f7b0*/  LDL.LU.64 R32, [R1+0xa78] ;  /* 0x000a780001207983 */ /* 0x000f280000300a00 */
[----:B------:R-:W4:Y:S01]  /*f7c0*/  @!P4 LDG.E.U16 R17, desc[UR22][R44.64] ;  /* 0x000000162c11c981 */ /* 0x000f22000c1e1500 */
        /* <DEDUP_REMOVED lines=14> */
[----:B------:R-:W-:Y:S02]  /*f8b0*/  LOP3.LUT R13, R13, 0x34, RZ, 0xfc, !PT ;  /* 0x000000340d0d7812 */ /* 0x000fe400078efcff */
[----:B------:R-:W-:Y:S02]  /*f8c0*/  PRMT R52, RZ, 0x7610, R52 ;  /* 0x00007610ff347816 */ /* 0x000fe40000000034 */
[----:B------:R-:W-:-:S04]  /*f8d0*/  ISETP.GE.AND P3, PT, R13, UR8, PT ;  /* 0x000000080d007c0c */ /* 0x000fc8000bf66270 */
[----:B------:R1:W4:Y:S04]  /*f8e0*/  @!P6 LDG.E.U16 R52, desc[UR22][R4.64] ;  /* 0x000000160434e981 */ /* 0x000328000c1e1500 */
[----:B---3--:R3:W-:Y:S04]  /*f8f0*/  STL.64 [R1+0x980], R46 ;  /* 0x0009802e01007387 */ /* 0x0087e80000100a00 */
[----:B------:R-:W3:Y:S04]  /*f900*/  LDL.LU.64 R18, [R1+0xa70] ;  /* 0x000a700001127983 */ /* 0x000ee80000300a00 */
[----:B--2---:R-:W-:Y:S01]  /*f910*/  STL [R1+0x9b0], R12 ;  /* 0x0009b00c01007387 */ /* 0x004fe20000100800 */
[----:B----4-:R-:W-:-:S02]  /*f920*/  PRMT R32, RZ, 0x7610, R32 ;  /* 0x00007610ff207816 */ /* 0x010fc40000000020 */
[----:B------:R-:W-:Y:S01]  /*f930*/  PRMT R33, RZ, 0x7610, R33 ;  /* 0x00007610ff217816 */ /* 0x000fe20000000021 */
[----:B------:R2:W-:Y:S04]  /*f940*/  STL.64 [R1+0x998], R16 ;  /* 0x0009981001007387 */ /* 0x0005e80000100a00 */
[----:B------:R-:W4:Y:S04]  /*f950*/  @!P5 LDG.E.U16 R32, desc[UR22][R8.64] ;  /* 0x000000160820d981 */ /* 0x000f28000c1e1500 */
[----:B------:R-:W4:Y:S04]  /*f960*/  @!P3 LDG.E.U16 R33, desc[UR22][R40.64] ;  /* 0x000000162821b981 */ /* 0x000f28000c1e1500 */
[----:B------:R-:W2:Y:S04]  /*f970*/  LDL.LU.64 R8, [R1+0xa68] ;  /* 0x000a680001087983 */ /* 0x000ea80000300a00 */
[----:B------:R-:W1:Y:S01]  /*f980*/  LDL.LU.64 R4, [R1+0xa60] ;  /* 0x000a600001047983 */ /* 0x000e620000300a00 */
        /* <DEDUP_REMOVED lines=8> */
[----:B---3--:R-:W-:Y:S02]  /*fa10*/  PRMT R18, RZ, 0x7610, R18 ;  /* 0x00007610ff127816 */ /* 0x008fe40000000012 */
[----:B------:R-:W-:-:S04]  /*fa20*/  PRMT R19, RZ, 0x7610, R19 ;  /* 0x00007610ff137816 */ /* 0x000fc80000000013 */
[----:B------:R-:W3:Y:S05]  /*fa30*/  @!P2 LDG.E.U16 R18, desc[UR22][R34.64] ;  /* 0x000000162212a981 */ /* 0x000eea000c1e1500 */
[----:B------:R-:W3:Y:S04]  /*fa40*/  @!P5 LDG.E.U16 R19, desc[UR22][R20.64] ;  /* 0x000000161413d981 */ /* 0x000ee8000c1e1500 */
[----:B------:R-:W2:Y:S04]  /*fa50*/  LDL.LU.64 R34, [R1+0xa58] ;  /* 0x000a580001227983 */ /* 0x000ea80000300a00 */
[----:B------:R-:W2:Y:S04]  /*fa60*/  LDL.LU.64 R40, [R1+0xa50] ;  /* 0x000a500001287983 */ /* 0x000ea80000300a00 */
[----:B----4-:R-:W-:Y:S04]  /*fa70*/  STL.64 [R1+0x9a8], R32 ;  /* 0x0009a82001007387 */ /* 0x010fe80000100a00 */
[----:B------:R-:W4:Y:S01]  /*fa80*/  LDL.64 R44, [R1+0xa8] ;  /* 0x0000a800012c7983 */ /* 0x000f220000100a00 */
[----:B-1----:R-:W-:-:S06]  /*fa90*/  PRMT R4, RZ, 0x7610, R4 ;  /* 0x00007610ff047816 */ /* 0x002fcc0000000004 */
[----:B------:R-:W4:Y:S04]  /*faa0*/  @!P4 LDG.E.U16 R4, desc[UR22][R50.64] ;  /* 0x000000163204c981 */ /* 0x000f28000c1e1500 */
[----:B------:R-:W4:Y:S04]  /*fab0*/  LDL.LU.64 R50, [R1+0xa48] ;  /* 0x000a480001327983 */ /* 0x000f280000300a00 */
[----:B------:R-:W4:Y:S01]  /*fac0*/  LDL.LU.64 R20, [R1+0xa40] ;  /* 0x000a400001147983 */ /* 0x000f220000300a00 */
[----:B------:R-:W-:-:S04]  /*fad0*/  SHF.R.U32.HI R13, RZ, 0x6, R28 ;  /* 0x00000006ff0d7819 */ /* 0x000fc8000001161c */
[----:B------:R-:W-:-:S04]  /*fae0*/  SGXT.U32 R13, R13, 0x1 ;  /* 0x000000010d0d781a */ /* 0x000fc80000000000 */
[----:B------:R-:W-:Y:S02]  /*faf0*/  LOP3.LUT R13, R13, 0x40, RZ, 0xfc, !PT ;  /* 0x000000400d0d7812 */ /* 0x000fe400078efcff */
[--C-:B0-----:R-:W-:Y:S02]  /*fb00*/  SHF.R.U32.HI R14, RZ, 0x6, R28.reuse ;  /* 0x00000006ff0e7819 */ /* 0x101fe4000001161c */
[----:B------:R-:W-:Y:S02]  /*fb10*/  ISETP.GE.AND P2, PT, R13, UR8, PT ;  /* 0x000000080d007c0c */ /* 0x000fe4000bf46270 */
[----:B------:R-:W-:Y:S02]  /*fb20*/  SHF.R.U32.HI R13, RZ, 0x6, R28 ;  /* 0x00000006ff0d7819 */ /* 0x000fe4000001161c */
[----:B------:R-:W-:Y:S02]  /*fb30*/  SGXT.U32 R14, R14, 0x1 ;  /* 0x000000010e0e781a */ /* 0x000fe40000000000 */
[----:B------:R-:W-:-:S02]  /*fb40*/  SGXT.U32 R13, R13, 0x1 ;  /* 0x000000010d0d781a */ /* 0x000fc40000000000 */
[----:B------:R-:W-:Y:S02]  /*fb50*/  LOP3.LUT R14, R14, 0x3c, RZ, 0xfc, !PT ;  /* 0x0000003c0e0e7812 */ /* 0x000fe400078efcff */
[----:B------:R-:W-:Y:S02]  /*fb60*/  LOP3.LUT R13, R13, 0x42, RZ, 0xfc, !PT ;  /* 0x000000420d0d7812 */ /* 0x000fe400078efcff */
[----:B------:R-:W-:Y:S02]  /*fb70*/  ISETP.GE.AND P6, PT, R14, UR8, PT ;  /* 0x000000080e007c0c */ /* 0x000fe4000bfc6270 */
[----:B------:R-:W-:Y:S02]  /*fb80*/  ISETP.GE.AND P3, PT, R13, UR8, PT ;  /* 0x000000080d007c0c */ /* 0x000fe4000bf66270 */
[--C-:B------:R-:W-:Y:S02]  /*fb90*/  SHF.R.U32.HI R13, RZ, 0x6, R28.reuse ;  /* 0x00000006ff0d7819 */ /* 0x100fe4000001161c */
[----:B------:R-:W-:-:S02]  /*fba0*/  SHF.R.U32.HI R14, RZ, 0x6, R28 ;  /* 0x00000006ff0e7819 */ /* 0x000fc4000001161c */
[----:B------:R-:W-:Y:S02]  /*fbb0*/  SGXT.U32 R13, R13, 0x1 ;  /* 0x000000010d0d781a */ /* 0x000fe40000000000 */
[----:B------:R-:W-:Y:S02]  /*fbc0*/  SGXT.U32 R14, R14, 0x1 ;  /* 0x000000010e0e781a */ /* 0x000fe40000000000 */
[----:B------:R-:W-:Y:S02]  /*fbd0*/  LOP3.LUT R13, R13, 0x44, RZ, 0xfc, !PT ;  /* 0x000000440d0d7812 */ /* 0x000fe400078efcff */
[----:B------:R-:W-:Y:S02]  /*fbe0*/  LOP3.LUT R14, R14, 0x48, RZ, 0xfc, !PT ;  /* 0x000000480e0e7812 */ /* 0x000fe400078efcff */
[----:B------:R-:W-:Y:S02]  /*fbf0*/  ISETP.GE.AND P4, PT, R13, UR8, PT ;  /* 0x000000080d007c0c */ /* 0x000fe4000bf86270 */
[----:B------:R-:W-:-:S02]  /*fc00*/  ISETP.GE.AND P5, PT, R14, UR8, PT ;  /* 0x000000080e007c0c */ /* 0x000fc4000bfa6270 */
[----:B------:R-:W-:Y:S02]  /*fc10*/  PRMT R5, RZ, 0x7610, R5 ;  /* 0x00007610ff057816 */ /* 0x000fe40000000005 */
[----:B------:R-:W-:-:S04]  /*fc20*/  PRMT R0, RZ, 0x7610, R0 ;  /* 0x00007610ff007816 */ /* 0x000fc80000000000 */
[----:B------:R-:W4:Y:S05]  /*fc30*/  @!P2 LDG.E.U16 R5, desc[UR22][R24.64] ;  /* 0x000000161805a981 */ /* 0x000f2a000c1e1500 */
[----:B------:R-:W4:Y:S04]  /*fc40*/  @!P5 LDG.E.U16 R0, desc[UR22][R6.64] ;  /* 0x000000160600d981 */ /* 0x000f28000c1e1500 */
[----:B---3--:R0:W-:Y:S01]  /*fc50*/  STL.64 [R1+0x9b8], R18 ;  /* 0x0009b81201007387 */ /* 0x0081e20000100a00 */
[----:B--2---:R-:W-:-:S02]  /*fc60*/  PRMT R34, RZ, 0x7610, R34 ;  /* 0x00007610ff227816 */ /* 0x004fc40000000022 */
[----:B------:R-:W-:-:S04]  /*fc70*/  PRMT R35, RZ, 0x7610, R35 ;  /* 0x00007610ff237816 */ /* 0x000fc80000000023 */
[----:B------:R-:W2:Y:S04]  /*fc80*/  @!P6 LDG.E.U16 R34, desc[UR22][R10.64] ;  /* 0x000000160a22e981 */ /* 0x000ea8000c1e1500 */
[----:B------:R-:W3:Y:S04]  /*fc90*/  @!P4 LDG.E.U16 R35, desc[UR22][R22.64] ;  /* 0x000000161623c981 */ /* 0x000ee8000c1e1500 */
[----:B------:R-:W2:Y:S04]  /*fca0*/  LDL.LU.64 R10, [R1+0xa38] ;  /* 0x000a3800010a7983 */ /* 0x000ea80000300a00 */
[----:B------:R-:W2:Y:S01]  /*fcb0*/  LDL.LU.64 R24, [R1+0xa30] ;  /* 0x000a300001187983 */ /* 0x000ea20000300a00 */
[----:B----4-:R-:W-:-:S06]  /*fcc0*/  PRMT R20, RZ, 0x7610, R20 ;  /* 0x00007610ff147816 */ /* 0x010fcc0000000014 */
[----:B------:R1:W4:Y:S04]  /*fcd0*/  @!P3 LDG.E.U16 R20, desc[UR22][R36.64] ;  /* 0x000000162414b981 */ /* 0x000328000c1e1500 */
[----:B------:R-:W1:Y:S04]  /*fce0*/  LDL.LU.64 R36, [R1+0xa28] ;  /* 0x000a280001247983 */ /* 0x000e680000300a00 */
[----:B------:R-:W2:Y:S04]  /*fcf0*/  LDL.LU.64 R22, [R1+0xa20] ;  /* 0x000a200001167983 */ /* 0x000ea80000300a00 */
[----:B------:R-:W3:Y:S01]  /*fd00*/  LDL.LU.64 R6, [R1+0xa18] ;  /* 0x000a180001067983 */ /* 0x000ee20000300a00 */
        /* <DEDUP_REMOVED lines=8> */
[--C-:B------:R-:W-:Y:S02]  /*fd90*/  SHF.R.U32.HI R13, RZ, 0x6, R28.reuse ;  /* 0x00000006ff0d7819 */ /* 0x100fe4000001161c */
[----:B------:R-:W-:Y:S02]  /*fda0*/  SHF.R.U32.HI R14, RZ, 0x6, R28 ;  /* 0x00000006ff0e7819 */ /* 0x000fe4000001161c */
[----:B------:R-:W-:Y:S02]  /*fdb0*/  SGXT.U32 R13, R13, 0x1 ;  /* 0x000000010d0d781a */ /* 0x000fe40000000000 */
[----:B------:R-:W-:Y:S02]  /*fdc0*/  SGXT.U32 R14, R14, 0x1 ;  /* 0x000000010e0e781a */ /* 0x000fe40000000000 */
[----:B------:R-:W-:-:S02]  /*fdd0*/  LOP3.LUT R13, R13, 0x50, RZ, 0xfc, !PT ;  /* 0x000000500d0d7812 */ /* 0x000fc400078efcff */
[----:B------:R-:W-:Y:S02]  /*fde0*/  LOP3.LUT R14, R14, 0x52, RZ, 0xfc, !PT ;  /* 0x000000520e0e7812 */ /* 0x000fe400078efcff */
[----:B------:R-:W-:Y:S02]  /*fdf0*/  ISETP.GE.AND P3, PT, R13, UR8, PT ;  /* 0x000000080d007c0c */ /* 0x000fe4000bf66270 */
[----:B------:R-:W-:Y:S02]  /*fe00*/  ISETP.GE.AND P4, PT, R14, UR8, PT ;  /* 0x000000080e007c0c */ /* 0x000fe4000bf86270 */
[----:B------:R-:W-:Y:S01]  /*fe10*/  PRMT R21, RZ, 0x7610, R21 ;  /* 0x00007610ff157816 */ /* 0x000fe20000000015 */
[----:B------:R-:W4:Y:S05]  /*fe20*/  LDL.64 R14, [R1+0x58] ;  /* 0x00005800010e7983 */ /* 0x000f2a0000100a00 */
[----:B------:R-:W4:Y:S04]  /*fe30*/  @!P6 LDG.E.U16 R21, desc[UR22][R48.64] ;  /* 0x000000163015e981 */ /* 0x000f28000c1e1500 */
[----:B------:R-:W4:Y:S01]  /*fe40*/  LDL.LU.64 R48, [R1+0xa10] ;  /* 0x000a100001307983 */ /* 0x000f220000300a00 */
[----:B------:R-:W-:-:S02]  /*fe50*/  SHF.R.U32.HI R13, RZ, 0x6, R28 ;  /* 0x00000006ff0d7819 */ /* 0x000fc4000001161c */
[----:B-1----:R-:W-:Y:S02]  /*fe60*/  PRMT R36, RZ, 0x7610, R36 ;  /* 0x00007610ff247816 */ /* 0x002fe40000000024 */
[----:B--2---:R-:W-:-:S04]  /*fe70*/  PRMT R22, RZ, 0x7610, R22 ;  /* 0x00007610ff167816 */ /* 0x004fc80000000016 */
[----:B------:R-:W2:Y:S01]  /*fe80*/  @!P2 LDG.E.U16 R36, desc[UR22][R44.64] ;  /* 0x000000162c24a981 */ /* 0x000ea2000c1e1500 */
[----:B---3--:R-:W-:-:S03]  /*fe90*/  PRMT R6, RZ, 0x7610, R6 ;  /* 0x00007610ff067816 */ /* 0x008fc60000000006 */
[----:B------:R-:W3:Y:S04]  /*fea0*/  @!P4 LDG.E.U16 R22, desc[UR22][R38.64] ;  /* 0x000000162616c981 */ /* 0x000ee8000c1e1500 */
[----:B------:R1:W2:Y:S04]  /*feb0*/  @!P3 LDG.E.U16 R6, desc[UR22][R2.64] ;  /* 0x000000160206b981 */ /* 0x0002a8000c1e1500 */
[----:B------:R-:W1:Y:S04]  /*fec0*/  LDL.LU.64 R2, [R1+0xa08] ;  /* 0x000a080001027983 */ /* 0x000e680000300a00 */
[----:B------:R-:W2:Y:S04]  /*fed0*/  LDL.64 R46, [R1+0x38] ;  /* 0x00003800012e7983 */ /* 0x000ea80000100a00 */
[----:B------:R-:W2:Y:S04]  /*fee0*/  LDL.64 R30, [R1+0x20] ;  /* 0x00002000011e7983 */ /* 0x000ea80000100a00 */
[----:B------:R-:W2:Y:S04]  /*fef0*/  LDL.64 R44, [R1] ;  /* 0x00000000012c7983 */ /* 0x000ea80000100a00 */
[----:B------:R-:W2:Y:S01]  /*ff00*/  LDL.LU.64 R38, [R1+0xa00] ;  /* 0x000a000001267983 */ /* 0x000ea20000300a00 */
        /* <DEDUP_REMOVED lines=19> */
[----:B------:R0:W3:Y:S03]  /*10040*/  @!P5 LDG.E.U16 R37, desc[UR22][R8.64] ;  /* 0x000000160825d981 */ /* 0x0000e6000c1e1500 */
[----:B------:R-:W-:Y:S02]  /*10050*/  ISETP.GE.AND P4, PT, R13, UR8, PT ;  /* 0x000000080d007c0c */ /* 0x000fe4000bf86270 */
[----:B------:R-:W-:Y:S01]  /*10060*/  SHF.R.U32.HI R13, RZ, 0x6, R28 ;  /* 0x00000006ff0d7819 */ /* 0x000fe2000001161c */
[----:B------:R-:W0:Y:S03]  /*10070*/  LDL.LU.64 R8, [R1+0x9f8] ;  /* 0x0009f80001087983 */ /* 0x000e260000300a00 */
[----:B------:R-:W-:-:S04]  /*10080*/  SGXT.U32 R13, R13, 0x1 ;  /* 0x000000010d0d781a */ /* 0x000fc80000000000 */
[----:B------:R-:W-:Y:S02]  /*10090*/  LOP3.LUT R13, R13, 0x62, RZ, 0xfc, !PT ;  /* 0x000000620d0d7812 */ /* 0x000fe400078efcff */
[----:B------:R-:W-:Y:S02]  /*100a0*/  SHF.R.U32.HI R16, RZ, 0x6, R28 ;  /* 0x00000006ff107819 */ /* 0x000fe4000001161c */
[----:B------:R-:W-:Y:S02]  /*100b0*/  ISETP.GE.AND P5, PT, R13, UR8, PT ;  /* 0x000000080d007c0c */ /* 0x000fe4000bfa6270 */
[----:B------:R-:W-:Y:S02]  /*100c0*/  PRMT R7, RZ, 0x7610, R7 ;  /* 0x00007610ff077816 */ /* 0x000fe40000000007 */
[----:B------:R-:W-:Y:S02]  /*100d0*/  SGXT.U32 R16, R16, 0x1 ;  /* 0x000000011010781a */ /* 0x000fe40000000000 */
[----:B------:R-:W-:-:S02]  /*100e0*/  PRMT R23, RZ, 0x7610, R23 ;  /* 0x00007610ff177816 */ /* 0x000fc40000000017 */
[----:B------:R-:W-:Y:S01]  /*100f0*/  LOP3.LUT R16, R16, 0x70, RZ, 0xfc, !PT ;  /* 0x0000007010107812 */ /* 0x000fe200078efcff */
[----:B------:R-:W3:Y:S04]  /*10100*/  @!P6 LDG.E.U16 R7, desc[UR22][R40.64] ;  /* 0x000000162807e981 */ /* 0x000ee8000c1e1500 */
[----:B------:R0:W3:Y:S04]  /*10110*/  @!P5 LDG.E.U16 R23, desc[UR22][R24.64] ;  /* 0x000000161817d981 */ /* 0x0000e8000c1e1500 */
[----:B------:R-:W3:Y:S01]  /*10120*/  LDL.LU.64 R40, [R1+0x9f0] ;  /* 0x0009f00001287983 */ /* 0x000ee20000300a00 */
[----:B-1----:R-:W-:-:S06]  /*10130*/  PRMT R3, RZ, 0x7610, R3 ;  /* 0x00007610ff037816 */ /* 0x002fcc0000000003 */
[----:B------:R-:W3:Y:S01]  /*10140*/  @!P2 LDG.E.U16 R3, desc[UR22][R50.64] ;  /* 0x000000163203a981 */ /* 0x000ee2000c1e1500 */
[----:B------:R-:W-:Y:S02]  /*10150*/  ISETP.GE.AND P2, PT, R16, UR8, PT ;  /* 0x0000000810007c0c */ /* 0x000fe4000bf46270 */
[----:B--2---:R-:W-:Y:S01]  /*10160*/  PRMT R38, RZ, 0x7610, R38 ;  /* 0x00007610ff267816 */ /* 0x004fe20000000026 */
[----:B------:R-:W2:Y:S05]  /*10170*/  LDL.LU.64 R50, [R1+0x9e8] ;  /* 0x0009e80001327983 */ /* 0x000eaa0000300a00 */
[----:B------:R1:W2:Y:S04]  /*10180*/  @!P3 LDG.E.U16 R38, desc[UR22][R10.64] ;  /* 0x000000160a26b981 */ /* 0x0002a8000c1e1500 */
[----:B------:R-:W1:Y:S04]  /*10190*/  LDL.LU.64 R10, [R1+0x9e0] ;  /* 0x0009e000010a7983 */ /* 0x000e680000300a00 */
[----:B------:R-:W2:Y:S04]  /*101a0*/  LDL.LU.64 R16, [R1+0x28] ;  /* 0x0000280001107983 */ /* 0x000ea80000300a00 */
[----:B------:R-:W2:Y:S01]  /*101b0*/  LDL.LU.64 R24, [R1+0x9d8] ;  /* 0x0009d80001187983 */ /* 0x000ea20000300a00 */
        /* <DEDUP_REMOVED lines=11> */
[----:B0-----:R-:W-:-:S06]  /*10270*/  PRMT R8, RZ, 0x7610, R8 ;  /* 0x00007610ff087816 */ /* 0x001fcc0000000008 */
[----:B----4-:R0:W4:Y:S01]  /*10280*/  @!P4 LDG.E.U16 R8, desc[UR22][R14.64] ;  /* 0x000000160e08c981 */ /* 0x010122000c1e1500 */
[----:B------:R-:W-:Y:S02]  /*10290*/  ISETP.GE.AND P4, PT, R13, UR8, PT ;  /* 0x000000080d007c0c */ /* 0x000fe4000bf86270 */
[----:B------:R-:W-:-:S04]  /*102a0*/  SHF.R.U32.HI R13, RZ, 0x6, R28 ;  /* 0x00000006ff0d7819 */ /* 0x000fc8000001161c */
[----:B------:R-:W-:Y:S02]  /*102b0*/  SGXT.U32 R13, R13, 0x1 ;  /* 0x000000010d0d781a */ /* 0x000fe40000000000 */
[----:B------:R-:W-:Y:S01]  /*102c0*/  SHF.R.U32.HI R18, RZ, 0x6, R28 ;  /* 0x00000006ff127819 */ /* 0x000fe2000001161c */
[----:B------:R-:W0:Y:S01]  /*102d0*/  LDL.LU.64 R14, [R1+0xc0] ;  /* 0x0000c000010e7983 */ /* 0x000e220000300a00 */
[----:B------:R-:W-:-:S04]  /*102e0*/  LOP3.LUT R13, R13, 0x6a, RZ, 0xfc, !PT ;  /* 0x0000006a0d0d7812 */ /* 0x000fc800078efcff */
[----:B------:R-:W-:Y:S02]  /*102f0*/  ISETP.GE.AND P5, PT, R13, UR8, PT ;  /* 0x000000080d007c0c */ /* 0x000fe4000bfa6270 */
[----:B------:R-:W-:Y:S02]  /*10300*/  PRMT R9, RZ, 0x7610, R9 ;  /* 0x00007610ff097816 */ /* 0x000fe40000000009 */
[----:B------:R-:W-:Y:S02]  /*10310*/  SGXT.U32 R18, R18, 0x1 ;  /* 0x000000011212781a */ /* 0x000fe40000000000 */
[----:B------:R-:W-:Y:S02]  /*10320*/  PRMT R39, RZ, 0x7610, R39 ;  /* 0x00007610ff277816 */ /* 0x000fe40000000027 */
[----:B------:R-:W-:Y:S01]  /*10330*/  LOP3.LUT R18, R18, 0x72, RZ, 0xfc, !PT ;  /* 0x0000007212127812 */ /* 0x000fe200078efcff */
[----:B------:R-:W4:Y:S04]  /*10340*/  @!P6 LDG.E.U16 R9, desc[UR22][R46.64] ;  /* 0x000000162e09e981 */ /* 0x000f28000c1e1500 */
[----:B------:R-:W4:Y:S01]  /*10350*/  @!P4 LDG.E.U16 R39, desc[UR22][R48.64] ;  /* 0x000000163027c981 */ /* 0x000f22000c1e1500 */
[----:B------:R-:W-:-:S03]  /*10360*/  ISETP.GE.AND P6, PT, R18, UR8, PT ;  /* 0x0000000812007c0c */ /* 0x000fc6000bfc6270 */
[----:B------:R-:W4:Y:S04]  /*10370*/  LDL.64 R46, [R1+0x10] ;  /* 0x00001000012e7983 */ /* 0x000f280000100a00 */
[----:B------:R-:W4:Y:S01]  /*10380*/  LDL.LU.64 R48, [R1+0x9d0] ;  /* 0x0009d00001307983 */ /* 0x000f220000300a00 */
[----:B--2---:R-:W-:-:S06]  /*10390*/  PRMT R24, RZ, 0x7610, R24 ;  /* 0x00007610ff187816 */ /* 0x004fcc0000000018 */
[----:B---3--:R2:W3:Y:S01]  /*103a0*/  @!P5 LDG.E.U16 R24, desc[UR22][R40.64] ;  /* 0x000000162818d981 */ /* 0x0084e2000c1e1500 */
[----:B------:R-:W-:Y:S01]  /*103b0*/  PRMT R25, RZ, 0x7610, R25 ;  /* 0x00007610ff197816 */ /* 0x000fe20000000019 */
[----:B------:R-:W-:Y:S01]  /*103c0*/  IMAD.WIDE R16, R53, 0x2, R16 ;  /* 0x0000000235107825 */ /* 0x000fe200078e0210 */
[----:B-1----:R-:W-:Y:S02]  /*103d0*/  PRMT R11, RZ, 0x7610, R11 ;  /* 0x00007610ff0b7816 */ /* 0x002fe4000000000b */
[----:B------:R-:W-:Y:S02]  /*103e0*/  PRMT R10, RZ, 0x7610, R10 ;  /* 0x00007610ff0a7816 */ /* 0x000fe4000000000a */
[----:B------:R-:W2:Y:S04]  /*103f0*/  @!P6 LDG.E.U16 R25, desc[UR22][R50.64] ;  /* 0x000000163219e981 */ /* 0x000ea8000c1e1500 */
[----:B------:R-:W2:Y:S04]  /*10400*/  LDL.LU.64 R40, [R1+0x9c8] ;  /* 0x0009c80001287983 */ /* 0x000ea80000300a00 */
[----:B------:R1:W-:Y:S04]  /*10410*/  STL.64 [R1+0x28], R16 ;  /* 0x0000281001007387 */ /* 0x0003e80000100a00 */
[----:B------:R-:W3:Y:S04]  /*10420*/  LDL.LU.64 R50, [R1+0x9c0] ;  /* 0x0009c00001327983 */ /* 0x000ee80000300a00 */
[----:B------:R-:W3:Y:S04]  /*10430*/  @!P3 LDG.E.U16 R11, desc[UR22][R44.64] ;  /* 0x000000162c0bb981 */ /* 0x000ee8000c1e1500 */
[----:B------:R-:W3:Y:S04]  /*10440*/  LDL.LU.64 R32, [R1+0x150] ;  /* 0x0001500001207983 */ /* 0x000ee80000300a00 */
[----:B------:R-:W3:Y:S04]  /*10450*/  @!P2 LDG.E.U16 R10, desc[UR22][R30.64] ;  /* 0x000000161e0aa981 */ /* 0x000ee8000c1e1500 */
[----:B------:R-:W3:Y:S04]  /*10460*/  LDL.LU.64 R44, [R1+0xf8] ;  /* 0x0000f800012c7983 */ /* 0x000ee80000300a00 */
        /* <DEDUP_REMOVED lines=14> */
[----:B------:R-:W-:Y:S01]  /*10550*/  SGXT.U32 R13, R13, 0x1 ;  /* 0x000000010d0d781a */ /* 0x000fe20000000000 */
[----:B0-----:R-:W-:-:S03]  /*10560*/  IMAD.WIDE R14, R53, 0x2, R14 ;  /* 0x00000002350e7825 */ /* 0x001fc600078e020e */
[----:B------:R-:W-:Y:S02]  /*10570*/  LOP3.LUT R13, R13, 0x7c, RZ, 0xfc, !PT ;  /* 0x0000007c0d0d7812 */ /* 0x000fe400078efcff */
[----:B------:R-:W-:Y:S02]  /*10580*/  PRMT R26, RZ, 0x7610, R26 ;  /* 0x00007610ff1a7816 */ /* 0x000fe4000000001a */
[----:B------:R-:W-:Y:S01]  /*10590*/  ISETP.GE.AND P5, PT, R13, UR8, PT ;  /* 0x000000080d007c0c */ /* 0x000fe2000bfa6270 */
[----:B------:R-:W-:Y:S01]  /*105a0*/  STL.64 [R1+0xc0], R14 ;  /* 0x0000c00e01007387 */ /* 0x000fe20000100a00 */
[----:B------:R-:W-:-:S03]  /*105b0*/  LEA.HI R13, R28, 0x2e, RZ, 0x1a ;  /* 0x0000002e1c0d7811 */ /* 0x000fc600078fd0ff */
[----:B----4-:R-:W-:Y:S01]  /*105c0*/  STL [R1+0x574], R48 ;  /* 0x0005743001007387 */ /* 0x010fe20000100800 */
[----:B------:R-:W-:-:S03]  /*105d0*/  PRMT R42, RZ, 0x7610, R42 ;  /* 0x00007610ff2a7816 */ /* 0x000fc6000000002a */
[----:B------:R-:W-:Y:S04]  /*105e0*/  STL [R1+0x570], R49 ;  /* 0x0005703101007387 */ /* 0x000fe80000100800 */
[----:B------:R-:W-:Y:S04]  /*105f0*/  STL.64 [R1+0x670], R48 ;  /* 0x0006703001007387 */ /* 0x000fe80000100a00 */
[----:B------:R-:W4:Y:S01]  /*10600*/  @!P2 LDG.E.U16 R26, desc[UR22][R48.64] ;  /* 0x00000016301aa981 */ /* 0x000f22000c1e1500 */
[----:B------:R-:W-:-:S03]  /*10610*/  ISETP.GE.AND P2, PT, R13, UR8, PT ;  /* 0x000000080d007c0c */ /* 0x000fc6000bf46270 */
[----:B------:R-:W4:Y:S01]  /*10620*/  LDL.LU.64 R18, [R1+0x130] ;  /* 0x0001300001127983 */ /* 0x000f220000300a00 */
[----:B--2---:R-:W-:-:S06]  /*10630*/  PRMT R40, RZ, 0x7610, R40 ;  /* 0x00007610ff287816 */ /* 0x004fcc0000000028 */
[----:B------:R1:W2:Y:S01]  /*10640*/  @!P3 LDG.E.U16 R40, desc[UR22][R16.64] ;  /* 0x000000161028b981 */ /* 0x0002a2000c1e1500 */
[----:B------:R-:W-:-:S03]  /*10650*/  PRMT R41, RZ, 0x7610, R41 ;  /* 0x00007610ff297816 */ /* 0x000fc60000000029 */
[----:B---3--:R0:W3:Y:S04]  /*10660*/  @!P5 LDG.E.U16 R42, desc[UR22][R50.64] ;  /* 0x00000016322ad981 */ /* 0x0080e8000c1e1500 */
[----:B------:R-:W2:Y:S01]  /*10670*/  @!P4 LDG.E.U16 R41, desc[UR22][R46.64] ;  /* 0x000000162e29c981 */ /* 0x000ea2000c1e1500 */
[----:B-1----:R-:W-:-:S04]  /*10680*/  SHF.R.U32.HI R17, RZ, 0x6, R28 ;  /* 0x00000006ff117819 */ /* 0x002fc8000001161c */
[----:B------:R-:W-:Y:S02]  /*10690*/  SGXT.U32 R17, R17, 0x1 ;  /* 0x000000011111781a */ /* 0x000fe40000000000 */
[----:B------:R-:W-:Y:S02]  /*106a0*/  LEA.HI R16, R28, 0x3e, RZ, 0x1a ;  /* 0x0000003e1c107811 */ /* 0x000fe400078fd0ff */
[----:B------:R-:W-:Y:S01]  /*106b0*/  LOP3.LUT R17, R17, 0x36, RZ, 0xfc, !PT ;  /* 0x0000003611117812 */ /* 0x000fe200078efcff */
[----:B------:R-:W-:Y:S01]  /*106c0*/  IMAD.WIDE R44, R53, 0x2, R44 ;  /* 0x00000002352c7825 */ /* 0x000fe200078e022c */
[----:B------:R-:W-:-:S03]  /*106d0*/  ISETP.GE.AND P4, PT, R16, UR8, PT ;  /* 0x0000000810007c0c */ /* 0x000fc6000bf86270 */
[----:B------:R-:W-:Y:S01]  /*106e0*/  IMAD.WIDE R30, R53, 0x2, R30 ;  /* 0x00000002351e7825 */ /* 0x000fe200078e021e */
[----:B------:R-:W-:Y:S02]  /*106f0*/  ISETP.GE.AND P3, PT, R17, UR8, PT ;  /* 0x0000000811007c0c */ /* 0x000fe4000bf66270 */
[----:B------:R-:W2:Y:S01]  /*10700*/  LDL.LU.64 R16, [R1+0x120] ;  /* 0x0001200001107983 */ /* 0x000ea20000300a00 */
[----:B------:R-:W-:-:S03]  /*10710*/  IMAD.WIDE R32, R53, 0x2, R32 ;  /* 0x0000000235207825 */ /* 0x000fc600078e0220 */
[----:B------:R-:W-:Y:S04]  /*10720*/  STL.64 [R1+0x140], R30 ;  /* 0x0001401e01007387 */ /* 0x000fe80000100a00 */
[----:B------:R-:W-:Y:S04]  /*10730*/  STL.64 [R1+0xf8], R44 ;  /* 0x0000f82c01007387 */ /* 0x000fe80000100a00 */
[----:B------:R-:W-:Y:S04]  /*10740*/  STL.64 [R1+0x150], R32 ;  /* 0x0001502001007387 */ /* 0x000fe80000100a00 */
[----:B------:R-:W-:Y:S04]  /*10750*/  STL [R1+0x57c], R50 ;  /* 0x00057c3201007387 */ /* 0x000fe80000100800 */
[----:B------:R-:W-:Y:S04]  /*10760*/  STL [R1+0x578], R51 ;  /* 0x0005783301007387 */ /* 0x000fe80000100800 */
[----:B------:R0:W-:Y:S02]  /*10770*/  STL.64 [R1+0x658], R50 ;  /* 0x0006583201007387 */ /* 0x0001e40000100a00 */
[----:B0-----:R-:W-:-:S06]  /*10780*/  PRMT R50, RZ, 0x7610, R50 ;  /* 0x00007610ff327816 */ /* 0x001fcc0000000032 */
[----:B------:R0:W3:Y:S04]  /*10790*/  @!P2 LDG.E.U16 R50, desc[UR22][R32.64] ;  /* 0x000000162032a981 */ /* 0x0000e8000c1e1500 */
[----:B------:R-:W0:Y:S01]  /*107a0*/  LDL.LU.64 R32, [R1+0x78] ;  /* 0x0000780001207983 */ /* 0x000e220000300a00 */
[----:B------:R-:W1:Y:S01]  /*107b0*/  S2R R43, SR_TID.X ;  /* 0x00000000002b7919 */ /* 0x000e620000002100 */
[----:B------:R-:W-:-:S04]  /*107c0*/  SHF.R.U32.HI R13, RZ, 0x6, R28 ;  /* 0x00000006ff0d7819 */ /* 0x000fc8000001161c */
[----:B------:R-:W-:Y:S02]  /*107d0*/  SGXT.U32 R13, R13, 0x1 ;  /* 0x000000010d0d781a */ /* 0x000fe40000000000 */
[----:B------:R-:W-:Y:S02]  /*107e0*/  PRMT R49, RZ, 0x7610, R49 ;  /* 0x00007610ff317816 */ /* 0x000fe40000000031 */
[----:B------:R-:W-:-:S04]  /*107f0*/  LOP3.LUT R13, R13, 0x46, RZ, 0xfc, !PT ;  /* 0x000000460d0d7812 */ /* 0x000fc800078efcff */
[----:B------:R-:W-:Y:S01]  /*10800*/  ISETP.GE.AND P6, PT, R13, UR8, PT ;  /* 0x000000080d007c0c */ /* 0x000fe2000bfc6270 */
[----:B------:R-:W3:Y:S01]  /*10810*/  @!P4 LDG.E.U16 R49, desc[UR22][R30.64] ;  /* 0x000000161e31c981 */ /* 0x000ee2000c1e1500 */
[----:B------:R-:W-:Y:S02]  /*10820*/  LEA.HI R13, R28, 0x4e, RZ, 0x1a ;  /* 0x0000004e1c0d7811 */ /* 0x000fe400078fd0ff */
[----:B------:R-:W-:Y:S01]  /*10830*/  PRMT R12, RZ, 0x7610, R12 ;  /* 0x00007610ff0c7816 */ /* 0x000fe2000000000c */
[----:B----4-:R-:W-:Y:S01]  /*10840*/  IMAD.WIDE R18, R53, 0x2, R18 ;  /* 0x0000000235127825 */ /* 0x010fe200078e0212 */
[----:B------:R-:W-:Y:S01]  /*10850*/  ISETP.GE.AND P4, PT, R13, UR8, PT ;  /* 0x000000080d007c0c */ /* 0x000fe2000bf86270 */
[----:B------:R-:W4:Y:S01]  /*10860*/  LDL.LU R28, [R1+0x420] ;  /* 0x00042000011c7983 */ /* 0x000f220000300800 */
[----:B------:R-:W-:Y:S02]  /*10870*/  PRMT R51, RZ, 0x7610, R51 ;  /* 0x00007610ff337816 */ /* 0x000fe40000000033 */
[----:B------:R-:W-:Y:S01]  /*10880*/  PRMT R27, RZ, 0x7610, R27 ;  /* 0x00007610ff1b7816 */ /* 0x000fe2000000001b */
[----:B------:R-:W3:Y:S04]  /*10890*/  LDL.LU R48, [R1+0x410] ;  /* 0x0004100001307983 */ /* 0x000ee80000300800 */
[----:B------:R0:W3:Y:S01]  /*108a0*/  @!P3 LDG.E.U16 R51, desc[UR22][R44.64] ;  /* 0x000000162c33b981 */ /* 0x0000e2000c1e1500 */
[----:B-1----:R-:W-:-:S03]  /*108b0*/  SHF.R.U32.HI R13, RZ, 0x6, R43 ;  /* 0x00000006ff0d7819 */ /* 0x002fc6000001162b */
[----:B------:R-:W3:Y:S01]  /*108c0*/  @!P4 LDG.E.U16 R12, desc[UR22][R18.64] ;  /* 0x00000016120cc981 */ /* 0x000ee2000c1e1500 */
[----:B------:R-:W-:-:S04]  /*108d0*/  SGXT.U32 R13, R13, 0x1 ;  /* 0x000000010d0d781a */ /* 0x000fc80000000000 */
[----:B------:R-:W-:Y:S02]  /*108e0*/  LOP3.LUT R13, R13, 0x56, RZ, 0xfc, !PT ;  /* 0x000000560d0d7812 */ /* 0x000fe400078efcff */
[----:B------:R-:W-:Y:S02]  /*108f0*/  LEA.HI R43, R43, 0x5e, RZ, 0x1a ;  /* 0x0000005e2b2b7811 */ /* 0x000fe400078fd0ff */
[----:B------:R-:W-:Y:S02]  /*10900*/  ISETP.GE.AND P5, PT, R13, UR8, PT ;  /* 0x000000080d007c0c */ /* 0x000fe4000bfa6270 */
[----:B------:R-:W-:Y:S02]  /*10910*/  ISETP.GE.AND P3, PT, R43, UR8, PT ;  /* 0x000000082b007c0c */ /* 0x000fe4000bf66270 */
[----:B------:R-:W-:Y:S02]  /*10920*/  PRMT R29, RZ, 0x7610, R29 ;  /* 0x00007610ff1d7816 */ /* 0x000fe4000000001d */
[----:B------:R-:W-:-:S06]  /*10930*/  PRMT R2, RZ, 0x7610, R2 ;  /* 0x00007610ff027816 */ /* 0x000fcc0000000002 */
[----:B------:R1:W3:Y:S04]  /*10940*/  @!P6 LDG.E.U16 R2, desc[UR22][R14.64] ;  /* 0x000000160e02e981 */ /* 0x0002e8000c1e1500 */
[----:B------:R-:W1:Y:S04]  /*10950*/  LDL.LU.64 R14, [R1+0x8] ;  /* 0x00000800010e7983 */ /* 0x000e680000300a00 */
[----:B------:R-:W4:Y:S04]  /*10960*/  LDL.LU.64 R44, [R1+0xa0] ;  /* 0x0000a000012c7983 */ /* 0x000f280000300a00 */
[----:B------:R-:W4:Y:S04]  /*10970*/  LDL.LU.64 R30, [R1+0x118] ;  /* 0x00011800011e7983 */ /* 0x000f280000300a00 */
[----:B------:R0:W-:Y:S04]  /*10980*/  STL.64 [R1+0x130], R18 ;  /* 0x0001301201007387 */ /* 0x0001e80000100a00 */
[----:B------:R-:W4:Y:S01]  /*10990*/  LDL.LU.64 R46, [R1+0x40] ;  /* 0x00004000012e7983 */ /* 0x000f220000300a00 */
[----:B--2---:R-:W-:-:S04]  /*109a0*/  IMAD.WIDE R16, R53, 0x2, R16 ;  /* 0x0000000235107825 */ /* 0x004fc800078e0210 */
[----:B0-----:R-:W-:Y:S01]  /*109b0*/  IMAD.WIDE R32, R53, 0x2, R32 ;  /* 0x0000000235207825 */ /* 0x001fe200078e0220 */
[----:B------:R-:W2:Y:S04]  /*109c0*/  @!P3 LDG.E.U16 R29, desc[UR22][R16.64] ;  /* 0x00000016101db981 */ /* 0x000ea8000c1e1500 */
[----:B------:R-:W2:Y:S01]  /*109d0*/  @!P5 LDG.E.U16 R27, desc[UR22][R32.64] ;  /* 0x00000016201bd981 */ /* 0x000ea2000c1e1500 */
[----:B------:R-:W0:Y:S01]  /*109e0*/  S2R R13, SR_TID.X ;  /* 0x00000000000d7919 */ /* 0x000e220000002100 */
[----:B------:R-:W1:Y:S02]  /*109f0*/  S2R R43, SR_TID.X ;  /* 0x00000000002b7919 */ /* 0x000e640000002100 */
[----:B------:R-:W2:Y:S01]  /*10a00*/  LDL.LU.64 R18, [R1+0x9b8] ;  /* 0x0009b80001127983 */ /* 0x000ea20000300a00 */
[----:B0-----:R-:W-:-:S04]  /*10a10*/  SHF.R.U32.HI R13, RZ, 0x6, R13 ;  /* 0x00000006ff0d7819 */ /* 0x001fc8000001160d */
[----:B------:R-:W-:-:S04]  /*10a20*/  SGXT.U32 R13, R13, 0x1 ;  /* 0x000000010d0d781a */ /* 0x000fc80000000000 */
[----:B------:R-:W-:-:S04]  /*10a30*/  LOP3.LUT R13, R13, 0x66, RZ, 0xfc, !PT ;  /* 0x000000660d0d7812 */ /* 0x000fc800078efcff */
[----:B------:R-:W-:Y:S02]  /*10a40*/  ISETP.GE.AND P2, PT, R13, UR8, PT ;  /* 0x000000080d007c0c */ /* 0x000fe4000bf46270 */
[----:B------:R-:W0:Y:S01]  /*10a50*/  S2R R13, SR_TID.X ;  /* 0x00000000000d7919 */ /* 0x000e220000002100 */
[----:B------:R-:W-:Y:S04]  /*10a60*/  STL.64 [R1+0x120], R16 ;  /* 0x0001201001007387 */ /* 0x000fe80000100a00 */
[----:B------:R-:W-:Y:S04]  /*10a70*/  STL.64 [R1+0x78], R32 ;  /* 0x0000782001007387 */ /* 0x000fe80000100a00 */
[----:B---3--:R1:W-:Y:S02]  /*10a80*/  STL [R1+0x45c], R12 ;  /* 0x00045c0c01007387 */ /* 0x0083e40000100800 */
[----:B-1----:R-:W-:-:S02]  /*10a90*/  LEA.HI R12, R43, 0x6e, RZ, 0x1a ;  /* 0x0000006e2b0c7811 */ /* 0x002fc400078fd0ff */
[----:B0-----:R-:W-:-:S04]  /*10aa0*/  SHF.R.U32.HI R43, RZ, 0x6, R13 ;  /* 0x00000006ff2b7819 */ /* 0x001fc8000001160d */
[----:B------:R-:W-:Y:S02]  /*10ab0*/  SGXT.U32 R43, R43, 0x1 ;  /* 0x000000012b2b781a */ /* 0x000fe40000000000 */
[----:B------:R-:W-:Y:S02]  /*10ac0*/  ISETP.GE.AND P4, PT, R12, UR8, PT ;  /* 0x000000080c007c0c */ /* 0x000fe4000bf86270 */
[----:B------:R-:W-:Y:S01]  /*10ad0*/  LOP3.LUT R43, R43, 0x76, RZ, 0xfc, !PT ;  /* 0x000000762b2b7812 */ /* 0x000fe200078efcff */
[----:B------:R-:W3:Y:S01]  /*10ae0*/  LDL.LU R12, [R1+0x9b0] ;  /* 0x0009b000010c7983 */ /* 0x000ee20000300800 */
[----:B------:R-:W-:-:S03]  /*10af0*/  LEA.HI R13, R13, 0x7e, RZ, 0x1a ;  /* 0x0000007e0d0d7811 */ /* 0x000fc600078fd0ff */
[----:B------:R-:W3:Y:S01]  /*10b00*/  LDL.LU.64 R32, [R1+0x9a8] ;  /* 0x0009a80001207983 */ /* 0x000ee20000300a00 */
[----:B------:R-:W-:Y:S02]  /*10b10*/  ISETP.GE.AND P5, PT, R43, UR8, PT ;  /* 0x000000082b007c0c */ /* 0x000fe4000bfa6270 */
[----:B------:R-:W-:Y:S01]  /*10b20*/  ISETP.GE.AND P3, PT, R13, UR8, PT ;  /* 0x000000080d007c0c */ /* 0x000fe2000bf66270 */
[----:B----4-:R-:W-:-:S04]  /*10b30*/  IMAD.WIDE R44, R53, 0x2, R44 ;  /* 0x00000002352c7825 */ /* 0x010fc800078e022c */
[----:B------:R-:W-:-:S04]  /*10b40*/  IMAD.WIDE R14, R53, 0x2, R14 ;  /* 0x00000002350e7825 */ /* 0x000fc800078e020e */
[----:B------:R-:W-:-:S04]  /*10b50*/  IMAD.WIDE R30, R53, 0x2, R30 ;  /* 0x00000002351e7825 */ /* 0x000fc800078e021e */
[----:B------:R-:W-:Y:S01]  /*10b60*/  IMAD.WIDE R46, R53, 0x2, R46 ;  /* 0x00000002352e7825 */ /* 0x000fe200078e022e */
[----:B--2---:R0:W-:Y:S04]  /*10b70*/  STL [R1+0x458], R27 ;  /* 0x0004581b01007387 */ /* 0x0041e80000100800 */
[----:B0-----:R-:W2:Y:S04]  /*10b80*/  LDL.LU R27, [R1+0x9a4] ;  /* 0x0009a400011b7983 */ /* 0x001ea80000300800 */
[----:B------:R-:W4:Y:S04]  /*10b90*/  LDL.LU R43, [R1+0x9a0] ;  /* 0x0009a000012b7983 */ /* 0x000f280000300800 */
[----:B------:R-:W2:Y:S04]  /*10ba0*/  LDL.LU.64 R16, [R1+0x998] ;  /* 0x0009980001107983 */ /* 0x000ea80000300a00 */
[----:B------:R0:W-:Y:S04]  /*10bb0*/  STL [R1+0x454], R29 ;  /* 0x0004541d01007387 */ /* 0x0001e80000100800 */
[----:B0-----:R-:W2:Y:S04]  /*10bc0*/  LDL.LU R29, [R1+0x990] ;  /* 0x00099000011d7983 */ /* 0x001ea80000300800 */
[----:B------:R-:W3:Y:S04]  /*10bd0*/  LDL.LU R13, [R1+0x98c] ;  /* 0x00098c00010d7983 */ /* 0x000ee80000300800 */
[----:B------:R-:W3:Y:S01]  /*10be0*/  LDL.LU R53, [R1+0x988] ;  /* 0x0009880001357983 */ /* 0x000ee20000300800 */
[----:B----4-:R-:W-:-:S06]  /*10bf0*/  PRMT R43, RZ, 0x7610, R43 ;  /* 0x00007610ff2b7816 */ /* 0x010fcc000000002b */
[----:B------:R-:W4:Y:S01]  /*10c00*/  @!P2 LDG.E.U16 R43, desc[UR22][R46.64] ;  /* 0x000000162e2ba981 */ /* 0x000f22000c1e1500 */
[----:B--2---:R-:W-:Y:S02]  /*10c10*/  PRMT R29, RZ, 0x7610, R29 ;  /* 0x00007610ff1d7816 */ /* 0x004fe4000000001d */
[----:B---3--:R-:W-:-:S04]  /*10c20*/  PRMT R13, RZ, 0x7610, R13 ;  /* 0x00007610ff0d7816 */ /* 0x008fc8000000000d */
[----:B------:R-:W2:Y:S01]  /*10c30*/  @!P4 LDG.E.U16 R29, desc[UR22][R30.64] ;  /* 0x000000161e1dc981 */ /* 0x000ea2000c1e1500 */
[----:B------:R-:W-:-:S03]  /*10c40*/  PRMT R53, RZ, 0x7610, R53 ;  /* 0x00007610ff357816 */ /* 0x000fc60000000035 */
[----:B------:R-:W3:Y:S04]  /*10c50*/  @!P5 LDG.E.U16 R13, desc[UR22][R14.64] ;  /* 0x000000160e0dd981 */ /* 0x000ee8000c1e1500 */
[----:B------:R-:W3:Y:S04]  /*10c60*/  @!P3 LDG.E.U16 R53, desc[UR22][R44.64] ;  /* 0x000000162c35b981 */ /* 0x000ee8000c1e1500 */
[----:B------:R-:W-:Y:S04]  /*10c70*/  STL.64 [R1+0xa0], R44 ;  /* 0x0000a02c01007387 */ /* 0x000fe80000100a00 */
[----:B------:R-:W-:Y:S04]  /*10c80*/  STL.64 [R1+0x8], R14 ;  /* 0x0000080e01007387 */ /* 0x000fe80000100a00 */
[----:B------:R-:W-:Y:S04]  /*10c90*/  STL.64 [R1+0x118], R30 ;  /* 0x0001181e01007387 */ /* 0x000fe80000100a00 */
[----:B------:R0:W-:Y:S04]  /*10ca0*/  STL.64 [R1+0x40], R46 ;  /* 0x0000402e01007387 */ /* 0x0001e80000100a00 */
[----:B0-----:R-:W3:Y:S01]  /*10cb0*/  LDL.LU.64 R46, [R1+0x980] ;  /* 0x00098000012e7983 */ /* 0x001ee20000300a00 */
[----:B------:R-:W-:Y:S06]  /*10cc0*/  BAR.SYNC.DEFER_BLOCKING 0x0 ;  /* 0x0000000000007b1d */ /* 0x000fec0000010000 */
[----:B----4-:R0:W-:Y:S04]  /*10cd0*/  STL [R1+0x450], R43 ;  /* 0x0004502b01007387 */ /* 0x0101e80000100800 */
[----:B0-----:R-:W4:Y:S04]  /*10ce0*/  LDL.LU R43, [R1+0x978] ;  /* 0x00097800012b7983 */ /* 0x001f280000300800 */
[----:B------:R-:W4:Y:S04]  /*10cf0*/  LDL.LU.64 R30, [R1+0x970] ;  /* 0x00097000011e7983 */ /* 0x000f280000300a00 */
[----:B--2---:R0:W-:Y:S04]  /*10d00*/  STL [R1+0x44c], R29 ;  /* 0x00044c1d01007387 */ /* 0x0041e80000100800 */
[----:B0-----:R-:W2:Y:S04]  /*10d10*/  LDL.LU R29, [R1+0x968] ;  /* 0x00096800011d7983 */ /* 0x001ea80000300800 */
[----:B------:R-:W2:Y:S04]  /*10d20*/  LDL.LU.64 R14, [R1+0x960] ;  /* 0x00096000010e7983 */ /* 0x000ea80000300a00 */
[----:B---3--:R0:W-:Y:S04]  /*10d30*/  STL [R1+0x448], R13 ;  /* 0x0004480d01007387 */ /* 0x0081e80000100800 */
[----:B0-----:R-:W3:Y:S04]  /*10d40*/  LDL.LU R13, [R1+0x958] ;  /* 0x00095800010d7983 */ /* 0x001ee80000300800 */
[----:B------:R-:W2:Y:S04]  /*10d50*/  LDL.LU.64 R44, [R1+0x950] ;  /* 0x00095000012c7983 */ /* 0x000ea80000300a00 */
[----:B------:R0:W-:Y:S04]  /*10d60*/  STL [R1+0x444], R53 ;  /* 0x0004443501007387 */ /* 0x0001e80000100800 */
[----:B0-----:R-:W2:Y:S04]  /*10d70*/  LDL.LU R53, [R1+0x94c] ;  /* 0x00094c0001357983 */ /* 0x001ea80000300800 */
[----:B--2---:R0:W-:Y:S04]  /*10d80*/  STS.U16 [R53+UR9+0x8000], R28 ;  /* 0x0080001c35007988 */ /* 0x0041e80008000409 */
[----:B---3--:R1:W-:Y:S04]  /*10d90*/  STS.U16 [R53+UR9+0x8800], R13 ;  /* 0x0088000d35007988 */ /* 0x0083e80008000409 */
[----:B----4-:R2:W-:Y:S04]  /*10da0*/  STS.U16 [R53+UR9+0x8c00], R43 ;  /* 0x008c002b35007988 */ /* 0x0105e80008000409 */
[----:B0-----:R-:W3:Y:S04]  /*10db0*/  LDL.LU R28, [R1+0x948] ;  /* 0x00094800011c7983 */ /* 0x001ee80000300800 */
[----:B-1----:R-:W4:Y:S04]  /*10dc0*/  LDL.LU R13, [R1+0x944] ;  /* 0x00094400010d7983 */ /* 0x002f280000300800 */
[----:B--2---:R-:W2:Y:S04]  /*10dd0*/  LDL.LU R43, [R1+0x940] ;  /* 0x00094000012b7983 */ /* 0x004ea80000300800 */
[----:B------:R0:W-:Y:S04]  /*10de0*/  STS.U16 [R53+UR9+0x9000], R27 ;  /* 0x0090001b35007988 */ /* 0x0001e80008000409 */
[----:B------:R1:W-:Y:S04]  /*10df0*/  STS.U16 [R53+UR9+0x9400], R12 ;  /* 0x0094000c35007988 */ /* 0x0003e80008000409 */
[----:B------:R1:W-:Y:S04]  /*10e00*/  STS.U16 [R53+UR9+0x9800], R52 ;  /* 0x0098003435007988 */ /* 0x0003e80008000409 */
[----:B0-----:R-:W2:Y:S04]  /*10e10*/  LDL.LU R27, [R1+0x93c] ;  /* 0x00093c00011b7983 */ /* 0x001ea80000300800 */
[----:B-1----:R-:W2:Y:S04]  /*10e20*/  LDL.LU R12, [R1+0x938] ;  /* 0x00093800010c7983 */ /* 0x002ea80000300800 */
[----:B------:R-:W2:Y:S04]  /*10e30*/  LDL.LU R52, [R1+0x934] ;  /* 0x0009340001347983 */ /* 0x000ea80000300800 */
[----:B------:R0:W-:Y:S04]  /*10e40*/  STS.U16 [R53+UR9+0x9c00], R4 ;  /* 0x009c000435007988 */ /* 0x0001e80008000409 */
[----:B------:R1:W-:Y:S04]  /*10e50*/  STS.U16 [R53+UR9+0xa000], R5 ;  /* 0x00a0000535007988 */ /* 0x0003e80008000409 */
[----:B------:R1:W-:Y:S04]  /*10e60*/  STS.U16 [R53+UR9+0xa400], R0 ;  /* 0x00a4000035007988 */ /* 0x0003e80008000409 */
[----:B0-----:R-:W3:Y:S04]  /*10e70*/  LDL.LU R4, [R1+0x930] ;  /* 0x0009300001047983 */ /* 0x001ee80000300800 */
[----:B-1----:R-:W3:Y:S04]  /*10e80*/  LDL.LU R5, [R1+0x92c] ;  /* 0x00092c0001057983 */ /* 0x002ee80000300800 */
[----:B------:R-:W3:Y:S04]  /*10e90*/  LDL.LU R0, [R1+0x928] ;  /* 0x0009280001007983 */ /* 0x000ee80000300800 */
        /* <DEDUP_REMOVED lines=12> */
[----:B------:R-:W-:Y:S04]  /*10f60*/  STL [R1+0x580], R53 ;  /* 0x0005803501007387 */ /* 0x000fe80000100800 */
[----:B------:R-:W-:Y:S04]  /*10f70*/  STS.U16 [R53+UR9+0x8400], R48 ;  /* 0x0084003035007988 */ /* 0x000fe80008000409 */
[----:B--2---:R0:W-:Y:S04]  /*10f80*/  STL.64 [R1+0x660], R52 ;  /* 0x0006603401007387 */ /* 0x0041e80000100a00 */
[----:B0-----:R-:W2:Y:S01]  /*10f90*/  LDL R53, [R1+0x54c] ;  /* 0x00054c0001357983 */ /* 0x001ea20000100800 */
[----:B------:R-:W0:Y:S03]  /*10fa0*/  S2R R48, SR_TID.X ;  /* 0x0000000000307919 */ /* 0x000e260000002100 */
[----:B--2---:R1:W-:Y:S04]  /*10fb0*/  STS.U16 [R53+UR9+0x8100], R12 ;  /* 0x0081000c35007988 */ /* 0x0043e80008000409 */
[----:B----4-:R2:W-:Y:S04]  /*10fc0*/  STS.U16 [R53+UR9+0x8500], R13 ;  /* 0x0085000d35007988 */ /* 0x0105e80008000409 */
        /* <DEDUP_REMOVED lines=9> */
[----:B-1----:R-:W4:Y:S04]  /*11060*/  LDL.LU R12, [R1+0x90c] ;  /* 0x00090c00010c7983 */ /* 0x002f280000300800 */
[----:B------:R0:W-:Y:S04]  /*11070*/  STS.U16 [R53+UR9+0xad00], R3 ;  /* 0x00ad000335007988 */ /* 0x0001e80008000409 */
[----:B--2---:R-:W4:Y:S04]  /*11080*/  LDL.LU R13, [R1+0x908] ;  /* 0x00090800010d7983 */ /* 0x004f280000300800 */
[----:B------:R1:W-:Y:S01]  /*11090*/  STS.U16 [R53+UR9+0xb100], R23 ;  /* 0x00b1001735007988 */ /* 0x0003e20008000409 */
[----:B0-----:R-:W-:-:S03]  /*110a0*/  LOP3.LUT R3, R48, 0x3f, RZ, 0xc0, !PT ;  /* 0x0000003f30037812 */ /* 0x001fc600078ec0ff */
[----:B------:R-:W2:Y:S04]  /*110b0*/  LDL.LU R14, [R1+0x904] ;  /* 0x00090400010e7983 */ /* 0x000ea80000300800 */
[----:B------:R-:W2:Y:S01]  /*110c0*/  LDL.LU R15, [R1+0x900] ;  /* 0x00090000010f7983 */ /* 0x000ea20000300800 */
[----:B-1----:R-:W-:-:S03]  /*110d0*/  SHF.R.S32.HI R53, RZ, 0x6, R48 ;  /* 0x00000006ff357819 */ /* 0x002fc60000011430 */
[----:B------:R-:W2:Y:S01]  /*110e0*/  LDL.LU R16, [R1+0x8fc] ;  /* 0x0008fc0001107983 */ /* 0x000ea20000300800 */
[----:B------:R-:W-:Y:S01]  /*110f0*/  IMAD.SHL.U32 R52, R3, 0x2, RZ ;  /* 0x0000000203347824 */ /* 0x000fe200078e00ff */
[----:B------:R-:W-:Y:S02]  /*11100*/  SGXT R53, R53, 0x1 ;  /* 0x000000013535781a */ /* 0x000fe40000000200 */
[----:B------:R-:W2:Y:S04]  /*11110*/  LDL.LU R17, [R1+0x8f8] ;  /* 0x0008f80001117983 */ /* 0x000ea80000300800 */
[----:B------:R-:W2:Y:S04]  /*11120*/  LDL.LU R18, [R1+0x8f4] ;  /* 0x0008f40001127983 */ /* 0x000ea80000300800 */
[----:B------:R-:W2:Y:S01]  /*11130*/  LDL.LU R19, [R1+0x8f0] ;  /* 0x0008f00001137983 */ /* 0x000ea20000300800 */
[----:B------:R-:W-:-:S03]  /*11140*/  LOP3.LUT R52, R52, 0x90, R53, 0x78, !PT ;  /* 0x0000009034347812 */ /* 0x000fc600078e7835 */
[----:B------:R-:W2:Y:S04]  /*11150*/  LDL.LU R20, [R1+0x8ec] ;  /* 0x0008ec0001147983 */ /* 0x000ea80000300800 */
[----:B------:R-:W2:Y:S04]  /*11160*/  LDL.LU R21, [R1+0x8e8] ;  /* 0x0008e80001157983 */ /* 0x000ea80000300800 */
[----:B------:R-:W2:Y:S04]  /*11170*/  LDL.LU R22, [R1+0x8e4] ;  /* 0x0008e40001167983 */ /* 0x000ea80000300800 */
[----:B------:R-:W2:Y:S04]  /*11180*/  LDL.LU R23, [R1+0x8e0] ;  /* 0x0008e00001177983 */ /* 0x000ea80000300800 */
[----:B------:R-:W2:Y:S01]  /*11190*/  LDL R53, [R1+0x54c] ;  /* 0x00054c0001357983 */ /* 0x000ea20000100800 */
[----:B------:R-:W-:-:S02]  /*111a0*/  LOP3.LUT R52, R52, 0x40, RZ, 0x3c, !PT ;  /* 0x0000004034347812 */ /* 0x000fc400078e3cff */
[----:B------:R-:W-:Y:S01]  /*111b0*/  SHF.R.S32.HI R48, RZ, 0x6, R48 ;  /* 0x00000006ff307819 */ /* 0x000fe20000011430 */
[----:B------:R-:W-:-:S03]  /*111c0*/  IMAD.SHL.U32 R3, R3, 0x2, RZ ;  /* 0x0000000203037824 */ /* 0x000fc600078e00ff */
[----:B------:R-:W-:-:S04]  /*111d0*/  SGXT R48, R48, 0x1 ;  /* 0x000000013030781a */ /* 0x000fc80000000200 */
[----:B------:R-:W-:-:S04]  /*111e0*/  LOP3.LUT R3, R3, 0x90, R48, 0x78, !PT ;  /* 0x0000009003037812 */ /* 0x000fc800078e7830 */
[----:B------:R-:W-:Y:S01]  /*111f0*/  LOP3.LUT R3, R3, 0x60, RZ, 0x3c, !PT ;  /* 0x0000006003037812 */ /* 0x000fe200078e3cff */
[----:B--2---:R0:W-:Y:S04]  /*11200*/  STS.U16 [R53+UR9+0xb500], R24 ;  /* 0x00b5001835007988 */ /* 0x0041e80008000409 */
[----:B------:R1:W-:Y:S04]  /*11210*/  STS.U16 [R53+UR9+0xb900], R25 ;  /* 0x00b9001935007988 */ /* 0x0003e80008000409 */
[----:B------:R2:W-:Y:S04]  /*11220*/  STS.U16 [R53+UR9+0xbd00], R26 ;  /* 0x00bd001a35007988 */ /* 0x0005e80008000409 */
[----:B0-----:R-:W4:Y:S04]  /*11230*/  LDL.LU R24, [R1+0x8dc] ;  /* 0x0008dc0001187983 */ /* 0x001f280000300800 */
[----:B------:R0:W-:Y:S04]  /*11240*/  STS.U16 [R52+UR9+0x8200], R27 ;  /* 0x0082001b34007988 */ /* 0x0001e80008000409 */
[----:B-1----:R-:W4:Y:S04]  /*11250*/  LDL.LU R25, [R1+0x8d8] ;  /* 0x0008d80001197983 */ /* 0x002f280000300800 */
[----:B---3--:R1:W-:Y:S04]  /*11260*/  STS.U16 [R52+UR9+0x8600], R28 ;  /* 0x0086001c34007988 */ /* 0x0083e80008000409 */
[----:B--2---:R-:W2:Y:S04]  /*11270*/  LDL.LU R26, [R1+0x8d4] ;  /* 0x0008d400011a7983 */ /* 0x004ea80000300800 */
[----:B------:R3:W-:Y:S04]  /*11280*/  STS.U16 [R52+UR9+0x8a00], R29 ;  /* 0x008a001d34007988 */ /* 0x0007e80008000409 */
[----:B0-----:R-:W2:Y:S04]  /*11290*/  LDL.LU R27, [R1+0x8d0] ;  /* 0x0008d000011b7983 */ /* 0x001ea80000300800 */
[----:B------:R0:W-:Y:S04]  /*112a0*/  STS.U16 [R52+UR9+0x8e00], R30 ;  /* 0x008e001e34007988 */ /* 0x0001e80008000409 */
[----:B-1----:R-:W2:Y:S04]  /*112b0*/  LDL.LU R28, [R1+0x8cc] ;  /* 0x0008cc00011c7983 */ /* 0x002ea80000300800 */
[----:B------:R1:W-:Y:S04]  /*112c0*/  STS.U16 [R52+UR9+0x9200], R31 ;  /* 0x0092001f34007988 */ /* 0x0003e80008000409 */
[----:B---3--:R-:W3:Y:S04]  /*112d0*/  LDL.LU R29, [R1+0x8c8] ;  /* 0x0008c800011d7983 */ /* 0x008ee80000300800 */
[----:B------:R1:W-:Y:S04]  /*112e0*/  STS.U16 [R52+UR9+0x9600], R32 ;  /* 0x0096002034007988 */ /* 0x0003e80008000409 */
[----:B0-----:R-:W3:Y:S04]  /*112f0*/  LDL.LU R30, [R1+0x8c4] ;  /* 0x0008c400011e7983 */ /* 0x001ee80000300800 */
[----:B------:R0:W-:Y:S04]  /*11300*/  STS.U16 [R52+UR9+0x9a00], R33 ;  /* 0x009a002134007988 */ /* 0x0001e80008000409 */
[----:B-1----:R-:W3:Y:S04]  /*11310*/  LDL.LU R31, [R1+0x8c0] ;  /* 0x0008c000011f7983 */ /* 0x002ee80000300800 */
[----:B------:R1:W-:Y:S04]  /*11320*/  STS.U16 [R52+UR9+0x9e00], R34 ;  /* 0x009e002234007988 */ /* 0x0003e80008000409 */
[----:B------:R-:W3:Y:S04]  /*11330*/  LDL.LU R32, [R1+0x8bc] ;  /* 0x0008bc0001207983 */ /* 0x000ee80000300800 */
        /* <DEDUP_REMOVED lines=26> */
[----:B------:R-:W-:Y:S04]  /*114e0*/  STS.U16 [R3+UR9+0x9700], R50 ;  /* 0x0097003203007988 */ /* 0x000fe80008000409 */
[----:B-1----:R-:W3:Y:S04]  /*114f0*/  LDL.LU R46, [R1+0x884] ;  /* 0x00088400012e7983 */ /* 0x002ee80000300800 */
[----:B------:R-:W-:Y:S04]  /*11500*/  STS.U16 [R3+UR9+0x9b00], R51 ;  /* 0x009b003303007988 */ /* 0x000fe80008000409 */
[----:B------:R-:W3:Y:S04]  /*11510*/  LDL.LU R47, [R1+0x880] ;  /* 0x00088000012f7983 */ /* 0x000ee80000300800 */
[----:B------:R-:W-:Y:S04]  /*11520*/  STS.U16 [R3+UR9+0x9f00], R49 ;  /* 0x009f003103007988 */ /* 0x000fe80008000409 */
[----:B------:R0:W-:Y:S04]  /*11530*/  STS.U16 [R3+UR9+0xa300], R2 ;  /* 0x00a3000203007988 */ /* 0x0001e80008000409 */
[----:B0-----:R-:W3:Y:S01]  /*11540*/  LDL.LU.64 R2, [R1+0x1b0] ;  /* 0x0001b00001027983 */ /* 0x001ee20000300a00 */
[----:B------:R-:W-:-:S03]  /*11550*/  IMAD.WIDE R4, R0, 0x2, R4 ;  /* 0x0000000200047825 */ /* 0x000fc600078e0204 */
[----:B------:R-:W3:Y:S01]  /*11560*/  LDL.LU.64 R48, [R1+0x1f0] ;  /* 0x0001f00001307983 */ /* 0x000ee20000300a00 */
[----:B------:R-:W-:-:S03]  /*11570*/  IMAD.WIDE R6, R0, 0x2, R6 ;  /* 0x0000000200067825 */ /* 0x000fc600078e0206 */
[----:B------:R-:W3:Y:S01]  /*11580*/  LDL.LU.64 R52, [R1+0x1f8] ;  /* 0x0001f80001347983 */ /* 0x000ee20000300a00 */
[----:B------:R-:W-:-:S03]  /*11590*/  IMAD.WIDE R8, R0, 0x2, R8 ;  /* 0x0000000200087825 */ /* 0x000fc600078e0208 */
[----:B------:R-:W3:Y:S01]  /*115a0*/  LDL.LU.64 R50, [R1+0x1b8] ;  /* 0x0001b80001327983 */ /* 0x000ee20000300a00 */
[----:B------:R-:W-:-:S03]  /*115b0*/  IMAD.WIDE R10, R0, 0x2, R10 ;  /* 0x00000002000a7825 */ /* 0x000fc600078e020a */
[----:B------:R-:W-:Y:S01]  /*115c0*/  STL.64 [R1+0x668], R4 ;  /* 0x0006680401007387 */ /* 0x000fe20000100a00 */
[----:B----4-:R-:W-:-:S03]  /*115d0*/  IMAD.WIDE R12, R0, 0x2, R12 ;  /* 0x00000002000c7825 */ /* 0x010fc600078e020c */
[----:B------:R0:W-:Y:S01]  /*115e0*/  STL.64 [R1+0x688], R6 ;  /* 0x0006880601007387 */ /* 0x0001e20000100a00 */
[----:B------:R-:W-:-:S04]  /*115f0*/  IMAD.WIDE R14, R0, 0x2, R14 ;  /* 0x00000002000e7825 */ /* 0x000fc800078e020e */
[C---:B------:R-:W-:Y:S01]  /*11600*/  IMAD.WIDE R16, R0.reuse, 0x2, R16 ;  /* 0x0000000200107825 */ /* 0x040fe200078e0210 */
[----:B0-----:R-:W4:Y:S04]  /*11610*/  LDL.LU.64 R6, [R1+0x200] ;  /* 0x0002000001067983 */ /* 0x001f280000300a00 */
[----:B------:R0:W-:Y:S01]  /*11620*/  STL.64 [R1+0x6b0], R8 ;  /* 0x0006b00801007387 */ /* 0x0001e20000100a00 */
[----:B------:R-:W-:-:S04]  /*11630*/  IMAD.WIDE R18, R0, 0x2, R18 ;  /* 0x0000000200127825 */ /* 0x000fc800078e0212 */
[C---:B------:R-:W-:Y:S01]  /*11640*/  IMAD.WIDE R20, R0.reuse, 0x2, R20 ;  /* 0x0000000200147825 */ /* 0x040fe200078e0214 */
[----:B0-----:R-:W4:Y:S04]  /*11650*/  LDL.LU.64 R8, [R1+0x1c8] ;  /* 0x0001c80001087983 */ /* 0x001f280000300a00 */
[----:B------:R-:W-:Y:S04]  /*11660*/  STL [R1+0x700], R10 ;  /* 0x0007000a01007387 */ /* 0x000fe80000100800 */
[----:B------:R-:W-:Y:S04]  /*11670*/  STL [R1+0x6fc], R11 ;  /* 0x0006fc0b01007387 */ /* 0x000fe80000100800 */
[----:B------:R-:W-:Y:S04]  /*11680*/  STL.64 [R1+0x878], R10 ;  /* 0x0008780a01007387 */ /* 0x000fe80000100a00 */
[----:B------:R-:W-:Y:S04]  /*11690*/  STL [R1+0x758], R12 ;  /* 0x0007580c01007387 */ /* 0x000fe80000100800 */
[----:B------:R-:W-:Y:S01]  /*116a0*/  STL [R1+0x754], R13 ;  /* 0x0007540d01007387 */ /* 0x000fe20000100800 */
[----:B------:R-:W-:-:S03]  /*116b0*/  IMAD.WIDE R22, R0, 0x2, R22 ;  /* 0x0000000200167825 */ /* 0x000fc600078e0216 */
[----:B------:R-:W-:Y:S04]  /*116c0*/  STL [R1+0x7b0], R14 ;  /* 0x0007b00e01007387 */ /* 0x000fe80000100800 */
[----:B------:R-:W-:Y:S04]  /*116d0*/  STL [R1+0x7ac], R15 ;  /* 0x0007ac0f01007387 */ /* 0x000fe80000100800 */
[----:B------:R-:W-:Y:S04]  /*116e0*/  STL [R1+0x808], R16 ;  /* 0x0008081001007387 */ /* 0x000fe80000100800 */
[----:B------:R-:W-:Y:S04]  /*116f0*/  STL [R1+0x804], R17 ;  /* 0x0008041101007387 */ /* 0x000fe80000100800 */
[----:B------:R0:W-:Y:S04]  /*11700*/  STL.64 [R1+0x678], R18 ;  /* 0x0006781201007387 */ /* 0x0001e80000100a00 */
[----:B0-----:R-:W4:Y:S04]  /*11710*/  LDL.LU.64 R18, [R1+0x1e8] ;  /* 0x0001e80001127983 */ /* 0x001f280000300a00 */
[----:B------:R0:W-:Y:S01]  /*11720*/  STL.64 [R1+0x680], R20 ;  /* 0x0006801401007387 */ /* 0x0001e20000100a00 */
[----:B------:R-:W-:-:S03]  /*11730*/  IMAD.WIDE R24, R0, 0x2, R24 ;  /* 0x0000000200187825 */ /* 0x000fc600078e0218 */
[----:B0-----:R-:W4:Y:S04]  /*11740*/  LDL.LU.64 R20, [R1+0x1c0] ;  /* 0x0001c00001147983 */ /* 0x001f280000300a00 */
[----:B------:R-:W-:Y:S01]  /*11750*/  STL.64 [R1+0x690], R22 ;  /* 0x0006901601007387 */ /* 0x000fe20000100a00 */
[----:B--2---:R-:W-:-:S03]  /*11760*/  IMAD.WIDE R26, R0, 0x2, R26 ;  /* 0x00000002001a7825 */ /* 0x004fc600078e021a */
[----:B------:R-:W-:Y:S04]  /*11770*/  STL [R1+0x6c8], R24 ;  /* 0x0006c81801007387 */ /* 0x000fe80000100800 */
[----:B------:R-:W-:Y:S04]  /*11780*/  STL [R1+0x6b8], R25 ;  /* 0x0006b81901007387 */ /* 0x000fe80000100800 */
[----:B------:R-:W-:Y:S01]  /*11790*/  STL [R1+0x710], R26 ;  /* 0x0007101a01007387 */ /* 0x000fe20000100800 */
[----:B---3--:R-:W-:-:S03]  /*117a0*/  IMAD.WIDE R28, R0, 0x2, R28 ;  /* 0x00000002001c7825 */ /* 0x008fc600078e021c */
[----:B------:R-:W-:Y:S04]  /*117b0*/  STL [R1+0x704], R27 ;  /* 0x0007041b01007387 */ /* 0x000fe80000100800 */
[----:B------:R-:W-:Y:S04]  /*117c0*/  STL [R1+0x768], R28 ;  /* 0x0007681c01007387 */ /* 0x000fe80000100800 */
[----:B------:R-:W-:Y:S01]  /*117d0*/  STL [R1+0x75c], R29 ;  /* 0x00075c1d01007387 */ /* 0x000fe20000100800 */
[----:B------:R-:W-:-:S05]  /*117e0*/  IMAD.WIDE R30, R0, 0x2, R30 ;  /* 0x00000002001e7825 */ /* 0x000fca00078e021e */
[----:B------:R-:W-:Y:S04]  /*117f0*/  STL [R1+0x7c0], R30 ;  /* 0x0007c01e01007387 */ /* 0x000fe80000100800 */
[----:B------:R-:W-:Y:S01]  /*11800*/  STL [R1+0x7b4], R31 ;  /* 0x0007b41f01007387 */ /* 0x000fe20000100800 */
[----:B------:R-:W-:-:S05]  /*11810*/  IMAD.WIDE R32, R0, 0x2, R32 ;  /* 0x0000000200207825 */ /* 0x000fca00078e0220 */
[----:B------:R0:W-:Y:S01]  /*11820*/  STL.64 [R1+0x810], R32 ;  /* 0x0008102001007387 */ /* 0x0001e20000100a00 */
[----:B------:R-:W-:-:S03]  /*11830*/  IMAD.WIDE R34, R0, 0x2, R34 ;  /* 0x0000000200227825 */ /* 0x000fc600078e0222 */
[----:B0-----:R-:W2:Y:S04]  /*11840*/  LDL.LU.64 R32, [R1+0x98] ;  /* 0x0000980001207983 */ /* 0x001ea80000300a00 */
[----:B------:R-:W-:Y:S01]  /*11850*/  STL.64 [R1+0x698], R34 ;  /* 0x0006982201007387 */ /* 0x000fe20000100a00 */
[----:B------:R-:W-:-:S05]  /*11860*/  IMAD.WIDE R36, R0, 0x2, R36 ;  /* 0x0000000200247825 */ /* 0x000fca00078e0224 */
[----:B------:R-:W-:Y:S01]  /*11870*/  STL.64 [R1+0x6a0], R36 ;  /* 0x0006a02401007387 */ /* 0x000fe20000100a00 */
[----:B------:R-:W-:-:S05]  /*11880*/  IMAD.WIDE R38, R0, 0x2, R38 ;  /* 0x0000000200267825 */ /* 0x000fca00078e0226 */
[----:B------:R-:W-:Y:S04]  /*11890*/  STL [R1+0x6d8], R38 ;  /* 0x0006d82601007387 */ /* 0x000fe80000100800 */
[----:B------:R-:W-:Y:S01]  /*118a0*/  STL [R1+0x6a8], R39 ;  /* 0x0006a82701007387 */ /* 0x000fe20000100800 */
[----:B------:R-:W-:-:S03]  /*118b0*/  IMAD.WIDE R40, R0, 0x2, R40 ;  /* 0x0000000200287825 */ /* 0x000fc600078e0228 */
[----:B------:R-:W-:Y:S04]  /*118c0*/  STL [R1+0x868], R39 ;  /* 0x0008682701007387 */ /* 0x000fe80000100800 */
[----:B------:R-:W-:Y:S01]  /*118d0*/  STL.64 [R1+0x6c0], R40 ;  /* 0x0006c02801007387 */ /* 0x000fe20000100a00 */
[----:B------:R-:W-:-:S05]  /*118e0*/  IMAD.WIDE R42, R0, 0x2, R42 ;  /* 0x00000002002a7825 */ /* 0x000fca00078e022a */
[----:B------:R0:W-:Y:S01]  /*118f0*/  STL.64 [R1+0x708], R42 ;  /* 0x0007082a01007387 */ /* 0x0001e20000100a00 */
[----:B------:R-:W-:-:S03]  /*11900*/  IMAD.WIDE R44, R0, 0x2, R44 ;  /* 0x00000002002c7825 */ /* 0x000fc600078e022c */
[----:B0-----:R-:W3:Y:S04]  /*11910*/  LDL.LU.64 R42, [R1+0x1d0] ;  /* 0x0001d000012a7983 */ /* 0x001ee80000300a00 */
[----:B------:R-:W-:Y:S01]  /*11920*/  STL.64 [R1+0x760], R44 ;  /* 0x0007602c01007387 */ /* 0x000fe20000100a00 */
[----:B------:R-:W-:-:S05]  /*11930*/  IMAD.WIDE R46, R0, 0x2, R46 ;  /* 0x00000002002e7825 */ /* 0x000fca00078e022e */
[----:B------:R-:W-:Y:S04]  /*11940*/  STL.64 [R1+0x7b8], R46 ;  /* 0x0007b82e01007387 */ /* 0x000fe80000100a00 */
[----:B------:R-:W3:Y:S01]  /*11950*/  LDL.LU.64 R10, [R1+0x228] ;  /* 0x00022800010a7983 */ /* 0x000ee20000300a00 */
[----:B------:R-:W-:-:S05]  /*11960*/  IMAD.WIDE R2, R0, 0x2, R2 ;  /* 0x0000000200027825 */ /* 0x000fca00078e0202 */
[----:B------:R0:W-:Y:S04]  /*11970*/  STL.64 [R1+0x1b0], R2 ;  /* 0x0001b00201007387 */ /* 0x0001e80000100a00 */
[----:B0-----:R-:W3:Y:S04]  /*11980*/  LDL.LU.64 R2, [R1+0x230] ;  /* 0x0002300001027983 */ /* 0x001ee80000300a00 */
[----:B------:R-:W3:Y:S04]  /*11990*/  LDL.LU.64 R46, [R1+0x1e0] ;  /* 0x0001e000012e7983 */ /* 0x000ee80000300a00 */
[----:B------:R-:W3:Y:S01]  /*119a0*/  LDL.LU.64 R44, [R1+0x1d8] ;  /* 0x0001d800012c7983 */ /* 0x000ee20000300a00 */
[----:B------:R-:W-:-:S04]  /*119b0*/  IMAD.WIDE R50, R0, 0x2, R50 ;  /* 0x0000000200327825 */ /* 0x000fc800078e0232 */
[----:B------:R-:W-:-:S04]  /*119c0*/  IMAD.WIDE R48, R0, 0x2, R48 ;  /* 0x0000000200307825 */ /* 0x000fc800078e0230 */
[----:B----4-:R-:W-:-:S04]  /*119d0*/  IMAD.WIDE R8, R0, 0x2, R8 ;  /* 0x0000000200087825 */ /* 0x010fc800078e0208 */
[----:B------:R-:W-:-:S04]  /*119e0*/  IMAD.WIDE R18, R0, 0x2, R18 ;  /* 0x0000000200127825 */ /* 0x000fc800078e0212 */
[----:B------:R-:W-:-:S04]  /*119f0*/  IMAD.WIDE R20, R0, 0x2, R20 ;  /* 0x0000000200147825 */ /* 0x000fc800078e0214 */
[----:B--2---:R-:W-:-:S05]  /*11a00*/  IMAD.WIDE R32, R0, 0x2, R32 ;  /* 0x0000000200207825 */ /* 0x004fca00078e0220 */
[----:B------:R-:W-:Y:S04]  /*11a10*/  STL.64 [R1+0x98], R32 ;  /* 0x0000982001007387 */ /* 0x000fe80000100a00 */
[----:B------:R-:W-:Y:S04]  /*11a20*/  STL [R1+0x828], R32 ;  /* 0x0008282001007387 */ /* 0x000fe80000100800 */
[----:B------:R-:W-:Y:S04]  /*11a30*/  STL [R1+0x818], R33 ;  /* 0x0008182101007387 */ /* 0x000fe80000100800 */
[----:B------:R-:W2:Y:S04]  /*11a40*/  LDL.LU.64 R40, [R1+0x208] ;  /* 0x0002080001287983 */ /* 0x000ea80000300a00 */
[----:B------:R-:W4:Y:S04]  /*11a50*/  LDL.LU.64 R22, [R1+0x240] ;  /* 0x0002400001167983 */ /* 0x000f280000300a00 */
[----:B------:R-:W4:Y:S04]  /*11a60*/  LDL.LU.64 R4, [R1+0x238] ;  /* 0x0002380001047983 */ /* 0x000f280000300a00 */
[----:B------:R-:W-:Y:S04]  /*11a70*/  STL.64 [R1+0x1b8], R50 ;  /* 0x0001b83201007387 */ /* 0x000fe80000100a00 */
[----:B------:R-:W-:Y:S04]  /*11a80*/  STL.64 [R1+0x6d0], R50 ;  /* 0x0006d03201007387 */ /* 0x000fe80000100a00 */
[----:B------:R-:W-:Y:S01]  /*11a90*/  STL.64 [R1+0x1c0], R20 ;  /* 0x0001c01401007387 */ /* 0x000fe20000100a00 */
[----:B---3--:R-:W-:-:S05]  /*11aa0*/  IMAD.WIDE R42, R0, 0x2, R42 ;  /* 0x00000002002a7825 */ /* 0x008fca00078e022a */
[----:B------:R-:W-:Y:S04]  /*11ab0*/  STL.64 [R1+0x1d0], R42 ;  /* 0x0001d02a01007387 */ /* 0x000fe80000100a00 */
[----:B------:R0:W-:Y:S04]  /*11ac0*/  STL.64 [R1+0x718], R42 ;  /* 0x0007182a01007387 */ /* 0x0001e80000100a00 */
[----:B0-----:R-:W3:Y:S04]  /*11ad0*/  LDL.LU.64 R42, [R1+0x210] ;  /* 0x00021000012a7983 */ /* 0x001ee80000300a00 */
[----:B------:R-:W-:Y:S04]  /*11ae0*/  STL.64 [R1+0x6e0], R20 ;  /* 0x0006e01401007387 */ /* 0x000fe80000100a00 */
[----:B------:R-:W-:Y:S04]  /*11af0*/  STL.64 [R1+0x1c8], R8 ;  /* 0x0001c80801007387 */ /* 0x000fe80000100a00 */
[----:B------:R-:W-:Y:S04]  /*11b00*/  STL [R1+0x6f8], R8 ;  /* 0x0006f80801007387 */ /* 0x000fe80000100800 */
[----:B------:R-:W-:Y:S01]  /*11b10*/  STL [R1+0x6e8], R9 ;  /* 0x0006e80901007387 */ /* 0x000fe20000100800 */
[----:B------:R-:W-:-:S04]  /*11b20*/  IMAD.WIDE R46, R0, 0x2, R46 ;  /* 0x00000002002e7825 */ /* 0x000fc800078e022e */
[----:B------:R-:W-:-:S05]  /*11b30*/  IMAD.WIDE R44, R0, 0x2, R44 ;  /* 0x00000002002c7825 */ /* 0x000fca00078e022c */
[----:B------:R-:W-:Y:S04]  /*11b40*/  STL.64 [R1+0x1d8], R44 ;  /* 0x0001d82c01007387 */ /* 0x000fe80000100a00 */
[----:B------:R-:W-:Y:S04]  /*11b50*/  STL.64 [R1+0x1e0], R46 ;  /* 0x0001e02e01007387 */ /* 0x000fe80000100a00 */
[----:B------:R-:W-:Y:S04]  /*11b60*/  STL.64 [R1+0x1e8], R18 ;  /* 0x0001e81201007387 */ /* 0x000fe80000100a00 */
[----:B------:R0:W-:Y:S04]  /*11b70*/  STL.64 [R1+0x7c8], R46 ;  /* 0x0007c82e01007387 */ /* 0x0001e80000100a00 */
[----:B------:R-:W-:Y:S04]  /*11b80*/  STL.64 [R1+0x1f0], R48 ;  /* 0x0001f03001007387 */ /* 0x000fe80000100a00 */
[----:B0-----:R-:W3:Y:S04]  /*11b90*/  LDL.LU.64 R46, [R1+0x220] ;  /* 0x00022000012e7983 */ /* 0x001ee80000300a00 */
[----:B------:R0:W-:Y:S04]  /*11ba0*/  STL.64 [R1+0x770], R44 ;  /* 0x0007702c01007387 */ /* 0x0001e80000100a00 */
[----:B0-----:R-:W3:Y:S04]  /*11bb0*/  LDL.LU.64 R44, [R1+0x218] ;  /* 0x00021800012c7983 */ /* 0x001ee80000300a00 */
[----:B------:R-:W3:Y:S01]  /*11bc0*/  LDL.LU.64 R50, [R1+0x248] ;  /* 0x0002480001327983 */ /* 0x000ee20000300a00 */
[----:B------:R-:W-:-:S03]  /*11bd0*/  IMAD.WIDE R52, R0, 0x2, R52 ;  /* 0x0000000200347825 */ /* 0x000fc600078e0234 */
[----:B------:R-:W3:Y:S01]  /*11be0*/  LDL.LU.64 R34, [R1+0x280] ;  /* 0x0002800001227983 */ /* 0x000ee20000300a00 */
[----:B------:R-:W-:-:S03]  /*11bf0*/  IMAD.WIDE R6, R0, 0x2, R6 ;  /* 0x0000000200067825 */ /* 0x000fc600078e0206 */
[----:B------:R-:W3:Y:S04]  /*11c00*/  LDL.LU.64 R48, [R1+0x278] ;  /* 0x0002780001307983 */ /* 0x000ee80000300a00 */
[----:B------:R-:W-:Y:S04]  /*11c10*/  STL.64 [R1+0x1f8], R52 ;  /* 0x0001f83401007387 */ /* 0x000fe80000100a00 */
[----:B------:R-:W-:Y:S01]  /*11c20*/  STL.64 [R1+0x6f0], R52 ;  /* 0x0006f03401007387 */ /* 0x000fe20000100a00 */
[----:B------:R-:W-:-:S03]  /*11c30*/  IMAD.WIDE R10, R0, 0x2, R10 ;  /* 0x00000002000a7825 */ /* 0x000fc600078e020a */
[----:B------:R-:W-:Y:S04]  /*11c40*/  STL.64 [R1+0x200], R6 ;  /* 0x0002000601007387 */ /* 0x000fe80000100a00 */
[----:B------:R-:W-:Y:S01]  /*11c50*/  STL [R1+0x730], R6 ;  /* 0x0007300601007387 */ /* 0x000fe20000100800 */
[----:B------:R-:W-:-:S03]  /*11c60*/  IMAD.WIDE R2, R0, 0x2, R2 ;  /* 0x0000000200027825 */ /* 0x000fc600078e0202 */
[----:B------:R-:W-:Y:S01]  /*11c70*/  STL [R1+0x720], R7 ;  /* 0x0007200701007387 */ /* 0x000fe20000100800 */
[----:B--2---:R-:W-:-:S04]  /*11c80*/  IMAD.WIDE R40, R0, 0x2, R40 ;  /* 0x0000000200287825 */ /* 0x004fc800078e0228 */
[----:B----4-:R-:W-:-:S04]  /*11c90*/  IMAD.WIDE R22, R0, 0x2, R22 ;  /* 0x0000000200167825 */ /* 0x010fc800078e0216 */
[----:B------:R-:W-:-:S04]  /*11ca0*/  IMAD.WIDE R4, R0, 0x2, R4 ;  /* 0x0000000200047825 */ /* 0x000fc800078e0204 */
[----:B---3--:R-:W-:-:S05]  /*11cb0*/  IMAD.WIDE R42, R0, 0x2, R42 ;  /* 0x00000002002a7825 */ /* 0x008fca00078e022a */
[----:B------:R-:W-:Y:S04]  /*11cc0*/  STL.64 [R1+0x210], R42 ;  /* 0x0002102a01007387 */ /* 0x000fe80000100a00 */
[----:B------:R0:W-:Y:S04]  /*11cd0*/  STL.64 [R1+0x728], R42 ;  /* 0x0007282a01007387 */ /* 0x0001e80000100a00 */
[----:B0-----:R-:W2:Y:S04]  /*11ce0*/  LDL.LU.64 R42, [R1+0x250] ;  /* 0x00025000012a7983 */ /* 0x001ea80000300a00 */
[----:B------:R-:W-:Y:S04]  /*11cf0*/  STL.64 [R1+0x208], R40 ;  /* 0x0002082801007387 */ /* 0x000fe80000100a00 */
[----:B------:R-:W-:Y:S04]  /*11d00*/  STL.64 [R1+0x738], R40 ;  /* 0x0007382801007387 */ /* 0x000fe80000100a00 */
[----:B------:R0:W-:Y:S04]  /*11d10*/  STL.64 [R1+0x228], R10 ;  /* 0x0002280a01007387 */ /* 0x0001e80000100a00 */
[----:B0-----:R-:W3:Y:S04]  /*11d20*/  LDL.LU.64 R10, [R1+0x260] ;  /* 0x00026000010a7983 */ /* 0x001ee80000300a00 */
[----:B------:R0:W-:Y:S04]  /*11d30*/  STL.64 [R1+0x230], R2 ;  /* 0x0002300201007387 */ /* 0x0001e80000100a00 */
[----:B0-----:R-:W4:Y:S01]  /*11d40*/  LDL.LU.64 R2, [R1+0x270] ;  /* 0x0002700001027983 */ /* 0x001f220000300a00 */
[----:B------:R-:W-:-:S04]  /*11d50*/  IMAD.WIDE R46, R0, 0x2, R46 ;  /* 0x00000002002e7825 */ /* 0x000fc800078e022e */
[----:B------:R-:W-:-:S05]  /*11d60*/  IMAD.WIDE R44, R0, 0x2, R44 ;  /* 0x00000002002c7825 */ /* 0x000fca00078e022c */
[----:B------:R-:W-:Y:S04]  /*11d70*/  STL.64 [R1+0x218], R44 ;  /* 0x0002182c01007387 */ /* 0x000fe80000100a00 */
[----:B------:R-:W-:Y:S04]  /*11d80*/  STL.64 [R1+0x220], R46 ;  /* 0x0002202e01007387 */ /* 0x000fe80000100a00 */
[----:B------:R-:W-:Y:S04]  /*11d90*/  STL [R1+0x7e0], R46 ;  /* 0x0007e02e01007387 */ /* 0x000fe80000100800 */
[----:B------:R-:W-:Y:S04]  /*11da0*/  STL [R1+0x7d0], R47 ;  /* 0x0007d02f01007387 */ /* 0x000fe80000100800 */
[----:B------:R-:W-:Y:S04]  /*11db0*/  STL [R1+0x788], R44 ;  /* 0x0007882c01007387 */ /* 0x000fe80000100800 */
[----:B------:R-:W-:Y:S04]  /*11dc0*/  STL [R1+0x778], R45 ;  /* 0x0007782d01007387 */ /* 0x000fe80000100800 */
[----:B------:R-:W4:Y:S04]  /*11dd0*/  LDL.LU.64 R40, [R1+0x290] ;  /* 0x0002900001287983 */ /* 0x000f280000300a00 */
[----:B------:R-:W4:Y:S04]  /*11de0*/  LDL.LU.64 R52, [R1+0x2e0] ;  /* 0x0002e00001347983 */ /* 0x000f280000300a00 */
[----:B------:R-:W4:Y:S01]  /*11df0*/  LDL.LU.64 R20, [R1+0x288] ;  /* 0x0002880001147983 */ /* 0x000f220000300a00 */
[----:B------:R-:W-:-:S03]  /*11e00*/  IMAD.WIDE R50, R0, 0x2, R50 ;  /* 0x0000000200327825 */ /* 0x000fc600078e0232 */
[----:B------:R-:W4:Y:S04]  /*11e10*/  LDL.LU.64 R36, [R1+0x2d0] ;  /* 0x0002d00001247983 */ /* 0x000f280000300a00 */
[----:B------:R-:W4:Y:S04]  /*11e20*/  LDL.LU.64 R18, [R1+0x2c0] ;  /* 0x0002c00001127983 */ /* 0x000f280000300a00 */
[----:B------:R-:W-:Y:S04]  /*11e30*/  STL.64 [R1+0x238], R4 ;  /* 0x0002380401007387 */ /* 0x000fe80000100a00 */
[----:B------:R-:W-:Y:S04]  /*11e40*/  STL [R1+0x750], R4 ;  /* 0x0007500401007387 */ /* 0x000fe80000100800 */
[----:B------:R-:W-:Y:S04]  /*11e50*/  STL [R1+0x740], R5 ;  /* 0x0007400501007387 */ /* 0x000fe80000100800 */
[----:B------:R-:W-:Y:S04]  /*11e60*/  STL.64 [R1+0x240], R22 ;  /* 0x0002401601007387 */ /* 0x000fe80000100a00 */
[----:B------:R0:W-:Y:S04]  /*11e70*/  STL.64 [R1+0x748], R22 ;  /* 0x0007481601007387 */ /* 0x0001e80000100a00 */
[----:B0-----:R-:W4:Y:S04]  /*11e80*/  LDL.LU.64 R22, [R1+0x268] ;  /* 0x0002680001167983 */ /* 0x001f280000300a00 */
[----:B------:R-:W-:Y:S04]  /*11e90*/  STL.64 [R1+0x248], R50 ;  /* 0x0002483201007387 */ /* 0x000fe80000100a00 */
[----:B------:R0:W-:Y:S04]  /*11ea0*/  STL.64 [R1+0x780], R50 ;  /* 0x0007803201007387 */ /* 0x0001e80000100a00 */
[----:B0-----:R-:W4:Y:S01]  /*11eb0*/  LDL.LU.64 R50, [R1+0x258] ;  /* 0x0002580001327983 */ /* 0x001f220000300a00 */
[----:B------:R-:W-:-:S04]  /*11ec0*/  IMAD.WIDE R48, R0, 0x2, R48 ;  /* 0x0000000200307825 */ /* 0x000fc800078e0230 */
[----:B------:R-:W-:-:S04]  /*11ed0*/  IMAD.WIDE R34, R0, 0x2, R34 ;  /* 0x0000000200227825 */ /* 0x000fc800078e0222 */
[----:B--2---:R-:W-:-:S05]  /*11ee0*/  IMAD.WIDE R42, R0, 0x2, R42 ;  /* 0x00000002002a7825 */ /* 0x004fca00078e022a */
[----:B------:R-:W-:Y:S04]  /*11ef0*/  STL.64 [R1+0x250], R42 ;  /* 0x0002502a01007387 */ /* 0x000fe80000100a00 */
[----:B------:R0:W-:Y:S04]  /*11f00*/  STL.64 [R1+0x790], R42 ;  /* 0x0007902a01007387 */ /* 0x0001e80000100a00 */
[----:B0-----:R-:W2:Y:S01]  /*11f10*/  LDL.LU.64 R42, [R1+0x298] ;  /* 0x00029800012a7983 */ /* 0x001ea20000300a00 */
[----:B---3--:R-:W-:-:S05]  /*11f20*/  IMAD.WIDE R10, R0, 0x2, R10 ;  /* 0x00000002000a7825 */ /* 0x008fca00078e020a */
[----:B------:R0:W-:Y:S01]  /*11f30*/  STL.64 [R1+0x260], R10 ;  /* 0x0002600a01007387 */ /* 0x0001e20000100a00 */
[----:B----4-:R-:W-:-:S03]  /*11f40*/  IMAD.WIDE R2, R0, 0x2, R2 ;  /* 0x0000000200027825 */ /* 0x010fc600078e0202 */
[----:B0-----:R-:W3:Y:S04]  /*11f50*/  LDL.LU.64 R10, [R1+0x878] ;  /* 0x00087800010a7983 */ /* 0x001ee80000300a00 */
[----:B------:R0:W-:Y:S04]  /*11f60*/  STL.64 [R1+0x270], R2 ;  /* 0x0002700201007387 */ /* 0x0001e80000100a00 */
[----:B0-----:R-:W4:Y:S01]  /*11f70*/  LDL.LU.64 R2, [R1+0x2a8] ;  /* 0x0002a80001027983 */ /* 0x001f220000300a00 */
[----:B------:R-:W-:-:S05]  /*11f80*/  IMAD.WIDE R22, R0, 0x2, R22 ;  /* 0x0000000200167825 */ /* 0x000fca00078e0216 */
[----:B------:R0:W-:Y:S01]  /*11f90*/  STL.64 [R1+0x268], R22 ;  /* 0x0002681601007387 */ /* 0x0001e20000100a00 */
[----:B------:R-:W-:-:S05]  /*11fa0*/  IMAD.WIDE R50, R0, 0x2, R50 ;  /* 0x0000000200327825 */ /* 0x000fca00078e0232 */
[----:B------:R-:W-:Y:S04]  /*11fb0*/  STL.64 [R1+0x258], R50 ;  /* 0x0002583201007387 */ /* 0x000fe80000100a00 */
[----:B------:R-:W-:Y:S04]  /*11fc0*/  STL [R1+0x7a8], R50 ;  /* 0x0007a83201007387 */ /* 0x000fe80000100800 */
[----:B------:R-:W-:Y:S04]  /*11fd0*/  STL [R1+0x798], R51 ;  /* 0x0007983301007387 */ /* 0x000fe80000100800 */
[----:B0-----:R-:W3:Y:S04]  /*11fe0*/  LDL.LU.64 R22, [R1+0x2f0] ;  /* 0x0002f00001167983 */ /* 0x001ee80000300a00 */
[----:B------:R-:W-:Y:S04]  /*11ff0*/  STL.64 [R1+0x278], R48 ;  /* 0x0002783001007387 */ /* 0x000fe80000100a00 */
[----:B------:R0:W-:Y:S04]  /*12000*/  STL.64 [R1+0x7a0], R48 ;  /* 0x0007a03001007387 */ /* 0x0001e80000100a00 */
[----:B0-----:R-:W3:Y:S04]  /*12010*/  LDL.LU.64 R48, [R1+0x300] ;  /* 0x0003000001307983 */ /* 0x001ee80000300a00 */
[----:B------:R-:W-:Y:S04]  /*12020*/  STL.64 [R1+0x280], R34 ;  /* 0x0002802201007387 */ /* 0x000fe80000100a00 */
[----:B------:R0:W-:Y:S04]  /*12030*/  STL.64 [R1+0x7d8], R34 ;  /* 0x0007d82201007387 */ /* 0x0001e80000100a00 */
[----:B0-----:R-:W3:Y:S01]  /*12040*/  LDL.LU.64 R34, [R1+0x2b0] ;  /* 0x0002b00001227983 */ /* 0x001ee20000300a00 */
[----:B------:R-:W-:-:S05]  /*12050*/  IMAD.WIDE R20, R0, 0x2, R20 ;  /* 0x0000000200147825 */ /* 0x000fca00078e0214 */
[----:B------:R-:W-:Y:S04]  /*12060*/  STL.64 [R1+0x288], R20 ;  /* 0x0002881401007387 */ /* 0x000fe80000100a00 */
[----:B------:R0:W-:Y:S04]  /*12070*/  STL.64 [R1+0x7e8], R20 ;  /* 0x0007e81401007387 */ /* 0x0001e80000100a00 */
[----:B0-----:R-:W3:Y:S01]  /*12080*/  LDL.LU.64 R20, [R1+0x2a0] ;  /* 0x0002a00001147983 */ /* 0x001ee20000300a00 */
[----:B------:R-:W-:-:S05]  /*12090*/  IMAD.WIDE R40, R0, 0x2, R40 ;  /* 0x0000000200287825 */ /* 0x000fca00078e0228 */
[----:B------:R-:W-:Y:S04]  /*120a0*/  STL.64 [R1+0x290], R40 ;  /* 0x0002902801007387 */ /* 0x000fe80000100a00 */
[----:B------:R-:W-:Y:S04]  /*120b0*/  STL [R1+0x800], R40 ;  /* 0x0008002801007387 */ /* 0x000fe80000100800 */
[----:B------:R-:W-:Y:S01]  /*120c0*/  STL [R1+0x7f0], R41 ;  /* 0x0007f02901007387 */ /* 0x000fe20000100800 */
[----:B--2---:R-:W-:-:S04]  /*120d0*/  IMAD.WIDE R42, R0, 0x2, R42 ;  /* 0x00000002002a7825 */ /* 0x004fc800078e022a */
[----:B----4-:R-:W-:-:S05]  /*120e0*/  IMAD.WIDE R2, R0, 0x2, R2 ;  /* 0x0000000200027825 */ /* 0x010fca00078e0202 */
[----:B------:R0:W-:Y:S04]  /*120f0*/  STL.64 [R1+0x2a8], R2 ;  /* 0x0002a80201007387 */ /* 0x0001e80000100a00 */
[----:B0-----:R-:W2:Y:S01]  /*12100*/  LDL.LU.64 R2, [R1+0x870] ;  /* 0x0008700001027983 */ /* 0x001ea20000300a00 */
[----:B---3--:R-:W-:-:S05]  /*12110*/  IMAD.WIDE R34, R0, 0x2, R34 ;  /* 0x0000000200227825 */ /* 0x008fca00078e0222 */
[----:B------:R0:W-:Y:S04]  /*12120*/  STL.64 [R1+0x2b0], R34 ;  /* 0x0002b02201007387 */ /* 0x0001e80000100a00 */
[----:B0-----:R-:W3:Y:S04]  /*12130*/  LDL.LU.64 R34, [R1+0x320] ;  /* 0x0003200001227983 */ /* 0x001ee80000300a00 */
[----:B------:R-:W-:Y:S04]  /*12140*/  STL.64 [R1+0x298], R42 ;  /* 0x0002982a01007387 */ /* 0x000fe80000100a00 */
[----:B------:R0:W-:Y:S04]  /*12150*/  STL.64 [R1+0x7f8], R42 ;  /* 0x0007f82a01007387 */ /* 0x0001e80000100a00 */
[----:B0-----:R-:W4:Y:S01]  /*12160*/  LDL.LU.64 R42, [R1+0x310] ;  /* 0x00031000012a7983 */ /* 0x001f220000300a00 */
[----:B------:R-:W-:-:S05]  /*12170*/  IMAD.WIDE R20, R0, 0x2, R20 ;  /* 0x0000000200147825 */ /* 0x000fca00078e0214 */
[----:B------:R-:W-:Y:S04]  /*12180*/  STL.64 [R1+0x2a0], R20 ;  /* 0x0002a01401007387 */ /* 0x000fe80000100a00 */
[----:B------:R0:W-:Y:S01]  /*12190*/  STL.64 [R1+0x820], R20 ;  /* 0x0008201401007387 */ /* 0x0001e20000100a00 */
[C---:B------:R-:W-:Y:S01]  /*121a0*/  IMAD.WIDE R18, R0.reuse, 0x2, R18 ;  /* 0x0000000200127825 */ /* 0x040fe200078e0212 */
[----:B0-----:R-:W0:Y:S03]  /*121b0*/  S2R R21, SR_TID.X ;  /* 0x0000000000157919 */ /* 0x001e260000002100 */
[C---:B------:R-:W-:Y:S01]  /*121c0*/  IMAD.WIDE R36, R0.reuse, 0x2, R36 ;  /* 0x0000000200247825 */ /* 0x040fe200078e0224 */
[----:B------:R-:W-:Y:S03]  /*121d0*/  STL.64 [R1+0x2c0], R18 ;  /* 0x0002c01201007387 */ /* 0x000fe60000100a00 */
[C---:B------:R-:W-:Y:S01]  /*121e0*/  IMAD.WIDE R52, R0.reuse, 0x2, R52 ;  /* 0x0000000200347825 */ /* 0x040fe200078e0234 */
[----:B------:R-:W-:Y:S03]  /*121f0*/  STL.64 [R1+0x830], R18 ;  /* 0x0008301201007387 */ /* 0x000fe60000100a00 */
[C---:B------:R-:W-:Y:S01]  /*12200*/  IMAD.WIDE R22, R0.reuse, 0x2, R22 ;  /* 0x0000000200167825 */ /* 0x040fe200078e0216 */
[----:B------:R-:W-:Y:S03]  /*12210*/  STL.64 [R1+0x2d0], R36 ;  /* 0x0002d02401007387 */ /* 0x000fe60000100a00 */
[----:B------:R-:W-:Y:S01]  /*12220*/  IMAD.WIDE R48, R0, 0x2, R48 ;  /* 0x0000000200307825 */ /* 0x000fe200078e0230 */
[----:B------:R-:W-:Y:S04]  /*12230*/  STL [R1+0x848], R36 ;  /* 0x0008482401007387 */ /* 0x000fe80000100800 */
[----:B------:R-:W-:Y:S04]  /*12240*/  STL [R1+0x838], R37 ;  /* 0x0008382501007387 */ /* 0x000fe80000100800 */
[----:B------:R-:W-:Y:S04]  /*12250*/  STL.64 [R1+0x2e0], R52 ;  /* 0x0002e03401007387 */ /* 0x000fe80000100a00 */
[----:B------:R-:W-:Y:S04]  /*12260*/  STL.64 [R1+0x840], R52 ;  /* 0x0008403401007387 */ /* 0x000fe80000100a00 */
[----:B------:R-:W-:Y:S04]  /*12270*/  STL.64 [R1+0x2f0], R22 ;  /* 0x0002f01601007387 */ /* 0x000fe80000100a00 */
[----:B------:R1:W-:Y:S01]  /*12280*/  STL.64 [R1+0x850], R22 ;  /* 0x0008501601007387 */ /* 0x0003e20000100a00 */
[----:B0-----:R-:W-:-:S04]  /*12290*/  LOP3.LUT R21, R21, 0x7f, RZ, 0xc0, !PT ;  /* 0x0000007f15157812 */ /* 0x001fc800078ec0ff */
[----:B------:R-:W-:Y:S01]  /*122a0*/  ISETP.GE.AND P2, PT, R21, UR8, PT ;  /* 0x0000000815007c0c */ /* 0x000fe2000bf46270 */
[----:B--2---:R-:W-:-:S05]  /*122b0*/  IMAD.WIDE R2, R0, 0x2, R2 ;  /* 0x0000000200027825 */ /* 0x004fca00078e0202 */
[----:B------:R0:W-:Y:S04]  /*122c0*/  STL [R1+0x858], R3 ;  /* 0x0008580301007387 */ /* 0x0001e80000100800 */
[----:B------:R-:W-:Y:S01]  /*122d0*/  STL.64 [R1+0x300], R48 ;  /* 0x0003003001007387 */ /* 0x000fe20000100a00 */
[----:B---3--:R-:W-:-:S05]  /*122e0*/  IMAD.WIDE R34, R0, 0x2, R34 ;  /* 0x0000000200227825 */ /* 0x008fca00078e0222 */
[----:B------:R-:W-:Y:S04]  /*122f0*/  STL.64 [R1+0x320], R34 ;  /* 0x0003202201007387 */ /* 0x000fe80000100a00 */
[----:B------:R2:W-:Y:S01]  /*12300*/  STL.64 [R1+0x860], R48 ;  /* 0x0008603001007387 */ /* 0x0005e20000100a00 */
[----:B----4-:R-:W-:-:S05]  /*12310*/  IMAD.WIDE R42, R0, 0x2, R42 ;  /* 0x00000002002a7825 */ /* 0x010fca00078e022a */
[----:B------:R-:W-:Y:S04]  /*12320*/  STL.64 [R1+0x310], R42 ;  /* 0x0003102a01007387 */ /* 0x000fe80000100a00 */
[----:B------:R-:W-:Y:S04]  /*12330*/  STL [R1+0x584], R0 ;  /* 0x0005840001007387 */ /* 0x000fe80000100800 */
[----:B-1----:R-:W3:Y:S04]  /*12340*/  LDL.64 R22, [R1+0x2a8] ;  /* 0x0002a80001167983 */ /* 0x002ee80000100a00 */
[----:B------:R-:W4:Y:S04]  /*12350*/  LDL.64 R52, [R1+0x268] ;  /* 0x0002680001347983 */ /* 0x000f280000100a00 */
[----:B------:R-:W4:Y:S04]  /*12360*/  LDL.64 R18, [R1+0x228] ;  /* 0x0002280001127983 */ /* 0x000f280000100a00 */
[----:B------:R-:W4:Y:S01]  /*12370*/  LDL.64 R20, [R1+0x1e8] ;  /* 0x0001e80001147983 */ /* 0x000f220000100a00 */
[----:B0-----:R-:W-:Y:S01]  /*12380*/  PRMT R3, RZ, 0x7610, R3 ;  /* 0x00007610ff037816 */ /* 0x001fe20000000003 */
[----:B--2---:R-:W-:-:S02]  /*12390*/  IMAD.MOV.U32 R48, RZ, RZ, R34 ;  /* 0x000000ffff307224 */ /* 0x004fc400078e0022 */
[----:B------:R-:W-:Y:S01]  /*123a0*/  IMAD.MOV.U32 R49, RZ, RZ, R35 ;  /* 0x000000ffff317224 */ /* 0x000fe200078e0023 */
[----:B------:R-:W-:Y:S01]  /*123b0*/  PRMT R36, RZ, 0x7610, R36 ;  /* 0x00007610ff247816 */ /* 0x000fe20000000024 */
[----:B------:R-:W2:Y:S01]  /*123c0*/  LDL.64 R34, [R1+0x260] ;  /* 0x0002600001227983 */ /* 0x000ea20000100a00 */
[----:B------:R-:W-:-:S03]  /*123d0*/  PRMT R37, RZ, 0x7610, R37 ;  /* 0x00007610ff257816 */ /* 0x000fc60000000025 */
[----:B------:R-:W2:Y:S01]  /*123e0*/  @!P2 LDG.E.U16 R3, desc[UR22][R48.64] ;  /* 0x000000163003a981 */ /* 0x000ea2000c1e1500 */
[----:B------:R-:W-:Y:S02]  /*123f0*/  PRMT R32, RZ, 0x7610, R32 ;  /* 0x00007610ff207816 */ /* 0x000fe40000000020 */
[----:B------:R-:W-:Y:S01]  /*12400*/  PRMT R33, RZ, 0x7610, R33 ;  /* 0x00007610ff217816 */ /* 0x000fe20000000021 */
[----:B---3--:R-:W3:Y:S04]  /*12410*/  @!P2 LDG.E.U16 R36, desc[UR22][R22.64] ;  /* 0x000000161624a981 */ /* 0x008ee8000c1e1500 */
[----:B----4-:R-:W4:Y:S04]  /*12420*/  @!P2 LDG.E.U16 R37, desc[UR22][R52.64] ;  /* 0x000000163425a981 */ /* 0x010f28000c1e1500 */
[----:B------:R-:W4:Y:S04]  /*12430*/  @!P2 LDG.E.U16 R32, desc[UR22][R18.64] ;  /* 0x000000161220a981 */ /* 0x000f28000c1e1500 */
[----:B------:R-:W4:Y:S01]  /*12440*/  @!P2 LDG.E.U16 R33, desc[UR22][R20.64] ;  /* 0x000000161421a981 */ /* 0x000f22000c1e1500 */
[----:B------:R-:W-:-:S05]  /*12450*/  PRMT R39, RZ, 0x7610, R39 ;  /* 0x00007610ff277816 */ /* 0x000fca0000000027 */
[----:B------:R0:W-:Y:S04]  /*12460*/  STL.S16 [R1+0x3ac], R39 ;  /* 0x0003ac2701007387 */ /* 0x0001e80000100600 */
        /* <DEDUP_REMOVED lines=8> */
[----:B----4-:R0:W-:Y:S04]  /*124f0*/  STL [R1+0x3fc], R37 ;  /* 0x0003fc2501007387 */ /* 0x0101e80000100800 */
[----:B0-----:R-:W3:Y:S04]  /*12500*/  LDL.LU R37, [R1+0x838] ;  /* 0x0008380001257983 */ /* 0x001ee80000300800 */
[----:B------:R-:W4:Y:S04]  /*12510*/  LDL.LU.64 R18, [R1+0x830] ;  /* 0x0008300001127983 */ /* 0x000f280000300a00 */
[----:B------:R0:W-:Y:S04]  /*12520*/  STL [R1+0x3dc], R32 ;  /* 0x0003dc2001007387 */ /* 0x0001e80000100800 */
[----:B0-----:R-:W2:Y:S04]  /*12530*/  LDL.LU R32, [R1+0x828] ;  /* 0x0008280001207983 */ /* 0x001ea80000300800 */
[----:B------:R-:W2:Y:S04]  /*12540*/  LDL.LU.64 R20, [R1+0x820] ;  /* 0x0008200001147983 */ /* 0x000ea80000300a00 */
[----:B------:R0:W-:Y:S04]  /*12550*/  STL [R1+0x3bc], R33 ;  /* 0x0003bc2101007387 */ /* 0x0001e80000100800 */
[----:B0-----:R-:W2:Y:S01]  /*12560*/  LDL.LU R33, [R1+0x818] ;  /* 0x0008180001217983 */ /* 0x001ea20000300800 */
[----:B------:R-:W-:-:S02]  /*12570*/  PRMT R16, RZ, 0x7610, R16 ;  /* 0x00007610ff107816 */ /* 0x000fc40000000010 */
[----:B------:R-:W-:-:S04]  /*12580*/  PRMT R17, RZ, 0x7610, R17 ;  /* 0x00007610ff117816 */ /* 0x000fc80000000011 */
[----:B--2---:R-:W2:Y:S04]  /*12590*/  @!P2 LDG.E.U16 R16, desc[UR22][R32.64] ;  /* 0x000000162010a981 */ /* 0x004ea8000c1e1500 */
[----:B------:R-:W2:Y:S04]  /*125a0*/  LDL.LU.64 R32, [R1+0x810] ;  /* 0x0008100001207983 */ /* 0x000ea80000300a00 */
[----:B--2---:R-:W2:Y:S04]  /*125b0*/  @!P2 LDG.E.U16 R17, desc[UR22][R32.64] ;  /* 0x000000162011a981 */ /* 0x004ea8000c1e1500 */
[----:B------:R0:W-:Y:S04]  /*125c0*/  STL [R1+0x39c], R16 ;  /* 0x00039c1001007387 */ /* 0x0001e80000100800 */
[----:B0-----:R-:W3:Y:S04]  /*125d0*/  LDL.LU R16, [R1+0x808] ;  /* 0x0008080001107983 */ /* 0x001ee80000300800 */
[----:B--2---:R0:W-:Y:S04]  /*125e0*/  STL [R1+0x37c], R17 ;  /* 0x00037c1101007387 */ /* 0x0041e80000100800 */
[----:B0-----:R-:W3:Y:S01]  /*125f0*/  LDL.LU R17, [R1+0x804] ;  /* 0x0008040001117983 */ /* 0x001ee20000300800 */
[----:B------:R-:W-:-:S02]  /*12600*/  PRMT R40, RZ, 0x7610, R40 ;  /* 0x00007610ff287816 */ /* 0x000fc40000000028 */
[----:B------:R-:W-:Y:S02]  /*12610*/  PRMT R41, RZ, 0x7610, R41 ;  /* 0x00007610ff297816 */ /* 0x000fe40000000029 */
[----:B------:R-:W-:Y:S02]  /*12620*/  PRMT R46, RZ, 0x7610, R46 ;  /* 0x00007610ff2e7816 */ /* 0x000fe4000000002e */
[----:B------:R-:W-:Y:S02]  /*12630*/  PRMT R47, RZ, 0x7610, R47 ;  /* 0x00007610ff2f7816 */ /* 0x000fe4000000002f */
[----:B------:R-:W2:Y:S04]  /*12640*/  @!P2 LDG.E.U16 R41, desc[UR22][R42.64] ;  /* 0x000000162a29a981 */ /* 0x000ea8000c1e1500 */
[----:B------:R-:W2:Y:S04]  /*12650*/  @!P2 LDG.E.U16 R46, desc[UR22][R20.64] ;  /* 0x00000016142ea981 */ /* 0x000ea8000c1e1500 */
[----:B------:R-:W2:Y:S04]  /*12660*/  @!P2 LDG.E.U16 R47, desc[UR22][R34.64] ;  /* 0x00000016222fa981 */ /* 0x000ea8000c1e1500 */
[----:B---3--:R-:W3:Y:S04]  /*12670*/  @!P2 LDG.E.U16 R40, desc[UR22][R16.64] ;  /* 0x000000161028a981 */ /* 0x008ee8000c1e1500 */
[----:B------:R-:W-:Y:S04]  /*12680*/  STL [R1+0x58c], R32 ;  /* 0x00058c2001007387 */ /* 0x000fe80000100800 */
[----:B------:R-:W-:Y:S04]  /*12690*/  STL [R1+0x588], R33 ;  /* 0x0005882101007387 */ /* 0x000fe80000100800 */
[----:B---3--:R0:W-:Y:S04]  /*126a0*/  STL [R1+0x35c], R40 ;  /* 0x00035c2801007387 */ /* 0x0081e80000100800 */
[----:B0-----:R-:W3:Y:S04]  /*126b0*/  LDL.LU R40, [R1+0x800] ;  /* 0x0008000001287983 */ /* 0x001ee80000300800 */
[----:B------:R-:W-:Y:S04]  /*126c0*/  STL [R1+0x594], R16 ;  /* 0x0005941001007387 */ /* 0x000fe80000100800 */
[----:B------:R-:W-:Y:S04]  /*126d0*/  STL [R1+0x590], R17 ;  /* 0x0005901101007387 */ /* 0x000fe80000100800 */
[----:B------:R-:W3:Y:S04]  /*126e0*/  LDL.LU.64 R42, [R1+0x7f8] ;  /* 0x0007f800012a7983 */ /* 0x000ee80000300a00 */
[----:B--2---:R0:W-:Y:S04]  /*126f0*/  STL [R1+0x438], R41 ;  /* 0x0004382901007387 */ /* 0x0041e80000100800 */
[----:B0-----:R-:W2:Y:S04]  /*12700*/  LDL.LU R41, [R1+0x7f0] ;  /* 0x0007f00001297983 */ /* 0x001ea80000300800 */
[----:B------:R-:W2:Y:S04]  /*12710*/  LDL.LU.64 R20, [R1+0x7e8] ;  /* 0x0007e80001147983 */ /* 0x000ea80000300a00 */
        /* <DEDUP_REMOVED lines=12> */
[----:B------:R-:W3:Y:S04]  /*127e0*/  LDL.LU.64 R46, [R1+0x7b8] ;  /* 0x0007b800012e7983 */ /* 0x000ee80000300a00 */
[----:B--2---:R0:W-:Y:S04]  /*127f0*/  STL [R1+0x3b8], R31 ;  /* 0x0003b81f01007387 */ /* 0x0041e80000100800 */
[----:B0-----:R-:W2:Y:S01]  /*12800*/  LDL.LU R31, [R1+0x7b4] ;  /* 0x0007b400011f7983 */ /* 0x001ea20000300800 */
[----:B------:R-:W-:-:S02]  /*12810*/  PRMT R14, RZ, 0x7610, R14 ;  /* 0x00007610ff0e7816 */ /* 0x000fc4000000000e */
[----:B------:R-:W-:-:S04]  /*12820*/  PRMT R15, RZ, 0x7610, R15 ;  /* 0x00007610ff0f7816 */ /* 0x000fc8000000000f */
[----:B---3--:R-:W3:Y:S04]  /*12830*/  @!P2 LDG.E.U16 R14, desc[UR22][R46.64] ;  /* 0x000000162e0ea981 */ /* 0x008ee8000c1e1500 */
[----:B--2---:R-:W2:Y:S04]  /*12840*/  @!P2 LDG.E.U16 R15, desc[UR22][R30.64] ;  /* 0x000000161e0fa981 */ /* 0x004ea8000c1e1500 */
[----:B---3--:R0:W-:Y:S04]  /*12850*/  STL [R1+0x398], R14 ;  /* 0x0003980e01007387 */ /* 0x0081e80000100800 */
[----:B0-----:R-:W3:Y:S04]  /*12860*/  LDL.LU R14, [R1+0x7b0] ;  /* 0x0007b000010e7983 */ /* 0x001ee80000300800 */
[----:B------:R-:W-:Y:S04]  /*12870*/  STL [R1+0x59c], R46 ;  /* 0x00059c2e01007387 */ /* 0x000fe80000100800 */
[----:B------:R-:W-:Y:S04]  /*12880*/  STL [R1+0x598], R47 ;  /* 0x0005982f01007387 */ /* 0x000fe80000100800 */
[----:B--2---:R0:W-:Y:S04]  /*12890*/  STL [R1+0x378], R15 ;  /* 0x0003780f01007387 */ /* 0x0041e80000100800 */
[----:B0-----:R-:W3:Y:S01]  /*128a0*/  LDL.LU R15, [R1+0x7ac] ;  /* 0x0007ac00010f7983 */ /* 0x001ee20000300800 */
[----:B------:R-:W-:-:S02]  /*128b0*/  PRMT R50, RZ, 0x7610, R50 ;  /* 0x00007610ff327816 */ /* 0x000fc40000000032 */
[----:B------:R-:W-:-:S06]  /*128c0*/  PRMT R51, RZ, 0x7610, R51 ;  /* 0x00007610ff337816 */ /* 0x000fcc0000000033 */
        /* <DEDUP_REMOVED lines=10> */
[----:B0-----:R-:W3:Y:S01]  /*12970*/  LDL.LU R51, [R1+0x798] ;  /* 0x0007980001337983 */ /* 0x001ee20000300800 */
[----:B------:R-:W-:-:S02]  /*12980*/  PRMT R44, RZ, 0x7610, R44 ;  /* 0x00007610ff2c7816 */ /* 0x000fc4000000002c */
[----:B------:R-:W-:-:S04]  /*12990*/  PRMT R45, RZ, 0x7610, R45 ;  /* 0x00007610ff2d7816 */ /* 0x000fc8000000002d */
[----:B------:R-:W2:Y:S04]  /*129a0*/  @!P2 LDG.E.U16 R44, desc[UR22][R42.64] ;  /* 0x000000162a2ca981 */ /* 0x000ea8000c1e1500 */
[----:B------:R-:W4:Y:S04]  /*129b0*/  LDL.LU.64 R42, [R1+0x790] ;  /* 0x00079000012a7983 */ /* 0x000f280000300a00 */
[----:B---3--:R-:W3:Y:S04]  /*129c0*/  @!P2 LDG.E.U16 R45, desc[UR22][R50.64] ;  /* 0x00000016322da981 */ /* 0x008ee8000c1e1500 */
[----:B--2---:R0:W-:Y:S04]  /*129d0*/  STL [R1+0x414], R44 ;  /* 0x0004142c01007387 */ /* 0x0041e80000100800 */
[----:B0-----:R-:W2:Y:S04]  /*129e0*/  LDL.LU R44, [R1+0x788] ;  /* 0x00078800012c7983 */ /* 0x001ea80000300800 */
[----:B------:R-:W2:Y:S04]  /*129f0*/  LDL.LU.64 R50, [R1+0x780] ;  /* 0x0007800001327983 */ /* 0x000ea80000300a00 */
[----:B---3--:R0:W-:Y:S04]  /*12a00*/  STL [R1+0x3f4], R45 ;  /* 0x0003f42d01007387 */ /* 0x0081e80000100800 */
[----:B0-----:R-:W2:Y:S01]  /*12a10*/  LDL.LU R45, [R1+0x778] ;  /* 0x00077800012d7983 */ /* 0x001ea20000300800 */
[----:B------:R-:W-:-:S02]  /*12a20*/  PRMT R28, RZ, 0x7610, R28 ;  /* 0x00007610ff1c7816 */ /* 0x000fc4000000001c */
[----:B------:R-:W-:-:S04]  /*12a30*/  PRMT R29, RZ, 0x7610, R29 ;  /* 0x00007610ff1d7816 */ /* 0x000fc8000000001d */
[----:B--2---:R-:W2:Y:S04]  /*12a40*/  @!P2 LDG.E.U16 R28, desc[UR22][R44.64] ;  /* 0x000000162c1ca981 */ /* 0x004ea8000c1e1500 */
[----:B------:R-:W3:Y:S04]  /*12a50*/  LDL.LU.64 R44, [R1+0x770] ;  /* 0x00077000012c7983 */ /* 0x000ee80000300a00 */
[----:B---3--:R-:W3:Y:S04]  /*12a60*/  @!P2 LDG.E.U16 R29, desc[UR22][R44.64] ;  /* 0x000000162c1da981 */ /* 0x008ee8000c1e1500 */
[----:B--2---:R0:W-:Y:S04]  /*12a70*/  STL [R1+0x3d4], R28 ;  /* 0x0003d41c01007387 */ /* 0x0041e80000100800 */
[----:B0-----:R-:W2:Y:S04]  /*12a80*/  LDL.LU R28, [R1+0x768] ;  /* 0x00076800011c7983 */ /* 0x001ea80000300800 */
[----:B------:R-:W2:Y:S04]  /*12a90*/  LDL.LU.64 R44, [R1+0x760] ;  /* 0x00076000012c7983 */ /* 0x000ea80000300a00 */
[----:B---3--:R0:W-:Y:S04]  /*12aa0*/  STL [R1+0x3b4], R29 ;  /* 0x0003b41d01007387 */ /* 0x0081e80000100800 */
[----:B0-----:R-:W3:Y:S01]  /*12ab0*/  LDL.LU R29, [R1+0x75c] ;  /* 0x00075c00011d7983 */ /* 0x001ee20000300800 */
[----:B------:R-:W-:-:S02]  /*12ac0*/  PRMT R12, RZ, 0x7610, R12 ;  /* 0x00007610ff0c7816 */ /* 0x000fc4000000000c */
[----:B------:R-:W-:-:S04]  /*12ad0*/  PRMT R13, RZ, 0x7610, R13 ;  /* 0x00007610ff0d7816 */ /* 0x000fc8000000000d */
[----:B--2---:R-:W2:Y:S04]  /*12ae0*/  @!P2 LDG.E.U16 R12, desc[UR22][R44.64] ;  /* 0x000000162c0ca981 */ /* 0x004ea8000c1e1500 */
[----:B---3--:R-:W3:Y:S04]  /*12af0*/  @!P2 LDG.E.U16 R13, desc[UR22][R28.64] ;  /* 0x000000161c0da981 */ /* 0x008ee8000c1e1500 */
[----:B--2---:R0:W-:Y:S04]  /*12b00*/  STL [R1+0x394], R12 ;  /* 0x0003940c01007387 */ /* 0x0041e80000100800 */
[----:B0-----:R-:W2:Y:S04]  /*12b10*/  LDL.LU R12, [R1+0x758] ;  /* 0x00075800010c7983 */ /* 0x001ea80000300800 */
[----:B------:R-:W-:Y:S04]  /*12b20*/  STL [R1+0x5b4], R44 ;  /* 0x0005b42c01007387 */ /* 0x000fe80000100800 */
[----:B------:R-:W-:Y:S04]  /*12b30*/  STL [R1+0x5b0], R45 ;  /* 0x0005b02d01007387 */ /* 0x000fe80000100800 */
[----:B---3--:R0:W-:Y:S04]  /*12b40*/  STL [R1+0x374], R13 ;  /* 0x0003740d01007387 */ /* 0x0081e80000100800 */
[----:B0-----:R-:W2:Y:S01]  /*12b50*/  LDL.LU R13, [R1+0x754] ;  /* 0x00075400010d7983 */ /* 0x001ea20000300800 */
[----:B------:R-:W-:-:S02]  /*12b60*/  PRMT R4, RZ, 0x7610, R4 ;  /* 0x00007610ff047816 */ /* 0x000fc40000000004 */
[----:B------:R-:W-:Y:S02]  /*12b70*/  PRMT R5, RZ, 0x7610, R5 ;  /* 0x00007610ff057816 */ /* 0x000fe40000000005 */
[----:B------:R-:W-:-:S04]  /*12b80*/  PRMT R6, RZ, 0x7610, R6 ;  /* 0x00007610ff067816 */ /* 0x000fc80000000006 */
[----:B------:R-:W3:Y:S04]  /*12b90*/  @!P2 LDG.E.U16 R5, desc[UR22][R22.64] ;  /* 0x000000161605a981 */ /* 0x000ee8000c1e1500 */
[----:B------:R-:W3:Y:S04]  /*12ba0*/  @!P2 LDG.E.U16 R6, desc[UR22][R40.64] ;  /* 0x000000162806a981 */ /* 0x000ee8000c1e1500 */
[----:B--2---:R-:W2:Y:S04]  /*12bb0*/  @!P2 LDG.E.U16 R4, desc[UR22][R12.64] ;  /* 0x000000160c04a981 */ /* 0x004ea8000c1e1500 */
[----:B------:R-:W-:Y:S04]  /*12bc0*/  STL [R1+0x5bc], R28 ;  /* 0x0005bc1c01007387 */ /* 0x000fe80000100800 */
[----:B------:R0:W-:Y:S01]  /*12bd0*/  STL [R1+0x5b8], R29 ;  /* 0x0005b81d01007387 */ /* 0x0001e20000100800 */
[----:B------:R-:W-:-:S06]  /*12be0*/  PRMT R7, RZ, 0x7610, R7 ;  /* 0x00007610ff077816 */ /* 0x000fcc0000000007 */
[----:B----4-:R-:W4:Y:S04]  /*12bf0*/  @!P2 LDG.E.U16 R7, desc[UR22][R42.64] ;  /* 0x000000162a07a981 */ /* 0x010f28000c1e1500 */
[----:B0-----:R-:W3:Y:S04]  /*12c00*/  LDL.LU R29, [R1+0x3ac] ;  /* 0x0003ac00011d7983 */ /* 0x001ee80000300800 */
[----:B--2---:R0:W-:Y:S04]  /*12c10*/  STL [R1+0x354], R4 ;  /* 0x0003540401007387 */ /* 0x0041e80000100800 */
[----:B0-----:R-:W2:Y:S04]  /*12c20*/  LDL.LU R4, [R1+0x750] ;  /* 0x0007500001047983 */ /* 0x001ea80000300800 */
[----:B------:R-:W-:Y:S04]  /*12c30*/  STL [R1+0x5c4], R12 ;  /* 0x0005c40c01007387 */ /* 0x000fe80000100800 */
[----:B------:R-:W-:Y:S04]  /*12c40*/  STL [R1+0x5c0], R13 ;  /* 0x0005c00d01007387 */ /* 0x000fe80000100800 */
[----:B------:R-:W2:Y:S04]  /*12c50*/  LDL.LU.64 R22, [R1+0x748] ;  /* 0x0007480001167983 */ /* 0x000ea80000300a00 */
[----:B---3--:R0:W-:Y:S04]  /*12c60*/  STL [R1+0x430], R5 ;  /* 0x0004300501007387 */ /* 0x0081e80000100800 */
[----:B0-----:R-:W3:Y:S04]  /*12c70*/  LDL.LU R5, [R1+0x740] ;  /* 0x0007400001057983 */ /* 0x001ee80000300800 */
[----:B------:R-:W2:Y:S04]  /*12c80*/  LDL.LU.64 R40, [R1+0x738] ;  /* 0x0007380001287983 */ /* 0x000ea80000300a00 */
[----:B------:R0:W-:Y:S04]  /*12c90*/  STL [R1+0x410], R6 ;  /* 0x0004100601007387 */ /* 0x0001e80000100800 */
[----:B0-----:R-:W2:Y:S04]  /*12ca0*/  LDL.LU R6, [R1+0x730] ;  /* 0x0007300001067983 */ /* 0x001ea80000300800 */
[----:B------:R-:W2:Y:S01]  /*12cb0*/  LDL.LU.64 R42, [R1+0x728] ;  /* 0x00072800012a7983 */ /* 0x000ea20000300a00 */
[----:B------:R-:W-:-:S03]  /*12cc0*/  PRMT R26, RZ, 0x7610, R26 ;  /* 0x00007610ff1a7816 */ /* 0x000fc6000000001a */
[----:B----4-:R0:W-:Y:S04]  /*12cd0*/  STL [R1+0x3f0], R7 ;  /* 0x0003f00701007387 */ /* 0x0101e80000100800 */
[----:B0-----:R-:W4:Y:S04]  /*12ce0*/  LDL.LU R7, [R1+0x720] ;  /* 0x0007200001077983 */ /* 0x001f280000300800 */
[----:B--2---:R-:W2:Y:S04]  /*12cf0*/  @!P2 LDG.E.U16 R26, desc[UR22][R42.64] ;  /* 0x000000162a1aa981 */ /* 0x004ea8000c1e1500 */
[----:B------:R-:W2:Y:S01]  /*12d00*/  LDL.LU.64 R42, [R1+0x718] ;  /* 0x00071800012a7983 */ /* 0x000ea20000300a00 */
[----:B------:R-:W-:-:S06]  /*12d10*/  PRMT R27, RZ, 0x7610, R27 ;  /* 0x00007610ff1b7816 */ /* 0x000fcc000000001b */
        /* <DEDUP_REMOVED lines=18> */
[----:B------:R-:W2:Y:S01]  /*12e40*/  @!P2 LDG.E.U16 R9, desc[UR22][R52.64] ;  /* 0x000000163409a981 */ /* 0x000ea2000c1e1500 */
[----:B------:R-:W-:Y:S02]  /*12e50*/  PRMT R38, RZ, 0x7610, R38 ;  /* 0x00007610ff267816 */ /* 0x000fe40000000026 */
[----:B------:R-:W-:Y:S01]  /*12e60*/  PRMT R24, RZ, 0x7610, R24 ;  /* 0x00007610ff187816 */ /* 0x000fe20000000018 */
[----:B------:R-:W-:Y:S01]  /*12e70*/  STL [R1+0x5d4], R26 ;  /* 0x0005d41a01007387 */ /* 0x000fe20000100800 */
[----:B------:R-:W-:-:S03]  /*12e80*/  PRMT R25, RZ, 0x7610, R25 ;  /* 0x00007610ff197816 */ /* 0x000fc60000000019 */
[----:B------:R-:W2:Y:S04]  /*12e90*/  @!P2 LDG.E.U16 R38, desc[UR22][R20.64] ;  /* 0x000000161426a981 */ /* 0x000ea8000c1e1500 */
[----:B------:R-:W2:Y:S04]  /*12ea0*/  @!P2 LDG.E.U16 R24, desc[UR22][R50.64] ;  /* 0x000000163218a981 */ /* 0x000ea8000c1e1500 */
[----:B---3--:R-:W3:Y:S04]  /*12eb0*/  @!P2 LDG.E.U16 R8, desc[UR22][R10.64] ;  /* 0x000000160a08a981 */ /* 0x008ee8000c1e1500 */
[----:B------:R-:W-:Y:S04]  /*12ec0*/  STL [R1+0x5d0], R27 ;  /* 0x0005d01b01007387 */ /* 0x000fe80000100800 */
[----:B------:R-:W2:Y:S04]  /*12ed0*/  @!P2 LDG.E.U16 R25, desc[UR22][R40.64] ;  /* 0x000000162819a981 */ /* 0x000ea8000c1e1500 */
[----:B---3--:R0:W-:Y:S04]  /*12ee0*/  STL [R1+0x350], R8 ;  /* 0x0003500801007387 */ /* 0x0081e80000100800 */
[----:B0-----:R-:W3:Y:S04]  /*12ef0*/  LDL.LU R8, [R1+0x6f8] ;  /* 0x0006f80001087983 */ /* 0x001ee80000300800 */
[----:B------:R-:W-:Y:S04]  /*12f00*/  STL [R1+0x5dc], R10 ;  /* 0x0005dc0a01007387 */ /* 0x000fe80000100800 */
[----:B------:R-:W-:Y:S04]  /*12f10*/  STL [R1+0x5d8], R11 ;  /* 0x0005d80b01007387 */ /* 0x000fe80000100800 */
[----:B------:R-:W3:Y:S04]  /*12f20*/  LDL.LU.64 R52, [R1+0x6f0] ;  /* 0x0006f00001347983 */ /* 0x000ee80000300a00 */
[----:B--2---:R0:W-:Y:S04]  /*12f30*/  STL [R1+0x42c], R9 ;  /* 0x00042c0901007387 */ /* 0x0041e80000100800 */
[----:B0-----:R-:W3:Y:S04]  /*12f40*/  LDL.LU R9, [R1+0x6e8] ;  /* 0x0006e80001097983 */ /* 0x001ee80000300800 */
[----:B------:R-:W2:Y:S04]  /*12f50*/  LDL.LU.64 R20, [R1+0x6e0] ;  /* 0x0006e00001147983 */ /* 0x000ea80000300a00 */
[----:B------:R0:W-:Y:S04]  /*12f60*/  STL [R1+0x40c], R38 ;  /* 0x00040c2601007387 */ /* 0x0001e80000100800 */
[----:B0-----:R-:W2:Y:S04]  /*12f70*/  LDL.LU R38, [R1+0x6d8] ;  /* 0x0006d80001267983 */ /* 0x001ea80000300800 */
[----:B------:R-:W2:Y:S04]  /*12f80*/  LDL.LU.64 R50, [R1+0x6d0] ;  /* 0x0006d00001327983 */ /* 0x000ea80000300a00 */
[----:B------:R0:W-:Y:S04]  /*12f90*/  STL [R1+0x3ec], R24 ;  /* 0x0003ec1801007387 */ /* 0x0001e80000100800 */
[----:B0-----:R-:W2:Y:S04]  /*12fa0*/  LDL.LU R24, [R1+0x6c8] ;  /* 0x0006c80001187983 */ /* 0x001ea80000300800 */
[----:B------:R-:W2:Y:S04]  /*12fb0*/  LDL.LU.64 R40, [R1+0x6c0] ;  /* 0x0006c00001287983 */ /* 0x000ea80000300a00 */
[----:B------:R0:W-:Y:S04]  /*12fc0*/  STL [R1+0x3cc], R25 ;  /* 0x0003cc1901007387 */ /* 0x0001e80000100800 */
[----:B0-----:R-:W4:Y:S04]  /*12fd0*/  LDL.LU R25, [R1+0x6b8] ;  /* 0x0006b80001197983 */ /* 0x001f280000300800 */
[----:B---3--:R-:W3:Y:S04]  /*12fe0*/  @!P2 LDG.E.U16 R29, desc[UR22][R8.64] ;  /* 0x00000016081da981 */ /* 0x008ee8000c1e1500 */
[----:B------:R-:W3:Y:S01]  /*12ff0*/  LDL.LU.64 R8, [R1+0x6b0] ;  /* 0x0006b00001087983 */ /* 0x000ee20000300a00 */
[----:B------:R-:W-:-:S02]  /*13000*/  PRMT R39, RZ, 0x7610, R39 ;  /* 0x00007610ff277816 */ /* 0x000fc40000000027 */
[----:B------:R-:W-:Y:S02]  /*13010*/  PRMT R10, RZ, 0x7610, R10 ;  /* 0x00007610ff0a7816 */ /* 0x000fe4000000000a */
[----:B------:R-:W-:Y:S02]  /*13020*/  PRMT R26, RZ, 0x7610, R26 ;  /* 0x00007610ff1a7816 */ /* 0x000fe4000000001a */
[----:B------:R-:W-:Y:S02]  /*13030*/  PRMT R27, RZ, 0x7610, R27 ;  /* 0x00007610ff1b7816 */ /* 0x000fe4000000001b */
[----:B------:R-:W-:Y:S02]  /*13040*/  PRMT R42, RZ, 0x7610, R42 ;  /* 0x00007610ff2a7816 */ /* 0x000fe4000000002a */
[----:B------:R-:W-:Y:S02]  /*13050*/  PRMT R43, RZ, 0x7610, R43 ;  /* 0x00007610ff2b7816 */ /* 0x000fe4000000002b */
[----:B------:R-:W3:Y:S04]  /*13060*/  @!P2 LDG.E.U16 R27, desc[UR22][R36.64] ;  /* 0x00000016241ba981 */ /* 0x000ee8000c1e1500 */
[----:B------:R-:W3:Y:S04]  /*13070*/  @!P2 LDG.E.U16 R42, desc[UR22][R34.64] ;  /* 0x00000016222aa981 */ /* 0x000ee8000c1e1500 */
[----:B------:R-:W3:Y:S04]  /*13080*/  @!P2 LDG.E.U16 R43, desc[UR22][R22.64] ;  /* 0x00000016162ba981 */ /* 0x000ee8000c1e1500 */
[----:B--2---:R-:W2:Y:S04]  /*13090*/  @!P2 LDG.E.U16 R39, desc[UR22][R40.64] ;  /* 0x000000162827a981 */ /* 0x004ea8000c1e1500 */
[----:B----4-:R-:W4:Y:S04]  /*130a0*/  @!P2 LDG.E.U16 R10, desc[UR22][R24.64] ;  /* 0x00000016180aa981 */ /* 0x010f28000c1e1500 */
[----:B---3--:R-:W3:Y:S04]  /*130b0*/  @!P2 LDG.E.U16 R26, desc[UR22][R8.64] ;  /* 0x00000016081aa981 */ /* 0x008ee8000c1e1500 */
[----:B------:R-:W-:Y:S01]  /*130c0*/  STL [R1+0x5e4], R29 ;  /* 0x0005e41d01007387 */ /* 0x000fe20000100800 */
[----:B------:R-:W-:-:S06]  /*130d0*/  PRMT R12, RZ, 0x7610, R12 ;  /* 0x00007610ff0c7816 */ /* 0x000fcc000000000c */
[----:B------:R-:W3:Y:S04]  /*130e0*/  @!P2 LDG.E.U16 R12, desc[UR22][R6.64] ;  /* 0x00000016060ca981 */ /* 0x000ee8000c1e1500 */
[----:B--2---:R0:W-:Y:S04]  /*130f0*/  STL [R1+0x38c], R39 ;  /* 0x00038c2701007387 */ /* 0x0041e80000100800 */
[----:B0-----:R-:W2:Y:S04]  /*13100*/  LDL.LU R39, [R1+0x6a8] ;  /* 0x0006a80001277983 */ /* 0x001ea80000300800 */
[----:B------:R-:W-:Y:S04]  /*13110*/  STL [R1+0x5e8], R40 ;  /* 0x0005e82801007387 */ /* 0x000fe80000100800 */
[----:B------:R-:W-:Y:S04]  /*13120*/  STL [R1+0x5e0], R41 ;  /* 0x0005e02901007387 */ /* 0x000fe80000100800 */
[----:B----4-:R-:W-:Y:S04]  /*13130*/  STL [R1+0x5f4], R10 ;  /* 0x0005f40a01007387 */ /* 0x010fe80000100800 */
[----:B------:R-:W-:Y:S04]  /*13140*/  STL [R1+0x5f0], R24 ;  /* 0x0005f01801007387 */ /* 0x000fe80000100800 */
[----:B------:R-:W-:Y:S04]  /*13150*/  STL [R1+0x5ec], R25 ;  /* 0x0005ec1901007387 */ /* 0x000fe80000100800 */
[----:B---3--:R-:W-:Y:S04]  /*13160*/  STL [R1+0x600], R26 ;  /* 0x0006001a01007387 */ /* 0x008fe80000100800 */
[----:B------:R-:W-:Y:S04]  /*13170*/  STL [R1+0x5fc], R8 ;  /* 0x0005fc0801007387 */ /* 0x000fe80000100800 */
[----:B------:R-:W-:Y:S04]  /*13180*/  STL [R1+0x5f8], R9 ;  /* 0x0005f80901007387 */ /* 0x000fe80000100800 */
[----:B------:R-:W3:Y:S04]  /*13190*/  LDL.LU.64 R36, [R1+0x6a0] ;  /* 0x0006a00001247983 */ /* 0x000ee80000300a00 */
[----:B------:R-:W-:Y:S04]  /*131a0*/  STL [R1+0x604], R27 ;  /* 0x0006041b01007387 */ /* 0x000fe80000100800 */
[----:B------:R-:W4:Y:S04]  /*131b0*/  LDL.LU.64 R34, [R1+0x698] ;  /* 0x0006980001227983 */ /* 0x000f280000300a00 */
[----:B------:R-:W-:Y:S04]  /*131c0*/  STL [R1+0x608], R42 ;  /* 0x0006082a01007387 */ /* 0x000fe80000100800 */
[----:B------:R-:W3:Y:S04]  /*131d0*/  LDL.LU.64 R22, [R1+0x690] ;  /* 0x0006900001167983 */ /* 0x000ee80000300a00 */
[----:B------:R-:W-:Y:S04]  /*131e0*/  STL [R1+0x60c], R43 ;  /* 0x00060c2b01007387 */ /* 0x000fe80000100800 */
[----:B------:R-:W4:Y:S01]  /*131f0*/  LDL.LU.64 R6, [R1+0x688] ;  /* 0x0006880001067983 */ /* 0x000f220000300a00 */
[----:B------:R-:W-:-:S02]  /*13200*/  PRMT R47, RZ, 0x7610, R47 ;  /* 0x00007610ff2f7816 */ /* 0x000fc4000000002f */
[----:B------:R-:W-:Y:S02]  /*13210*/  PRMT R13, RZ, 0x7610, R13 ;  /* 0x00007610ff0d7816 */ /* 0x000fe4000000000d */
[----:B------:R-:W-:Y:S02]  /*13220*/  PRMT R28, RZ, 0x7610, R28 ;  /* 0x00007610ff1c7816 */ /* 0x000fe4000000001c */
[----:B------:R-:W4:Y:S01]  /*13230*/  @!P2 LDG.E.U16 R47, desc[UR22][R20.64] ;  /* 0x00000016142fa981 */ /* 0x000f22000c1e1500 */
[----:B------:R-:W-:-:S03]  /*13240*/  PRMT R44, RZ, 0x7610, R44 ;  /* 0x00007610ff2c7816 */ /* 0x000fc6000000002c */
[----:B--2---:R-:W2:Y:S01]  /*13250*/  @!P2 LDG.E.U16 R13, desc[UR22][R38.64] ;  /* 0x00000016260da981 */ /* 0x004ea2000c1e1500 */
[----:B------:R-:W-:-:S06]  /*13260*/  PRMT R45, RZ, 0x7610, R45 ;  /* 0x00007610ff2d7816 */ /* 0x000fcc000000002d */
[----:B------:R-:W2:Y:S04]  /*13270*/  @!P2 LDG.E.U16 R45, desc[UR22][R18.64] ;  /* 0x00000016122da981 */ /* 0x000ea8000c1e1500 */
[----:B---3--:R-:W3:Y:S04]  /*13280*/  @!P2 LDG.E.U16 R28, desc[UR22][R22.64] ;  /* 0x00000016161ca981 */ /* 0x008ee8000c1e1500 */
[----:B----4-:R-:W4:Y:S04]  /*13290*/  @!P2 LDG.E.U16 R44, desc[UR22][R6.64] ;  /* 0x00000016062ca981 */ /* 0x010f28000c1e1500 */
[----:B------:R-:W-:Y:S04]  /*132a0*/  STL [R1+0x610], R12 ;  /* 0x0006100c01007387 */ /* 0x000fe80000100800 */
[----:B------:R-:W4:Y:S04]  /*132b0*/  LDL.LU.64 R20, [R1+0x680] ;  /* 0x0006800001147983 */ /* 0x000f280000300a00 */
[----:B------:R-:W-:Y:S04]  /*132c0*/  STL [R1+0x614], R47 ;  /* 0x0006142f01007387 */ /* 0x000fe80000100800 */
[----:B--2---:R-:W-:Y:S01]  /*132d0*/  STL [R1+0x620], R13 ;  /* 0x0006200d01007387 */ /* 0x004fe20000100800 */
[----:B------:R-:W-:-:S03]  /*132e0*/  PRMT R14, RZ, 0x7610, R14 ;  /* 0x00007610ff0e7816 */ /* 0x000fc6000000000e */
[----:B------:R-:W-:Y:S04]  /*132f0*/  STL [R1+0x61c], R38 ;  /* 0x00061c2601007387 */ /* 0x000fe80000100800 */
[----:B------:R-:W-:Y:S01]  /*13300*/  STL [R1+0x618], R39 ;  /* 0x0006182701007387 */ /* 0x000fe20000100800 */
[----:B------:R-:W-:Y:S02]  /*13310*/  PRMT R15, RZ, 0x7610, R15 ;  /* 0x00007610ff0f7816 */ /* 0x000fe4000000000f */
[----:B------:R-:W-:Y:S01]  /*13320*/  PRMT R30, RZ, 0x7610, R30 ;  /* 0x00007610ff1e7816 */ /* 0x000fe2000000001e */
[----:B------:R-:W2:Y:S04]  /*13330*/  @!P2 LDG.E.U16 R14, desc[UR22][R48.64] ;  /* 0x00000016300ea981 */ /* 0x000ea8000c1e1500 */
[----:B------:R-:W2:Y:S04]  /*13340*/  @!P2 LDG.E.U16 R15, desc[UR22][R4.64] ;  /* 0x00000016040fa981 */ /* 0x000ea8000c1e1500 */
[----:B------:R-:W2:Y:S04]  /*13350*/  @!P2 LDG.E.U16 R30, desc[UR22][R52.64] ;  /* 0x00000016341ea981 */ /* 0x000ea8000c1e1500 */
[----:B---3--:R-:W-:Y:S04]  /*13360*/  STL [R1+0x62c], R28 ;  /* 0x00062c1c01007387 */ /* 0x008fe80000100800 */
[----:B------:R-:W-:Y:S04]  /*13370*/  STL [R1+0x628], R22 ;  /* 0x0006281601007387 */ /* 0x000fe80000100800 */
[----:B------:R-:W-:Y:S04]  /*13380*/  STL [R1+0x624], R23 ;  /* 0x0006241701007387 */ /* 0x000fe80000100800 */
[----:B----4-:R-:W-:Y:S04]  /*13390*/  STL [R1+0x638], R44 ;  /* 0x0006382c01007387 */ /* 0x010fe80000100800 */
[----:B------:R-:W-:Y:S04]  /*133a0*/  STL [R1+0x634], R6 ;  /* 0x0006340601007387 */ /* 0x000fe80000100800 */
[----:B------:R-:W-:Y:S04]  /*133b0*/  STL [R1+0x630], R7 ;  /* 0x0006300701007387 */ /* 0x000fe80000100800 */
[----:B------:R-:W3:Y:S04]  /*133c0*/  LDL.LU.64 R18, [R1+0x678] ;  /* 0x0006780001127983 */ /* 0x000ee80000300a00 */
[----:B------:R0:W-:Y:S04]  /*133d0*/  STL [R1+0x63c], R45 ;  /* 0x00063c2d01007387 */ /* 0x0001e80000100800 */
[----:B------:R-:W4:Y:S04]  /*133e0*/  LDL.LU.64 R48, [R1+0x670] ;  /* 0x0006700001307983 */ /* 0x000f280000300a00 */
[----:B--2---:R-:W-:Y:S04]  /*133f0*/  STL [R1+0x640], R14 ;  /* 0x0006400e01007387 */ /* 0x004fe80000100800 */
[----:B------:R-:W2:Y:S04]  /*13400*/  LDL.LU.64 R4, [R1+0x668] ;  /* 0x0006680001047983 */ /* 0x000ea80000300a00 */
[----:B------:R1:W-:Y:S04]  /*13410*/  STL [R1+0x644], R15 ;  /* 0x0006440f01007387 */ /* 0x0003e80000100800 */
[----:B------:R-:W2:Y:S04]  /*13420*/  LDL.LU.64 R52, [R1+0x660] ;  /* 0x0006600001347983 */ /* 0x000ea80000300a00 */
[----:B0-----:R-:W2:Y:S04]  /*13430*/  LDL.64 R44, [R1+0x270] ;  /* 0x00027000012c7983 */ /* 0x001ea80000100a00 */
[----:B-1----:R-:W2:Y:S04]  /*13440*/  LDL.64 R14, [R1+0x2b0] ;  /* 0x0002b000010e7983 */ /* 0x002ea80000100a00 */
[----:B------:R-:W2:Y:S04]  /*13450*/  LDL.64 R6, [R1+0x230] ;  /* 0x0002300001067983 */ /* 0x000ea80000100a00 */
[----:B------:R-:W2:Y:S04]  /*13460*/  LDL.64 R22, [R1+0x1f0] ;  /* 0x0001f00001167983 */ /* 0x000ea80000100a00 */
[----:B------:R-:W2:Y:S04]  /*13470*/  LDL R8, [R1+0x460] ;  /* 0x0004600001087983 */ /* 0x000ea80000100800 */
[----:B------:R-:W-:Y:S01]  /*13480*/  STL [R1+0x648], R30 ;  /* 0x0006481e01007387 */ /* 0x000fe20000100800 */
[----:B----4-:R-:W-:-:S06]  /*13490*/  PRMT R48, RZ, 0x7610, R48 ;  /* 0x00007610ff307816 */ /* 0x010fcc0000000030 */
[----:B------:R-:W4:Y:S04]  /*134a0*/  @!P2 LDG.E.U16 R48, desc[UR22][R50.64] ;  /* 0x000000163230a981 */ /* 0x000f28000c1e1500 */
[----:B------:R-:W3:Y:S04]  /*134b0*/  LDL.LU.64 R50, [R1+0x658] ;  /* 0x0006580001327983 */ /* 0x000ee80000300a00 */
[----:B------:R-:W3:Y:S04]  /*134c0*/  LDL.64 R38, [R1+0x1b0] ;  /* 0x0001b00001267983 */ /* 0x000ee80000100a00 */
[----:B------:R-:W3:Y:S04]  /*134d0*/  LDL.LU R47, [R1+0x45c] ;  /* 0x00045c00012f7983 */ /* 0x000ee80000300800 */
        /* <DEDUP_REMOVED lines=12> */
[----:B------:R-:W3:Y:S01]  /*135a0*/  LDL.LU R11, [R1+0x37c] ;  /* 0x00037c00010b7983 */ /* 0x000ee20000300800 */
[----:B------:R-:W-:-:S02]  /*135b0*/  PRMT R31, RZ, 0x7610, R31 ;  /* 0x00007610ff1f7816 */ /* 0x000fc4000000001f */
[----:B------:R-:W-:Y:S02]  /*135c0*/  PRMT R17, RZ, 0x7610, R17 ;  /* 0x00007610ff117816 */ /* 0x000fe40000000011 */
[----:B--2---:R-:W-:Y:S02]  /*135d0*/  PRMT R53, RZ, 0x7610, R53 ;  /* 0x00007610ff357816 */ /* 0x004fe40000000035 */
[----:B------:R-:W2:Y:S01]  /*135e0*/  @!P2 LDG.E.U16 R31, desc[UR22][R36.64] ;  /* 0x00000016241fa981 */ /* 0x000ea2000c1e1500 */
[----:B------:R-:W-:Y:S02]  /*135f0*/  PRMT R32, RZ, 0x7610, R32 ;  /* 0x00007610ff207816 */ /* 0x000fe40000000020 */
[----:B------:R-:W-:Y:S01]  /*13600*/  PRMT R33, RZ, 0x7610, R33 ;  /* 0x00007610ff217816 */ /* 0x000fe20000000021 */
[----:B------:R-:W2:Y:S01]  /*13610*/  @!P2 LDG.E.U16 R17, desc[UR22][R14.64] ;  /* 0x000000160e11a981 */ /* 0x000ea2000c1e1500 */
[----:B------:R-:W-:-:S03]  /*13620*/  PRMT R0, RZ, 0x7610, R0 ;  /* 0x00007610ff007816 */ /* 0x000fc60000000000 */
[----:B------:R0:W2:Y:S04]  /*13630*/  @!P2 LDG.E.U16 R32, desc[UR22][R44.64] ;  /* 0x000000162c20a981 */ /* 0x0000a8000c1e1500 */
[----:B------:R-:W2:Y:S04]  /*13640*/  @!P2 LDG.E.U16 R33, desc[UR22][R6.64] ;  /* 0x000000160621a981 */ /* 0x000ea8000c1e1500 */
[----:B------:R-:W2:Y:S04]  /*13650*/  @!P2 LDG.E.U16 R0, desc[UR22][R22.64] ;  /* 0x000000161600a981 */ /* 0x000ea8000c1e1500 */
[----:B----4-:R-:W-:Y:S04]  /*13660*/  STL [R1+0x64c], R48 ;  /* 0x00064c3001007387 */ /* 0x010fe80000100800 */
[----:B------:R1:W-:Y:S04]  /*13670*/  STL [R1+0x650], R37 ;  /* 0x0006502501007387 */ /* 0x0003e80000100800 */
[----:B-1----:R-:W4:Y:S04]  /*13680*/  LDL.LU R37, [R1+0x35c] ;  /* 0x00035c0001257983 */ /* 0x002f280000300800 */
[----:B---3--:R-:W-:Y:S04]  /*13690*/  STS.U16 [R8+UR9+0xa700], R47 ;  /* 0x00a7002f08007988 */ /* 0x008fe80008000409 */
[----:B------:R-:W-:Y:S04]  /*136a0*/  STS.U16 [R8+UR9+0xab00], R12 ;  /* 0x00ab000c08007988 */ /* 0x000fe80008000409 */
[----:B------:R-:W-:Y:S04]  /*136b0*/  STS.U16 [R8+UR9+0xaf00], R43 ;  /* 0x00af002b08007988 */ /* 0x000fe80008000409 */
[----:B------:R-:W-:Y:S04]  /*136c0*/  STS.U16 [R8+UR9+0xb300], R42 ;  /* 0x00b3002a08007988 */ /* 0x000fe80008000409 */
[----:B------:R-:W-:Y:S04]  /*136d0*/  STS.U16 [R8+UR9+0xb700], R27 ;  /* 0x00b7001b08007988 */ /* 0x000fe80008000409 */
[----:B------:R-:W-:Y:S04]  /*136e0*/  STS.U16 [R8+UR9+0xbb00], R9 ;  /* 0x00bb000908007988 */ /* 0x000fe80008000409 */
[----:B------:R-:W-:Y:S04]  /*136f0*/  STS.U16 [R8+UR9+0xbf00], R26 ;  /* 0x00bf001a08007988 */ /* 0x000fe80008000409 */
[----:B------:R1:W3:Y:S04]  /*13700*/  @!P2 LDG.E.U16 R53, desc[UR22][R38.64] ;  /* 0x000000162635a981 */ /* 0x0002e8000c1e1500 */
[----:B------:R0:W-:Y:S04]  /*13710*/  STS.U16 [R52+UR9+0xcc00], R41 ;  /* 0x00cc002934007988 */ /* 0x0001e80008000409 */
[----:B0-----:R-:W2:Y:S04]  /*13720*/  LDL.LU R41, [R1+0x438] ;  /* 0x0004380001297983 */ /* 0x001ea80000300800 */
        /* <DEDUP_REMOVED lines=18> */
[----:B------:R0:W-:Y:S04]  /*13850*/  STS.U16 [R52+UR9+0xd800], R11 ;  /* 0x00d8000b34007988 */ /* 0x0001e80008000409 */
[----:B------:R-:W3:Y:S04]  /*13860*/  LDL.LU R27, [R1+0x3d0] ;  /* 0x0003d000011b7983 */ /* 0x000ee80000300800 */
[----:B0-----:R-:W3:Y:S04]  /*13870*/  LDL.LU R11, [R1+0x3b0] ;  /* 0x0003b000010b7983 */ /* 0x001ee80000300800 */
[----:B------:R-:W3:Y:S04]  /*13880*/  LDL.LU R26, [R1+0x390] ;  /* 0x00039000011a7983 */ /* 0x000ee80000300800 */
[----:B------:R0:W-:Y:S04]  /*13890*/  STS.U16 [R52+UR9+0xc800], R10 ;  /* 0x00c8000a34007988 */ /* 0x0001e80008000409 */
[----:B------:R-:W3:Y:S04]  /*138a0*/  LDL.LU R8, [R1+0x370] ;  /* 0x0003700001087983 */ /* 0x000ee80000300800 */
[----:B------:R1:W-:Y:S04]  /*138b0*/  STS.U16 [R52+UR9+0xc400], R24 ;  /* 0x00c4001834007988 */ /* 0x0003e80008000409 */
[----:B0-----:R-:W3:Y:S04]  /*138c0*/  LDL.LU R10, [R1+0x350] ;  /* 0x00035000010a7983 */ /* 0x001ee80000300800 */
[----:B------:R0:W-:Y:S04]  /*138d0*/  STS.U16 [R52+UR9+0xc000], R25 ;  /* 0x00c0001934007988 */ /* 0x0001e80008000409 */
[----:B-1----:R-:W3:Y:S04]  /*138e0*/  LDL.LU R24, [R1+0x42c] ;  /* 0x00042c0001187983 */ /* 0x002ee80000300800 */
[----:B------:R1:W-:Y:S04]  /*138f0*/  STS.U16 [R52+UR9+0xd000], R40 ;  /* 0x00d0002834007988 */ /* 0x0003e80008000409 */
[----:B0-----:R-:W3:Y:S04]  /*13900*/  LDL.LU R25, [R1+0x40c] ;  /* 0x00040c0001197983 */ /* 0x001ee80000300800 */
[----:B------:R0:W-:Y:S04]  /*13910*/  STS.U16 [R52+UR9+0xd400], R29 ;  /* 0x00d4001d34007988 */ /* 0x0001e80008000409 */
[----:B-1----:R-:W3:Y:S04]  /*13920*/  LDL.LU R40, [R1+0x3ec] ;  /* 0x0003ec0001287983 */ /* 0x002ee80000300800 */
[----:B0-----:R-:W3:Y:S01]  /*13930*/  LDL.LU R29, [R1+0x3cc] ;  /* 0x0003cc00011d7983 */ /* 0x001ee20000300800 */
[----:B------:R-:W-:-:S02]  /*13940*/  LOP3.LUT R44, R52, 0x10, RZ, 0x3c, !PT ;  /* 0x00000010342c7812 */ /* 0x000fc400078e3cff */
[----:B------:R-:W-:Y:S02]  /*13950*/  PRMT R46, RZ, 0x7610, R46 ;  /* 0x00007610ff2e7816 */ /* 0x000fe4000000002e */
[----:B------:R-:W-:Y:S02]  /*13960*/  PRMT R16, RZ, 0x7610, R16 ;  /* 0x00007610ff107816 */ /* 0x000fe40000000010 */
[----:B------:R-:W-:Y:S02]  /*13970*/  PRMT R50, RZ, 0x7610, R50 ;  /* 0x00007610ff327816 */ /* 0x000fe40000000032 */
[----:B------:R-:W3:Y:S01]  /*13980*/  @!P2 LDG.E.U16 R46, desc[UR22][R20.64] ;  /* 0x00000016142ea981 */ /* 0x000ee2000c1e1500 */
[----:B------:R-:W-:-:S03]  /*13990*/  PRMT R51, RZ, 0x7610, R51 ;  /* 0x00007610ff337816 */ /* 0x000fc60000000033 */
[----:B------:R-:W3:Y:S01]  /*139a0*/  @!P2 LDG.E.U16 R16, desc[UR22][R4.64] ;  /* 0x000000160410a981 */ /* 0x000ee2000c1e1500 */
[----:B------:R-:W-:-:S03]  /*139b0*/  PRMT R49, RZ, 0x7610, R49 ;  /* 0x00007610ff317816 */ /* 0x000fc60000000031 */
[----:B------:R-:W3:Y:S04]  /*139c0*/  @!P2 LDG.E.U16 R50, desc[UR22][R34.64] ;  /* 0x000000162232a981 */ /* 0x000ee8000c1e1500 */
[----:B------:R-:W3:Y:S04]  /*139d0*/  @!P2 LDG.E.U16 R51, desc[UR22][R18.64] ;  /* 0x000000161233a981 */ /* 0x000ee8000c1e1500 */
[----:B------:R-:W3:Y:S04]  /*139e0*/  @!P2 LDG.E.U16 R49, desc[UR22][R2.64] ;  /* 0x000000160231a981 */ /* 0x000ee8000c1e1500 */
[----:B----4-:R0:W-:Y:S04]  /*139f0*/  STS.U16 [R52+UR9+0xdc00], R37 ;  /* 0x00dc002534007988 */ /* 0x0101e80008000409 */
[----:B0-----:R0:W5:Y:S04]  /*13a00*/  LDL.LU R37, [R1+0x650] ;  /* 0x0006500001257983 */ /* 0x0011680000300800 */
[----:B--2---:R1:W-:Y:S04]  /*13a10*/  STS.U16 [R44+UR9+0xc080], R41 ;  /* 0x00c080292c007988 */ /* 0x0043e80008000409 */
[----:B---3--:R-:W-:Y:S04]  /*13a20*/  STS.U16 [R44+UR9+0xc480], R48 ;  /* 0x00c480302c007988 */ /* 0x008fe80008000409 */
[----:B------:R-:W-:Y:S04]  /*13a30*/  STS.U16 [R44+UR9+0xc880], R30 ;  /* 0x00c8801e2c007988 */ /* 0x000fe80008000409 */
[----:B------:R-:W-:Y:S04]  /*13a40*/  STS.U16 [R44+UR9+0xcc80], R15 ;  /* 0x00cc800f2c007988 */ /* 0x000fe80008000409 */
[----:B------:R2:W-:Y:S04]  /*13a50*/  STS.U16 [R44+UR9+0xd080], R39 ;  /* 0x00d080272c007988 */ /* 0x0005e80008000409 */
[----:B-1----:R-:W3:Y:S04]  /*13a60*/  LDL.LU R41, [R1+0x38c] ;  /* 0x00038c0001297983 */ /* 0x002ee80000300800 */
[----:B------:R1:W-:Y:S01]  /*13a70*/  STS.U16 [R44+UR9+0xd480], R14 ;  /* 0x00d4800e2c007988 */ /* 0x0003e20008000409 */
[----:B--2---:R-:W-:-:S03]  /*13a80*/  LOP3.LUT R39, R52, 0x20, RZ, 0x3c, !PT ;  /* 0x0000002034277812 */ /* 0x004fc600078e3cff */
[----:B------:R-:W2:Y:S04]  /*13a90*/  LDL.LU R48, [R1+0x64c] ;  /* 0x00064c0001307983 */ /* 0x000ea80000300800 */
[----:B------:R4:W-:Y:S04]  /*13aa0*/  STS.U16 [R44+UR9+0xd880], R45 ;  /* 0x00d8802d2c007988 */ /* 0x0009e80008000409 */
[----:B------:R-:W2:Y:S04]  /*13ab0*/  LDL.LU R30, [R1+0x648] ;  /* 0x00064800011e7983 */ /* 0x000ea80000300800 */
[----:B------:R0:W-:Y:S04]  /*13ac0*/  STS.U16 [R44+UR9+0xdc80], R6 ;  /* 0x00dc80062c007988 */ /* 0x0001e80008000409 */
[----:B------:R-:W2:Y:S04]  /*13ad0*/  LDL.LU R15, [R1+0x644] ;  /* 0x00064400010f7983 */ /* 0x000ea80000300800 */
[----:B------:R0:W-:Y:S04]  /*13ae0*/  STS.U16 [R39+UR9+0xc100], R7 ;  /* 0x00c1000727007988 */ /* 0x0001e80008000409 */
[----:B-1----:R-:W2:Y:S04]  /*13af0*/  LDL.LU R14, [R1+0x640] ;  /* 0x00064000010e7983 */ /* 0x002ea80000300800 */
[----:B------:R1:W-:Y:S04]  /*13b00*/  STS.U16 [R39+UR9+0xc500], R28 ;  /* 0x00c5001c27007988 */ /* 0x0003e80008000409 */
[----:B----4-:R-:W4:Y:S04]  /*13b10*/  LDL.LU R45, [R1+0x63c] ;  /* 0x00063c00012d7983 */ /* 0x010f280000300800 */
[----:B------:R-:W-:Y:S04]  /*13b20*/  STS.U16 [R39+UR9+0xc900], R22 ;  /* 0x00c9001627007988 */ /* 0x000fe80008000409 */
[----:B0-----:R-:W2:Y:S04]  /*13b30*/  LDL.LU R44, [R1+0x638] ;  /* 0x00063800012c7983 */ /* 0x001ea80000300800 */
[----:B------:R-:W-:Y:S04]  /*13b40*/  STS.U16 [R39+UR9+0xcd00], R23 ;  /* 0x00cd001727007988 */ /* 0x000fe80008000409 */
[----:B------:R0:W5:Y:S04]  /*13b50*/  LDL.LU R6, [R1+0x634] ;  /* 0x0006340001067983 */ /* 0x0001680000300800 */
[----:B------:R0:W-:Y:S04]  /*13b60*/  STS.U16 [R39+UR9+0xd100], R9 ;  /* 0x00d1000927007988 */ /* 0x0001e80008000409 */
[----:B------:R2:W5:Y:S04]  /*13b70*/  LDL.LU R7, [R1+0x630] ;  /* 0x0006300001077983 */ /* 0x0005680000300800 */
[----:B-1----:R-:W2:Y:S01]  /*13b80*/  LDL.LU R28, [R1+0x62c] ;  /* 0x00062c00011c7983 */ /* 0x002ea20000300800 */
[----:B0-----:R-:W-:-:S03]  /*13b90*/  LOP3.LUT R9, R52, 0x30, RZ, 0x3c, !PT ;  /* 0x0000003034097812 */ /* 0x001fc600078e3cff */
[----:B------:R0:W5:Y:S04]  /*13ba0*/  LDL.LU R22, [R1+0x628] ;  /* 0x0006280001167983 */ /* 0x0001680000300800 */
[----:B------:R1:W-:Y:S04]  /*13bb0*/  STS.U16 [R39+UR9+0xd500], R13 ;  /* 0x00d5000d27007988 */ /* 0x0003e80008000409 */
[----:B------:R0:W5:Y:S04]  /*13bc0*/  LDL.LU R23, [R1+0x624] ;  /* 0x0006240001177983 */ /* 0x0001680000300800 */
[----:B------:R0:W-:Y:S04]  /*13bd0*/  STS.U16 [R39+UR9+0xd900], R38 ;  /* 0x00d9002627007988 */ /* 0x0001e80008000409 */
[----:B-1----:R-:W2:Y:S04]  /*13be0*/  LDL.LU R13, [R1+0x620] ;  /* 0x00062000010d7983 */ /* 0x002ea80000300800 */
[----:B------:R1:W-:Y:S04]  /*13bf0*/  STS.U16 [R39+UR9+0xdd00], R47 ;  /* 0x00dd002f27007988 */ /* 0x0003e80008000409 */
[----:B0-----:R0:W5:Y:S04]  /*13c00*/  LDL.LU R38, [R1+0x61c] ;  /* 0x00061c0001267983 */ /* 0x0011680000300800 */
[----:B------:R0:W-:Y:S04]  /*13c10*/  STS.U16 [R9+UR9+0xc180], R12 ;  /* 0x00c1800c09007988 */ /* 0x0001e80008000409 */
[----:B-1----:R1:W5:Y:S04]  /*13c20*/  LDL.LU R39, [R1+0x618] ;  /* 0x0006180001277983 */ /* 0x0023680000300800 */
[----:B------:R0:W-:Y:S04]  /*13c30*/  STS.U16 [R9+UR9+0xc580], R43 ;  /* 0x00c5802b09007988 */ /* 0x0001e80008000409 */
[----:B------:R-:W2:Y:S04]  /*13c40*/  LDL.LU R47, [R1+0x614] ;  /* 0x00061400012f7983 */ /* 0x000ea80000300800 */
[----:B------:R1:W-:Y:S04]  /*13c50*/  STS.U16 [R9+UR9+0xc980], R42 ;  /* 0x00c9802a09007988 */ /* 0x0003e80008000409 */
[----:B0-----:R-:W2:Y:S04]  /*13c60*/  LDL.LU R12, [R1+0x610] ;  /* 0x00061000010c7983 */ /* 0x001ea80000300800 */
[----:B------:R0:W-:Y:S04]  /*13c70*/  STS.U16 [R9+UR9+0xcd80], R27 ;  /* 0x00cd801b09007988 */ /* 0x0001e80008000409 */
[----:B------:R-:W2:Y:S04]  /*13c80*/  LDL.LU R43, [R1+0x60c] ;  /* 0x00060c00012b7983 */ /* 0x000ea80000300800 */
[----:B------:R0:W-:Y:S04]  /*13c90*/  STS.U16 [R9+UR9+0xd180], R11 ;  /* 0x00d1800b09007988 */ /* 0x0001e80008000409 */
[----:B-1----:R-:W2:Y:S04]  /*13ca0*/  LDL.LU R42, [R1+0x608] ;  /* 0x00060800012a7983 */ /* 0x002ea80000300800 */
[----:B0-----:R-:W2:Y:S01]  /*13cb0*/  LDL.LU R27, [R1+0x604] ;  /* 0x00060400011b7983 */ /* 0x001ea20000300800 */
[----:B------:R-:W-:-:S03]  /*13cc0*/  LOP3.LUT R11, R52, 0x40, RZ, 0x3c, !PT ;  /* 0x00000040340b7812 */ /* 0x000fc600078e3cff */
[----:B------:R0:W-:Y:S04]  /*13cd0*/  STS.U16 [R9+UR9+0xd580], R26 ;  /* 0x00d5801a09007988 */ /* 0x0001e80008000409 */
[----:B------:R1:W-:Y:S04]  /*13ce0*/  STS.U16 [R9+UR9+0xd980], R8 ;  /* 0x00d9800809007988 */ /* 0x0003e80008000409 */
[----:B------:R1:W-:Y:S04]  /*13cf0*/  STS.U16 [R9+UR9+0xdd80], R10 ;  /* 0x00dd800a09007988 */ /* 0x0003e80008000409 */
[----:B0-----:R-:W2:Y:S04]  /*13d00*/  LDL.LU R26, [R1+0x600] ;  /* 0x00060000011a7983 */ /* 0x001ea80000300800 */
[----:B-1----:R0:W5:Y:S04]  /*13d10*/  LDL.LU R8, [R1+0x5fc] ;  /* 0x0005fc0001087983 */ /* 0x0021680000300800 */
[----:B------:R0:W5:Y:S04]  /*13d20*/  LDL.LU R9, [R1+0x5f8] ;  /* 0x0005f80001097983 */ /* 0x0001680000300800 */
[----:B------:R-:W2:Y:S04]  /*13d30*/  LDL.LU R10, [R1+0x5f4] ;  /* 0x0005f400010a7983 */ /* 0x000ea80000300800 */
[----:B------:R1:W-:Y:S04]  /*13d40*/  STS.U16 [R11+UR9+0xc200], R24 ;  /* 0x00c200180b007988 */ /* 0x0003e80008000409 */
[----:B------:R0:W-:Y:S04]  /*13d50*/  STS.U16 [R11+UR9+0xc600], R25 ;  /* 0x00c600190b007988 */ /* 0x0001e80008000409 */
[----:B------:R0:W-:Y:S04]  /*13d60*/  STS.U16 [R11+UR9+0xca00], R40 ;  /* 0x00ca00280b007988 */ /* 0x0001e80008000409 */
[----:B-1----:R1:W5:Y:S04]  /*13d70*/  LDL.LU R24, [R1+0x5f0] ;  /* 0x0005f00001187983 */ /* 0x0023680000300800 */
[----:B0-----:R1:W5:Y:S04]  /*13d80*/  LDL.LU R25, [R1+0x5ec] ;  /* 0x0005ec0001197983 */ /* 0x0013680000300800 */
[----:B------:R1:W5:Y:S04]  /*13d90*/  LDL.LU R40, [R1+0x5e8] ;  /* 0x0005e80001287983 */ /* 0x0003680000300800 */
[----:B------:R0:W-:Y:S04]  /*13da0*/  STS.U16 [R11+UR9+0xce00], R29 ;  /* 0x00ce001d0b007988 */ /* 0x0001e80008000409 */
[----:B0-----:R-:W2:Y:S04]  /*13db0*/  LDL.LU R29, [R1+0x5e4] ;  /* 0x0005e400011d7983 */ /* 0x001ea80000300800 */
[----:B--2---:R0:W-:Y:S04]  /*13dc0*/  STS.U16 [R11+UR9+0xd200], R29 ;  /* 0x00d2001d0b007988 */ /* 0x0041e80008000409 */
[----:B---3--:R2:W-:Y:S01]  /*13dd0*/  STS.U16 [R11+UR9+0xd600], R41 ;  /* 0x00d600290b007988 */ /* 0x0085e20008000409 */
[----:B0-----:R-:W-:-:S03]  /*13de0*/  LOP3.LUT R29, R52, 0x50, RZ, 0x3c, !PT ;  /* 0x00000050341d7812 */ /* 0x001fc600078e3cff */
[----:B------:R0:W-:Y:S04]  /*13df0*/  STS.U16 [R11+UR9+0xda00], R10 ;  /* 0x00da000a0b007988 */ /* 0x0001e80008000409 */
[----:B------:R3:W-:Y:S04]  /*13e00*/  STS.U16 [R11+UR9+0xde00], R26 ;  /* 0x00de001a0b007988 */ /* 0x0007e80008000409 */
[----:B------:R0:W-:Y:S04]  /*13e10*/  STS.U16 [R29+UR9+0xc280], R27 ;  /* 0x00c2801b1d007988 */ /* 0x0001e80008000409 */
[----:B--2---:R1:W5:Y:S04]  /*13e20*/  LDL.LU R41, [R1+0x5e0] ;  /* 0x0005e00001297983 */ /* 0x0043680000300800 */
[----:B------:R2:W-:Y:S04]  /*13e30*/  STS.U16 [R29+UR9+0xc680], R42 ;  /* 0x00c6802a1d007988 */ /* 0x0005e80008000409 */
[----:B0-----:R1:W5:Y:S04]  /*13e40*/  LDL.LU R10, [R1+0x5dc] ;  /* 0x0005dc00010a7983 */ /* 0x0013680000300800 */
[----:B------:R-:W-:Y:S04]  /*13e50*/  STS.U16 [R29+UR9+0xca80], R43 ;  /* 0x00ca802b1d007988 */ /* 0x000fe80008000409 */
[----:B---3--:R1:W5:Y:S04]  /*13e60*/  LDL.LU R11, [R1+0x5d8] ;  /* 0x0005d800010b7983 */ /* 0x0083680000300800 */
[----:B------:R-:W-:Y:S04]  /*13e70*/  STS.U16 [R29+UR9+0xce80], R12 ;  /* 0x00ce800c1d007988 */ /* 0x000fe80008000409 */
[----:B------:R1:W5:Y:S04]  /*13e80*/  LDL.LU R26, [R1+0x5d4] ;  /* 0x0005d400011a7983 */ /* 0x0003680000300800 */
[----:B------:R0:W-:Y:S04]  /*13e90*/  STS.U16 [R29+UR9+0xd280], R47 ;  /* 0x00d2802f1d007988 */ /* 0x0001e80008000409 */
[----:B------:R1:W5:Y:S04]  /*13ea0*/  LDL.LU R27, [R1+0x5d0] ;  /* 0x0005d000011b7983 */ /* 0x0003680000300800 */
[----:B--2---:R1:W5:Y:S01]  /*13eb0*/  LDL.LU R42, [R1+0x5cc] ;  /* 0x0005cc00012a7983 */ /* 0x0043620000300800 */
[----:B0-----:R-:W-:-:S03]  /*13ec0*/  LOP3.LUT R47, R52, 0x60, RZ, 0x3c, !PT ;  /* 0x00000060342f7812 */ /* 0x001fc600078e3cff */
[----:B------:R1:W5:Y:S04]  /*13ed0*/  LDL.LU R43, [R1+0x5c8] ;  /* 0x0005c800012b7983 */ /* 0x0003680000300800 */
[----:B------:R0:W-:Y:S04]  /*13ee0*/  STS.U16 [R29+UR9+0xd680], R13 ;  /* 0x00d6800d1d007988 */ /* 0x0001e80008000409 */
[----:B------:R1:W5:Y:S04]  /*13ef0*/  LDL.LU R12, [R1+0x5c4] ;  /* 0x0005c400010c7983 */ /* 0x0003680000300800 */
[----:B------:R2:W-:Y:S04]  /*13f00*/  STS.U16 [R29+UR9+0xda80], R28 ;  /* 0x00da801c1d007988 */ /* 0x0005e80008000409 */
[----:B0-----:R1:W5:Y:S04]  /*13f10*/  LDL.LU R13, [R1+0x5c0] ;  /* 0x0005c000010d7983 */ /* 0x0013680000300800 */
[----:B------:R0:W-:Y:S04]  /*13f20*/  STS.U16 [R29+UR9+0xde80], R44 ;  /* 0x00de802c1d007988 */ /* 0x0001e80008000409 */
[----:B--2---:R1:W5:Y:S04]  /*13f30*/  LDL.LU R28, [R1+0x5bc] ;  /* 0x0005bc00011c7983 */ /* 0x0043680000300800 */
[----:B----4-:R2:W-:Y:S04]  /*13f40*/  STS.U16 [R47+UR9+0xc300], R45 ;  /* 0x00c3002d2f007988 */ /* 0x0105e80008000409 */
[----:B0-----:R1:W5:Y:S04]  /*13f50*/  LDL.LU R29, [R1+0x5b8] ;  /* 0x0005b800011d7983 */ /* 0x0013680000300800 */
[----:B------:R0:W-:Y:S04]  /*13f60*/  STS.U16 [R47+UR9+0xc700], R14 ;  /* 0x00c7000e2f007988 */ /* 0x0001e80008000409 */
[----:B------:R1:W5:Y:S04]  /*13f70*/  LDL.LU R44, [R1+0x5b4] ;  /* 0x0005b400012c7983 */ /* 0x0003680000300800 */
[----:B------:R3:W-:Y:S04]  /*13f80*/  STS.U16 [R47+UR9+0xcb00], R15 ;  /* 0x00cb000f2f007988 */ /* 0x0007e80008000409 */
[----:B--2---:R1:W5:Y:S04]  /*13f90*/  LDL.LU R45, [R1+0x5b0] ;  /* 0x0005b000012d7983 */ /* 0x0043680000300800 */
[----:B------:R2:W-:Y:S04]  /*13fa0*/  STS.U16 [R47+UR9+0xcf00], R30 ;  /* 0x00cf001e2f007988 */ /* 0x0005e80008000409 */
[----:B0-----:R1:W5:Y:S04]  /*13fb0*/  LDL.LU R14, [R1+0x5ac] ;  /* 0x0005ac00010e7983 */ /* 0x0013680000300800 */
[----:B------:R0:W-:Y:S04]  /*13fc0*/  STS.U16 [R47+UR9+0xd300], R48 ;  /* 0x00d300302f007988 */ /* 0x0001e80008000409 */
[----:B---3--:R1:W5:Y:S04]  /*13fd0*/  LDL.LU R15, [R1+0x5a8] ;  /* 0x0005a800010f7983 */ /* 0x0083680000300800 */
[----:B--2---:R1:W5:Y:S01]  /*13fe0*/  LDL.LU R30, [R1+0x5a4] ;  /* 0x0005a400011e7983 */ /* 0x0043620000300800 */
[----:B0-----:R-:W-:-:S03]  /*13ff0*/  LOP3.LUT R48, R52, 0x70, RZ, 0x3c, !PT ;  /* 0x0000007034307812 */ /* 0x001fc600078e3cff */
[----:B------:R0:W-:Y:S04]  /*14000*/  STS.U16 [R47+UR9+0xd700], R31 ;  /* 0x00d7001f2f007988 */ /* 0x0001e80008000409 */
[----:B------:R2:W-:Y:S04]  /*14010*/  STS.U16 [R47+UR9+0xdb00], R46 ;  /* 0x00db002e2f007988 */ /* 0x0005e80008000409 */
[----:B------:R3:W-:Y:S04]  /*14020*/  STS.U16 [R47+UR9+0xdf00], R16 ;  /* 0x00df00102f007988 */ /* 0x0007e80008000409 */
[----:B0-----:R1:W5:Y:S04]  /*14030*/  LDL.LU R31, [R1+0x5a0] ;  /* 0x0005a000011f7983 */ /* 0x0013680000300800 */
[----:B--2---:R1:W5:Y:S04]  /*14040*/  LDL.LU R46, [R1+0x59c] ;  /* 0x00059c00012e7983 */ /* 0x0043680000300800 */
[----:B---3--:R1:W5:Y:S04]  /*14050*/  LDL.LU R47, [R1+0x598] ;  /* 0x00059800012f7983 */ /* 0x0083680000300800 */
[----:B------:R1:W5:Y:S04]  /*14060*/  LDL.LU R16, [R1+0x594] ;  /* 0x0005940001107983 */ /* 0x0003680000300800 */
[----:B------:R0:W-:Y:S04]  /*14070*/  STS.U16 [R48+UR9+0xc380], R17 ;  /* 0x00c3801130007988 */ /* 0x0001e80008000409 */
[----:B------:R2:W-:Y:S04]  /*14080*/  STS.U16 [R48+UR9+0xc780], R32 ;  /* 0x00c7802030007988 */ /* 0x0005e80008000409 */
[----:B------:R3:W-:Y:S04]  /*14090*/  STS.U16 [R48+UR9+0xcb80], R33 ;  /* 0x00cb802130007988 */ /* 0x0007e80008000409 */
[----:B0-----:R1:W5:Y:S04]  /*140a0*/  LDL.LU R17, [R1+0x590] ;  /* 0x0005900001117983 */ /* 0x0013680000300800 */
[----:B--2---:R1:W5:Y:S04]  /*140b0*/  LDL.LU R32, [R1+0x58c] ;  /* 0x00058c0001207983 */ /* 0x0043680000300800 */
[----:B---3--:R1:W5:Y:S04]  /*140c0*/  LDL.LU R33, [R1+0x588] ;  /* 0x0005880001217983 */ /* 0x0083680000300800 */
[----:B------:R0:W-:Y:S04]  /*140d0*/  STS.U16 [R48+UR9+0xcf80], R0 ;  /* 0x00cf800030007988 */ /* 0x0001e80008000409 */
[----:B------:R2:W-:Y:S04]  /*140e0*/  STS.U16 [R48+UR9+0xd380], R53 ;  /* 0x00d3803530007988 */ /* 0x0005e80008000409 */
[----:B------:R3:W-:Y:S04]  /*140f0*/  STS.U16 [R48+UR9+0xd780], R50 ;  /* 0x00d7803230007988 */ /* 0x0007e80008000409 */
[----:B0-----:R1:W5:Y:S04]  /*14100*/  LDL.LU R0, [R1+0x584] ;  /* 0x0005840001007983 */ /* 0x0013680000300800 */
[----:B--2---:R1:W5:Y:S04]  /*14110*/  LDL.LU R53, [R1+0x580] ;  /* 0x0005800001357983 */ /* 0x0043680000300800 */
[----:B---3--:R1:W5:Y:S04]  /*14120*/  LDL.LU R50, [R1+0x57c] ;  /* 0x00057c0001327983 */ /* 0x0083680000300800 */
[----:B------:R0:W-:Y:S04]  /*14130*/  STS.U16 [R48+UR9+0xdb80], R51 ;  /* 0x00db803330007988 */ /* 0x0001e80008000409 */
[----:B------:R2:W-:Y:S01]  /*14140*/  STS.U16 [R48+UR9+0xdf80], R49 ;  /* 0x00df803130007988 */ /* 0x0005e20008000409 */
[----:B------:R3:W-:Y:S06]  /*14150*/  MEMBAR.ALL.CTA ;  /* 0x0000000000007992 */ /* 0x0007ec0000008000 */
[----:B---3--:R-:W3:Y:S04]  /*14160*/  FENCE.VIEW.ASYNC.S ;  /* 0x00000000000073c6 */ /* 0x008ee80000000000 */
[----:B0-----:R1:W5:Y:S04]  /*14170*/  LDL.LU R51, [R1+0x578] ;  /* 0x0005780001337983 */ /* 0x0013680000300800 */
[----:B--2---:R1:W5:Y:S04]  /*14180*/  LDL.LU R48, [R1+0x574] ;  /* 0x0005740001307983 */ /* 0x0043680000300800 */
[----:B------:R1:W5:Y:S01]  /*14190*/  LDL.LU R49, [R1+0x570] ;  /* 0x0005700001317983 */ /* 0x0003620000300800 */
[----:B------:R-:W-:-:S04]  /*141a0*/  ULEA UR12, UR13, UR9, 0x3 ;  /* 0x000000090d0c7291 */ /* 0x000fc8000f8e18ff */
[----:B------:R-:W-:Y:S01]  /*141b0*/  UIADD3 UR12, UPT, UPT, UR12, 0x10000, URZ ;  /* 0x000100000c0c7890 */ /* 0x000fe2000fffe0ff */
[----:B---3--:R-:W-:Y:S06]  /*141c0*/  BAR.SYNC.DEFER_BLOCKING 0x0 ;  /* 0x0000000000007b1d */ /* 0x008fec0000010000 */
[----:B------:R-:W-:Y:S05]  /*141d0*/  @P0 BRA `(.L_x_9) ;  /* 0x00000000007c0947 */ /* 0x000fea0003800000 */
[----:B------:R-:W-:Y:S01]  /*141e0*/  UMOV UR17, 0x40004040 ;  /* 0x4000404000117882 */ /* 0x000fe20000000000 */
[----:B------:R-:W-:Y:S01]  /*141f0*/  UMOV UR15, 0x40004040 ;  /* 0x40004040000f7882 */ /* 0x000fe20000000000 */
[----:B------:R-:W-:Y:S01]  /*14200*/  UMOV UR18, 0x0 ;  /* 0x0000000000127882 */ /* 0x000fe20000000000 */
[----:B------:R-:W-:Y:S01]  /*14210*/  UMOV UR19, 0x4108490 ;  /* 0x0410849000137882 */ /* 0x000fe20000000000 */
[----:B------:R-:W-:Y:S01]  /*14220*/  UMOV UR50, 0x0 ;  /* 0x0000000000327882 */ /* 0x000fe20000000000 */
[----:B------:R-:W-:Y:S01]  /*14230*/  UMOV UR51, 0x4108490 ;  /* 0x0410849000337882 */ /* 0x000fe20000000000 */
        /* <DEDUP_REMOVED lines=14> */
[----:B------:R-:W-:Y:S01]  /*14320*/  UMOV UR6, UR12 ;  /* 0x0000000c00067c82 */ /* 0x000fe20008000000 */
        /* <DEDUP_REMOVED lines=10> */
.L_x_9:
[----:B-----5:R2:W-:Y:S04]  /*143d0*/  STL [R1+0x570], R0 ;  /* 0x0005700001007387 */ /* 0x0205e80000100800 */
[----:B--2---:R-:W2:Y:S01]  /*143e0*/  LDL.LU R0, [R1+0x440] ;  /* 0x0004400001007983 */ /* 0x004ea20000300800 */
[----:B------:R-:W-:Y:S02]  /*143f0*/  UIADD3 UR13, UPT, UPT, UR13, 0x1, URZ ;  /* 0x000000010d0d7890 */ /* 0x000fe4000fffe0ff */
[----:B------:R-:W-:Y:S02]  /*14400*/  UIADD3 UR8, UPT, UPT, UR8, -0x80, URZ ;  /* 0xffffff8008087890 */ /* 0x000fe4000fffe0ff */
[----:B------:R-:W-:-:S04]  /*14410*/  UISETP.GT.AND UP1, UPT, UR13, 0x1, UPT ;  /* 0x000000010d00788c */ /* 0x000fc8000bf24270 */
[----:B0-----:R-:W-:Y:S02]  /*14420*/  USEL UR4, URZ, 0x1, !UP1 ;  /* 0x00000001ff047887 */ /* 0x001fe4000c800000 */
[----:B------:R-:W-:Y:S01]  /*14430*/  USEL UR13, UR13, URZ, !UP1 ;  /* 0x000000ff0d0d7287 */ /* 0x000fe2000c800000 */
[----:B--2---:R-:W-:-:S05]  /*14440*/  VIADD R0, R0, 0xffffffff ;  /* 0xffffffff00007836 */ /* 0x004fca0000000000 */
[----:B------:R0:W-:Y:S01]  /*14450*/  STL [R1+0x440], R0 ;  /* 0x0004400001007387 */ /* 0x0001e20000100800 */
[----:B------:R-:W-:-:S03]  /*14460*/  ISETP.NE.U32.AND P2, PT, R0, RZ, PT ;  /* 0x000000ff0000720c */ /* 0x000fc60003f45070 */
[----:B0-----:R2:W5:Y:S01]  /*14470*/  LDL.LU R0, [R1+0x570] ;  /* 0x0005700001007983 */ /* 0x0015620000300800 */
[----:B------:R-:W-:-:S03]  /*14480*/  ULOP3.LUT UR6, UR5, UR4, URZ, 0x3c, !UPT ;  /* 0x0000000405067292 */ /* 0x000fc6000f8e3cff */
[----:B------:R-:W-:-:S04]  /*14490*/  UMOV UR4, UR5 ;  /* 0x0000000500047c82 */ /* 0x000fc80008000000 */
[----:B------:R-:W-:Y:S02]  /*144a0*/  UMOV UR5, UR6 ;  /* 0x0000000600057c82 */ /* 0x000fe40008000000 */
[----:B--2---:R-:W-:Y:S05]  /*144b0*/  @P2 BRA `(.L_x_10) ;  /* 0xffffff9400e02947 */ /* 0x004fea000383ffff */
.L_x_7:
[----:B------:R-:W2:Y:S02]  /*144c0*/  LDL.LU R51, [R1+0x554] ;  /* 0x0005540001337983 */ /* 0x000ea40000300800 */
[----:B--2---:R-:W-:-:S13]  /*144d0*/  ISETP.GE.AND P0, PT, R51, 0x80, PT ;  /* 0x000000803300780c */ /* 0x004fda0003f06270 */
[----:B------:R-:W-:Y:S05]  /*144e0*/  @!P0 BRA `(.L_x_11) ;  /* 0x0000000000108947 */ /* 0x000fea0003800000 */
[----:B------:R-:W-:-:S06]  /*144f0*/  USHF.L.U32 UR4, UR4, 0x1f, URZ ;  /* 0x0000001f04047899 */ /* 0x000fcc00080006ff */
[----:B-----5:R-:W-:-:S04]  /*14500*/  IMAD.U32 R0, RZ, RZ, UR4 ;  /* 0x00000004ff007e24 */ /* 0x020fc8000f8e00ff */
[----:B------:R-:W2:Y:S02]  /*14510*/  SYNCS.PHASECHK.TRANS64.TRYWAIT P0, [UR12], R0 ;  /* 0x00000000ff0075a7 */ /* 0x000ea4000800110c */
[----:B--2---:R-:W-:Y:S05]  /*14520*/  @!P0 BRA `(.L_x_12) ;  /* 0x0000001400348947 */ /* 0x004fea0003800000 */
.L_x_11:
[----:B-----5:R-:W2:Y:S01]  /*14530*/  LDL.LU R40, [R1+0x56c] ;  /* 0x00056c0001287983 */ /* 0x020ea20000300800 */
[----:B------:R-:W2:Y:S03]  /*14540*/  LDCU UR4, c[0x0][0x3b4] ;  /* 0x00007680ff0477ac */ /* 0x000ea60008000800 */
[----:B------:R-:W3:Y:S01]  /*14550*/  LDL.LU R43, [R1+0x338] ;  /* 0x00033800012b7983 */ /* 0x000ee20000300800 */
[----:B------:R-:W4:Y:S01]  /*14560*/  LDCU.128 UR12, c[0x0][0x390] ;  /* 0x00007200ff0c77ac */ /* 0x000f220008000c00 */
[----:B------:R-:W0:Y:S01]  /*14570*/  S2R R45, SR_TID.X ;  /* 0x00000000002d7919 */ /* 0x000e220000002100 */
[----:B------:R-:W1:Y:S01]  /*14580*/  LDCU UR5, c[0x0][0x3b8] ;  /* 0x00007700ff0577ac */ /* 0x000e620008000800 */
[----:B------:R-:W-:Y:S06]  /*14590*/  BAR.SYNC.DEFER_BLOCKING 0x0 ;  /* 0x0000000000007b1d */ /* 0x000fec0000010000 */
[----:B------:R-:W1:Y:S01]  /*145a0*/  S2R R41, SR_TID.X ;  /* 0x0000000000297919 */ /* 0x000e620000002100 */
[----:B------:R-:W0:Y:S02]  /*145b0*/  @!P1 SYNCS.CCTL.IV [UR9+0x10000] ;  /* 0x01000000ff0099b1 */ /* 0x000e240008000009 */
[----:B0-----:R-:W-:Y:S01]  /*145c0*/  BAR.SYNC.DEFER_BLOCKING 0x0 ;  /* 0x0000000000007b1d */ /* 0x001fe20000010000 */
[C---:B------:R-:W-:Y:S01]  /*145d0*/  IMAD.SHL.U32 R0, R45.reuse, 0x10, RZ ;  /* 0x000000102d007824 */ /* 0x040fe200078e00ff */
[----:B------:R-:W-:Y:S01]  /*145e0*/  SHF.R.U32.HI R50, RZ, 0x6, R45 ;  /* 0x00000006ff327819 */ /* 0x000fe2000001162d */
[C---:B------:R-:W-:Y:S01]  /*145f0*/  IMAD.SHL.U32 R3, R45.reuse, 0x200, RZ ;  /* 0x000002002d037824 */ /* 0x040fe200078e00ff */
[C---:B------:R-:W-:Y:S01]  /*14600*/  LEA.HI R44, R45.reuse, 0x2e, RZ, 0x1a ;  /* 0x0000002e2d2c7811 */ /* 0x040fe200078fd0ff */
[----:B------:R-:W-:Y:S01]  /*14610*/  IMAD.SHL.U32 R2, R45, 0x8, RZ ;  /* 0x000000082d027824 */ /* 0x000fe200078e00ff */
[----:B------:R-:W-:Y:S01]  /*14620*/  LDTM.16dp32bit_t0_t15.x32 R4, tmem[UR11] ;  /* 0x0000000b000479ee */ /* 0x000fe20008a80000 */
[----:B------:R-:W0:Y:S01]  /*14630*/  LDTM.16dp32bit_t16_t31.x32 R4, tmem[UR11+0x20] ;  /* 0x0000200b000479ee */ /* 0x000e220008aa0000 */
[----:B------:R-:W-:-:S02]  /*14640*/  LOP3.LUT R0, R0, 0xf0, RZ, 0xc0, !PT ;  /* 0x000000f000007812 */ /* 0x000fc400078ec0ff */
[----:B------:R-:W-:Y:S02]  /*14650*/  LOP3.LUT R3, R3, 0x2000, RZ, 0xc0, !PT ;  /* 0x0000200003037812 */ /* 0x000fe400078ec0ff */
[----:B------:R-:W-:Y:S02]  /*14660*/  LOP3.LUT R2, R2, 0x300, RZ, 0xc0, !PT ;  /* 0x0000030002027812 */ /* 0x000fe400078ec0ff */
[----:B------:R-:W-:Y:S02]  /*14670*/  IADD3 R3, PT, PT, R0, UR9, R3 ;  /* 0x0000000900037c10 */ /* 0x000fe4000fffe003 */
[----:B-1----:R-:W-:Y:S02]  /*14680*/  LEA.HI R41, R41, 0x3e, RZ, 0x1a ;  /* 0x0000003e29297811 */ /* 0x002fe400078fd0ff */
[----:B------:R-:W-:Y:S01]  /*14690*/  SGXT.U32 R50, R50, 0x1 ;  /* 0x000000013232781a */ /* 0x000fe20000000000 */
[----:B------:R-:W-:Y:S01]  /*146a0*/  IMAD.IADD R0, R2, 0x1, R3 ;  /* 0x0000000102007824 */ /* 0x000fe200078e0203 */
[----:B------:R-:W-:-:S02]  /*146b0*/  LOP3.LUT R2, R45, 0x40, RZ, 0xc0, !PT ;  /* 0x000000402d027812 */ /* 0x000fc400078ec0ff */
[C---:B------:R-:W-:Y:S01]  /*146c0*/  LOP3.LUT R3, R45.reuse, 0x3f, RZ, 0xc0, !PT ;  /* 0x0000003f2d037812 */ /* 0x040fe200078ec0ff */
[----:B------:R-:W1:Y:S01]  /*146d0*/  @!P1 SYNCS.CCTL.IV [UR9+0x10008] ;  /* 0x01000800ff0099b1 */ /* 0x000e620008000009 */
[----:B------:R-:W-:Y:S01]  /*146e0*/  LEA R2, R2, UR9, 0x6 ;  /* 0x0000000902027c11 */ /* 0x000fe2000f8e30ff */
[----:B------:R-:W-:Y:S01]  /*146f0*/  NOP ;  /* 0x0000000000007918 */ /* 0x000fe20000000000 */
[----:B------:R-:W-:-:S03]  /*14700*/  LEA.HI R42, R45, 0x1e, RZ, 0x1a ;  /* 0x0000001e2d2a7811 */ /* 0x000fc600078fd0ff */
[----:B------:R-:W-:Y:S01]  /*14710*/  IMAD R2, R3, 0x10, R2 ;  /* 0x0000001003027824 */ /* 0x000fe200078e0202 */
[----:B0-----:R-:W-:Y:S02]  /*14720*/  F2FP.BF16.F32.PACK_AB R4, R6, R4 ;  /* 0x000000040604723e */ /* 0x001fe400000010ff */
[----:B------:R-:W-:Y:S02]  /*14730*/  F2FP.BF16.F32.PACK_AB R36, R7, R5 ;  /* 0x000000050724723e */ /* 0x000fe400000010ff */
[----:B------:R-:W-:Y:S02]  /*14740*/  F2FP.BF16.F32.PACK_AB R5, R10, R8 ;  /* 0x000000080a05723e */ /* 0x000fe400000010ff */
[----:B------:R-:W-:Y:S02]  /*14750*/  F2FP.BF16.F32.PACK_AB R6, R14, R12 ;  /* 0x0000000c0e06723e */ /* 0x000fe400000010ff */
[----:B------:R-:W-:Y:S02]  /*14760*/  F2FP.BF16.F32.PACK_AB R7, R18, R16 ;  /* 0x000000101207723e */ /* 0x000fe400000010ff */
[----:B------:R-:W-:-:S02]  /*14770*/  F2FP.BF16.F32.PACK_AB R37, R11, R9 ;  /* 0x000000090b25723e */ /* 0x000fc400000010ff */
[----:B------:R-:W-:Y:S01]  /*14780*/  F2FP.BF16.F32.PACK_AB R38, R15, R13 ;  /* 0x0000000d0f26723e */ /* 0x000fe200000010ff */
[----:B-1----:R0:W-:Y:S01]  /*14790*/  STS.128 [R0], R4 ;  /* 0x0000000400007388 */ /* 0x0021e20000000c00 */
[----:B------:R-:W-:Y:S02]  /*147a0*/  F2FP.BF16.F32.PACK_AB R39, R19, R17 ;  /* 0x000000111327723e */ /* 0x000fe400000010ff */
[----:B------:R-:W-:Y:S02]  /*147b0*/  F2FP.BF16.F32.PACK_AB R20, R22, R20 ;  /* 0x000000141614723e */ /* 0x000fe400000010ff */
[----:B------:R-:W-:Y:S01]  /*147c0*/  F2FP.BF16.F32.PACK_AB R22, R30, R28 ;  /* 0x0000001c1e16723e */ /* 0x000fe200000010ff */
[----:B------:R-:W-:Y:S01]  /*147d0*/  STS.128 [R0+0x1000], R36 ;  /* 0x0010002400007388 */ /* 0x000fe20000000c00 */
[----:B------:R-:W-:Y:S02]  /*147e0*/  F2FP.BF16.F32.PACK_AB R12, R23, R21 ;  /* 0x00000015170c723e */ /* 0x000fe400000010ff */
[----:B------:R-:W-:Y:S01]  /*147f0*/  F2FP.BF16.F32.PACK_AB R23, R34, R32 ;  /* 0x000000202217723e */ /* 0x000fe200000010ff */
[----:B------:R-:W-:Y:S01]  /*14800*/  BAR.SYNC.DEFER_BLOCKING 0x0 ;  /* 0x0000000000007b1d */ /* 0x000fe20000010000 */
[----:B------:R-:W-:-:S02]  /*14810*/  F2FP.BF16.F32.PACK_AB R15, R35, R33 ;  /* 0x00000021230f723e */ /* 0x000fc400000010ff */
[----:B------:R-:W-:Y:S02]  /*14820*/  F2FP.BF16.F32.PACK_AB R21, R26, R24 ;  /* 0x000000181a15723e */ /* 0x000fe400000010ff */
[----:B------:R-:W-:Y:S01]  /*14830*/  F2FP.BF16.F32.PACK_AB R13, R27, R25 ;  /* 0x000000191b0d723e */ /* 0x000fe200000010ff */
[----:B------:R-:W1:Y:S04]  /*14840*/  LDS.128 R8, [R2] ;  /* 0x0000000002087984 */ /* 0x000e680000000c00 */
[----:B------:R-:W-:Y:S01]  /*14850*/  LDS.128 R24, [R2+0x2000] ;  /* 0x0020000002187984 */ /* 0x000fe20000000c00 */
[----:B------:R-:W-:Y:S01]  /*14860*/  BAR.SYNC.DEFER_BLOCKING 0x0 ;  /* 0x0000000000007b1d */ /* 0x000fe20000010000 */
[C---:B--2---:R-:W-:Y:S01]  /*14870*/  IMAD R14, R40.reuse, UR4, RZ ;  /* 0x00000004280e7c24 */ /* 0x044fe2000f8e02ff */
[----:B----4-:R-:W-:-:S02]  /*14880*/  ISETP.GE.AND P0, PT, R40, UR14, PT ;  /* 0x0000000e28007c0c */ /* 0x010fc4000bf06270 */
[C---:B---3--:R-:W-:Y:S02]  /*14890*/  LOP3.LUT R3, R43.reuse, R41, RZ, 0xfc, !PT ;  /* 0x000000292b037212 */ /* 0x048fe400078efcff */
[C-C-:B0-----:R-:W-:Y:S02]  /*148a0*/  LOP3.LUT R5, R43.reuse, 0x3c, R50.reuse, 0xfe, !PT ;  /* 0x0000003c2b057812 */ /* 0x141fe400078efe32 */
[C-C-:B------:R-:W-:Y:S01]  /*148b0*/  LOP3.LUT R4, R43.reuse, 0x3a, R50.reuse, 0xfe, !PT ;  /* 0x0000003a2b047812 */ /* 0x140fe200078efe32 */
[----:B------:R0:W-:Y:S01]  /*148c0*/  STL [R1+0x14], R3 ;  /* 0x0000140301007387 */ /* 0x0001e20000100800 */
[----:B------:R-:W-:Y:S02]  /*148d0*/  LOP3.LUT R6, R43, 0x38, R50, 0xfe, !PT ;  /* 0x000000382b067812 */ /* 0x000fe400078efe32 */
[----:B------:R-:W-:Y:S01]  /*148e0*/  LEA.HI R41, R45, 0xe, RZ, 0x1a ;  /* 0x0000000e2d297811 */ /* 0x000fe200078fd0ff */
[----:B------:R2:W-:Y:S01]  /*148f0*/  STL [R1+0x10], R5 ;  /* 0x0000100501007387 */ /* 0x0005e20000100800 */
[----:B------:R-:W-:-:S02]  /*14900*/  LOP3.LUT R51, R43, R44, RZ, 0xfc, !PT ;  /* 0x0000002c2b337212 */ /* 0x000fc400078efcff */
[C---:B------:R-:W-:Y:S01]  /*14910*/  LOP3.LUT R19, R43.reuse, R41, RZ, 0xfc, !PT ;  /* 0x000000292b137212 */ /* 0x040fe200078efcff */
[----:B------:R3:W-:Y:S01]  /*14920*/  STL [R1+0xc], R4 ;  /* 0x00000c0401007387 */ /* 0x0007e20000100800 */
[C-C-:B------:R-:W-:Y:S02]  /*14930*/  LOP3.LUT R53, R43.reuse, 0x32, R50.reuse, 0xfe, !PT ;  /* 0x000000322b357812 */ /* 0x140fe400078efe32 */
[C---:B0-----:R-:W-:Y:S01]  /*14940*/  LOP3.LUT R3, R43.reuse, R42, RZ, 0xfc, !PT ;  /* 0x0000002a2b037212 */ /* 0x041fe200078efcff */
[----:B------:R-:W-:Y:S01]  /*14950*/  STL [R1+0x8], R6 ;  /* 0x0000080601007387 */ /* 0x000fe20000100800 */
[C-C-:B------:R-:W-:Y:S02]  /*14960*/  LOP3.LUT R52, R43.reuse, 0x30, R50.reuse, 0xfe, !PT ;  /* 0x000000302b347812 */ /* 0x140fe400078efe32 */
[C-C-:B--2---:R-:W-:Y:S02]  /*14970*/  LOP3.LUT R5, R43.reuse, 0x36, R50.reuse, 0xfe, !PT ;  /* 0x000000362b057812 */ /* 0x144fe400078efe32 */
[----:B------:R-:W-:-:S02]  /*14980*/  LOP3.LUT R49, R43, 0x2c, R50, 0xfe, !PT ;  /* 0x0000002c2b317812 */ /* 0x000fc400078efe32 */
[C-C-:B---3--:R-:W-:Y:S01]  /*14990*/  LOP3.LUT R4, R43.reuse, 0x34, R50.reuse, 0xfe, !PT ;  /* 0x000000342b047812 */ /* 0x148fe200078efe32 */
[----:B------:R0:W-:Y:S01]  /*149a0*/  STL [R1+0x4], R5 ;  /* 0x0000040501007387 */ /* 0x0001e20000100800 */
[C-C-:B------:R-:W-:Y:S02]  /*149b0*/  LOP3.LUT R48, R43.reuse, 0x2a, R50.reuse, 0xfe, !PT ;  /* 0x0000002a2b307812 */ /* 0x140fe400078efe32 */
[C-C-:B------:R-:W-:Y:S01]  /*149c0*/  LOP3.LUT R47, R43.reuse, 0x28, R50.reuse, 0xfe, !PT ;  /* 0x000000282b2f7812 */ /* 0x140fe200078efe32 */
[----:B------:R2:W-:Y:S01]  /*149d0*/  STL [R1], R4 ;  /* 0x0000000401007387 */ /* 0x0005e20000100800 */
[C-C-:B------:R-:W-:Y:S02]  /*149e0*/  LOP3.LUT R46, R43.reuse, 0x26, R50.reuse, 0xfe, !PT ;  /* 0x000000262b2e7812 */ /* 0x140fe400078efe32 */
[C-C-:B------:R-:W-:Y:S02]  /*149f0*/  LOP3.LUT R45, R43.reuse, 0x24, R50.reuse, 0xfe, !PT ;  /* 0x000000242b2d7812 */ /* 0x140fe400078efe32 */
[----:B------:R-:W-:-:S02]  /*14a00*/  LOP3.LUT R44, R43, 0x22, R50, 0xfe, !PT ;  /* 0x000000222b2c7812 */ /* 0x000fc400078efe32 */
[C-C-:B------:R-:W-:Y:S02]  /*14a10*/  LOP3.LUT R7, R43.reuse, 0x1c, R50.reuse, 0xfe, !PT ;  /* 0x0000001c2b077812 */ /* 0x140fe400078efe32 */
[C-C-:B0-----:R-:W-:Y:S02]  /*14a20*/  LOP3.LUT R5, R43.reuse, 0x1a, R50.reuse, 0xfe, !PT ;  /* 0x0000001a2b057812 */ /* 0x141fe400078efe32 */
[C-C-:B--2---:R-:W-:Y:S02]  /*14a30*/  LOP3.LUT R4, R43.reuse, 0x20, R50.reuse, 0xfe, !PT ;  /* 0x000000202b047812 */ /* 0x144fe400078efe32 */
[C-C-:B------:R-:W-:Y:S02]  /*14a40*/  LOP3.LUT R6, R43.reuse, 0x18, R50.reuse, 0xfe, !PT ;  /* 0x000000182b067812 */ /* 0x140fe400078efe32 */
[C-C-:B------:R-:W-:Y:S02]  /*14a50*/  LOP3.LUT R16, R43.reuse, 0x16, R50.reuse, 0xfe, !PT ;  /* 0x000000162b107812 */ /* 0x140fe400078efe32 */
[----:B------:R-:W-:-:S02]  /*14a60*/  LOP3.LUT R17, R43, 0x14, R50, 0xfe, !PT ;  /* 0x000000142b117812 */ /* 0x000fc400078efe32 */
[C-C-:B------:R-:W-:Y:S02]  /*14a70*/  LOP3.LUT R18, R43.reuse, 0x12, R50.reuse, 0xfe, !PT ;  /* 0x000000122b127812 */ /* 0x140fe400078efe32 */
[C-C-:B------:R-:W-:Y:S02]  /*14a80*/  LOP3.LUT R36, R43.reuse, 0x10, R50.reuse, 0xfe, !PT ;  /* 0x000000102b247812 */ /* 0x140fe400078efe32 */
[C-C-:B------:R-:W-:Y:S02]  /*14a90*/  LOP3.LUT R37, R43.reuse, 0xc, R50.reuse, 0xfe, !PT ;  /* 0x0000000c2b257812 */ /* 0x140fe400078efe32 */
[C-C-:B------:R-:W-:Y:S02]  /*14aa0*/  LOP3.LUT R38, R43.reuse, 0xa, R50.reuse, 0xfe, !PT ;  /* 0x0000000a2b267812 */ /* 0x140fe400078efe32 */
[C-C-:B------:R-:W-:Y:S02]  /*14ab0*/  LOP3.LUT R40, R43.reuse, 0x8, R50.reuse, 0xfe, !PT ;  /* 0x000000082b287812 */ /* 0x140fe400078efe32 */
[----:B------:R-:W-:-:S02]  /*14ac0*/  LOP3.LUT R39, R43, 0x6, R50, 0xfe, !PT ;  /* 0x000000062b277812 */ /* 0x000fc400078efe32 */
[C-C-:B------:R-:W-:Y:S02]  /*14ad0*/  LOP3.LUT R41, R43.reuse, 0x4, R50.reuse, 0xfe, !PT ;  /* 0x000000042b297812 */ /* 0x140fe400078efe32 */
[C---:B------:R-:W-:Y:S02]  /*14ae0*/  LOP3.LUT R42, R43.reuse, 0x2, R50, 0xfe, !PT ;  /* 0x000000022b2a7812 */ /* 0x040fe400078efe32 */
[----:B------:R-:W-:Y:S02]  /*14af0*/  LOP3.LUT R50, R43, R50, RZ, 0xfc, !PT ;  /* 0x000000322b327212 */ /* 0x000fe400078efcff */
[----:B------:R-:W-:Y:S02]  /*14b00*/  LEA R43, P2, R14, UR12, 0x1 ;  /* 0x0000000c0e2b7c11 */ /* 0x000fe4000f8408ff */
[C---:B------:R-:W-:Y:S01]  /*14b10*/  ISETP.LT.AND P1, PT, R50.reuse, UR15, !P0 ;  /* 0x0000000f32007c0c */ /* 0x040fe2000c721270 */
[----:B------:R-:W-:Y:S01]  /*14b20*/  IMAD R50, R50, UR5, RZ ;  /* 0x0000000532327c24 */ /* 0x000fe2000f8e02ff */
[----:B------:R-:W-:-:S02]  /*14b30*/  LEA.HI.X.SX32 R30, R14, UR13, 0x1, P2 ;  /* 0x0000000d0e1e7c11 */ /* 0x000fc400090f0eff */
[----:B------:R-:W-:Y:S02]  /*14b40*/  F2FP.BF16.F32.PACK_AB R14, R31, R29 ;  /* 0x0000001d1f0e723e */ /* 0x000fe400000010ff */
[----:B------:R-:W2:Y:S01]  /*14b50*/  LDL.LU R31, [R1+0x10] ;  /* 0x00001000011f7983 */ /* 0x000ea20000300800 */
[----:B------:R-:W-:-:S03]  /*14b60*/  LEA R28, P2, R50, R43, 0x1 ;  /* 0x0000002b321c7211 */ /* 0x000fc600078408ff */
[----:B------:R-:W3:Y:S04]  /*14b70*/  LDL.LU R32, [R1+0xc] ;  /* 0x00000c0001207983 */ /* 0x000ee80000300800 */
[----:B------:R-:W4:Y:S04]  /*14b80*/  LDL.LU R34, [R1+0x14] ;  /* 0x0000140001227983 */ /* 0x000f280000300800 */
[----:B------:R-:W2:Y:S01]  /*14b90*/  LDL.LU R33, [R1+0x4] ;  /* 0x0000040001217983 */ /* 0x000ea20000300800 */
[----:B------:R-:W-:-:S03]  /*14ba0*/  LEA.HI.X.SX32 R29, R50, R30, 0x1, P2 ;  /* 0x0000001e321d7211 */ /* 0x000fc600010f0eff */
[----:B------:R-:W3:Y:S04]  /*14bb0*/  LDL.LU R35, [R1+0x8] ;  /* 0x0000080001237983 */ /* 0x000ee80000300800 */
[----:B------:R-:W4:Y:S04]  /*14bc0*/  LDL.LU R50, [R1] ;  /* 0x0000000001327983 */ /* 0x000f280000300800 */
[----:B------:R0:W-:Y:S04]  /*14bd0*/  STS.128 [R0], R20 ;  /* 0x0000001400007388 */ /* 0x0001e80000000c00 */
[----:B------:R-:W-:Y:S01]  /*14be0*/  STS.128 [R0+0x1000], R12 ;  /* 0x0010000c00007388 */ /* 0x000fe20000000c00 */
[----:B------:R-:W-:Y:S01]  /*14bf0*/  BAR.SYNC.DEFER_BLOCKING 0x0 ;  /* 0x0000000000007b1d */ /* 0x000fe20000010000 */
[C---:B------:R-:W-:Y:S01]  /*14c00*/  ISETP.LT.AND P2, PT, R42.reuse, UR15, !P0 ;  /* 0x0000000f2a007c0c */ /* 0x040fe2000c741270 */
[----:B------:R-:W-:Y:S01]  /*14c10*/  IMAD R42, R42, UR5, RZ ;  /* 0x000000052a2a7c24 */ /* 0x000fe2000f8e02ff */
[C---:B------:R-:W-:Y:S01]  /*14c20*/  ISETP.LT.AND P3, PT, R41.reuse, UR15, !P0 ;  /* 0x0000000f29007c0c */ /* 0x040fe2000c761270 */
[----:B------:R-:W-:Y:S01]  /*14c30*/  IMAD R41, R41, UR5, RZ ;  /* 0x0000000529297c24 */ /* 0x000fe2000f8e02ff */
[C---:B------:R-:W-:Y:S01]  /*14c40*/  ISETP.LT.AND P4, PT, R39.reuse, UR15, !P0 ;  /* 0x0000000f27007c0c */ /* 0x040fe2000c781270 */
[----:B------:R-:W-:-:S03]  /*14c50*/  IMAD R39, R39, UR5, RZ ;  /* 0x0000000527277c24 */ /* 0x000fc6000f8e02ff */
[----:B0-----:R-:W-:-:S04]  /*14c60*/  LEA R22, P5, R41, R43, 0x1 ;  /* 0x0000002b29167211 */ /* 0x001fc800078a08ff */
[----:B------:R-:W-:Y:S01]  /*14c70*/  LEA.HI.X.SX32 R23, R41, R30, 0x1, P5 ;  /* 0x0000001e29177211 */ /* 0x000fe200028f0eff */
[----:B-1----:R0:W-:Y:S01]  /*14c80*/  @P1 STG.E.U16 desc[UR22][R28.64], R8 ;  /* 0x000000081c001986 */ /* 0x0021e2000c101516 */
[----:B------:R-:W-:-:S03]  /*14c90*/  LEA R20, P1, R42, R43, 0x1 ;  /* 0x0000002b2a147211 */ /* 0x000fc600078208ff */
[----:B------:R-:W1:Y:S01]  /*14ca0*/  LDS.128 R12, [R2] ;  /* 0x00000000020c7984 */ /* 0x000e620000000c00 */
[----:B------:R-:W-:Y:S02]  /*14cb0*/  LEA.HI.X.SX32 R21, R42, R30, 0x1, P1 ;  /* 0x0000001e2a157211 */ /* 0x000fe400008f0eff */
[C---:B------:R-:W-:Y:S01]  /*14cc0*/  ISETP.LT.AND P1, PT, R40.reuse, UR15, !P0 ;  /* 0x0000000f28007c0c */ /* 0x040fe2000c721270 */
[----:B------:R-:W-:Y:S01]  /*14cd0*/  IMAD R40, R40, UR5, RZ ;  /* 0x0000000528287c24 */ /* 0x000fe2000f8e02ff */
[----:B0-----:R-:W-:Y:S02]  /*14ce0*/  PRMT R29, R8, 0x7632, R29 ;  /* 0x00007632081d7816 */ /* 0x001fe4000000001d */
[----:B------:R-:W-:-:S03]  /*14cf0*/  LEA R28, P6, R39, R43, 0x1 ;  /* 0x0000002b271c7211 */ /* 0x000fc600078c08ff */
[----:B------:R0:W-:Y:S01]  /*14d00*/  @P2 STG.E.U16 desc[UR22][R20.64], R29 ;  /* 0x0000001d14002986 */ /* 0x0001e2000c101516 */
[C---:B------:R-:W-:Y:S02]  /*14d10*/  LEA R8, P2, R40.reuse, R43, 0x1 ;  /* 0x0000002b28087211 */ /* 0x040fe400078408ff */
[----:B------:R-:W-:Y:S01]  /*14d20*/  PRMT R0, R9, 0x7632, R0 ;  /* 0x0000763209007816 */ /* 0x000fe20000000000 */
[----:B------:R0:W-:Y:S02]  /*14d30*/  @P3 STG.E.U16 desc[UR22][R22.64], R9 ;  /* 0x0000000916003986 */ /* 0x0001e4000c101516 */
[-C--:B0-----:R-:W-:Y:S02]  /*14d40*/  LEA.HI.X.SX32 R29, R39, R30.reuse, 0x1, P6 ;  /* 0x0000001e271d7211 */ /* 0x081fe400030f0eff */
[----:B------:R-:W-:Y:S02]  /*14d50*/  LEA.HI.X.SX32 R9, R40, R30, 0x1, P2 ;  /* 0x0000001e28097211 */ /* 0x000fe400010f0eff */
[C---:B------:R-:W-:Y:S01]  /*14d60*/  ISETP.LT.AND P2, PT, R38.reuse, UR15, !P0 ;  /* 0x0000000f26007c0c */ /* 0x040fe2000c741270 */
[----:B------:R-:W-:Y:S01]  /*14d70*/  IMAD R38, R38, UR5, RZ ;  /* 0x0000000526267c24 */ /* 0x000fe2000f8e02ff */
[----:B------:R-:W-:Y:S04]  /*14d80*/  @P4 STG.E.U16 desc[UR22][R28.64], R0 ;  /* 0x000000001c004986 */ /* 0x000fe8000c101516 */
[----:B------:R0:W-:Y:S01]  /*14d90*/  @P1 STG.E.U16 desc[UR22][R8.64], R10 ;  /* 0x0000000a08001986 */ /* 0x0001e2000c101516 */
[C---:B------:R-:W-:Y:S01]  /*14da0*/  ISETP.LT.AND P1, PT, R37.reuse, UR15, !P0 ;  /* 0x0000000f25007c0c */ /* 0x040fe2000c721270 */
[----:B------:R-:W-:Y:S01]  /*14db0*/  IMAD R37, R37, UR5, RZ ;  /* 0x0000000525257c24 */ /* 0x000fe2000f8e02ff */
[C---:B------:R-:W-:Y:S01]  /*14dc0*/  ISETP.LT.AND P3, PT, R19.reuse, UR15, !P0 ;  /* 0x0000000f13007c0c */ /* 0x040fe2000c761270 */
[----:B------:R-:W-:Y:S01]  /*14dd0*/  IMAD R19, R19, UR5, RZ ;  /* 0x0000000513137c24 */ /* 0x000fe2000f8e02ff */
[----:B------:R-:W-:-:S02]  /*14de0*/  PRMT R23, R10, 0x7632, R23 ;  /* 0x000076320a177816 */ /* 0x000fc40000000017 */
[-C--:B------:R-:W-:Y:S02]  /*14df0*/  LEA R20, P5, R37, R43.reuse, 0x1 ;  /* 0x0000002b25147211 */ /* 0x080fe400078a08ff */
[----:B0-----:R-:W-:-:S04]  /*14e00*/  LEA R8, P4, R38, R43, 0x1 ;  /* 0x0000002b26087211 */ /* 0x001fc800078808ff */
[-C--:B------:R-:W-:Y:S02]  /*14e10*/  LEA.HI.X.SX32 R9, R38, R30.reuse, 0x1, P4 ;  /* 0x0000001e26097211 */ /* 0x080fe400020f0eff */
[C---:B------:R-:W-:Y:S01]  /*14e20*/  ISETP.LT.AND P4, PT, R36.reuse, UR15, !P0 ;  /* 0x0000000f24007c0c */ /* 0x040fe2000c781270 */
[----:B------:R-:W-:Y:S01]  /*14e30*/  IMAD R36, R36, UR5, RZ ;  /* 0x0000000524247c24 */ /* 0x000fe2000f8e02ff */
[----:B------:R-:W-:Y:S01]  /*14e40*/  LEA.HI.X.SX32 R21, R37, R30, 0x1, P5 ;  /* 0x0000001e25157211 */ /* 0x000fe200028f0eff */
[----:B------:R0:W-:Y:S01]  /*14e50*/  @P2 STG.E.U16 desc[UR22][R8.64], R23 ;  /* 0x0000001708002986 */ /* 0x0001e2000c101516 */
[-C--:B------:R-:W-:Y:S02]  /*14e60*/  LEA R22, P6, R19, R43.reuse, 0x1 ;  /* 0x0000002b13167211 */ /* 0x080fe400078c08ff */
[----:B------:R-:W-:Y:S01]  /*14e70*/  PRMT R10, R11, 0x7632, R10 ;  /* 0x000076320b0a7816 */ /* 0x000fe2000000000a */
[----:B------:R-:W-:Y:S01]  /*14e80*/  @P1 STG.E.U16 desc[UR22][R20.64], R11 ;  /* 0x0000000b14001986 */ /* 0x000fe2000c101516 */
[C---:B------:R-:W-:Y:S01]  /*14e90*/  ISETP.LT.AND P1, PT, R18.reuse, UR15, !P0 ;  /* 0x0000000f12007c0c */ /* 0x040fe2000c721270 */
[----:B------:R-:W-:Y:S01]  /*14ea0*/  IMAD R18, R18, UR5, RZ ;  /* 0x0000000512127c24 */ /* 0x000fe2000f8e02ff */
[----:B0-----:R-:W-:-:S02]  /*14eb0*/  LEA R8, P2, R36, R43, 0x1 ;  /* 0x0000002b24087211 */ /* 0x001fc400078408ff */
[-C--:B------:R-:W-:Y:S02]  /*14ec0*/  LEA.HI.X.SX32 R23, R19, R30.reuse, 0x1, P6 ;  /* 0x0000001e13177211 */ /* 0x080fe400030f0eff */
[----:B------:R-:W-:-:S03]  /*14ed0*/  LEA.HI.X.SX32 R9, R36, R30, 0x1, P2 ;  /* 0x0000001e24097211 */ /* 0x000fc600010f0eff */
[----:B------:R-:W-:Y:S04]  /*14ee0*/  @P3 STG.E.U16 desc[UR22][R22.64], R10 ;  /* 0x0000000a16003986 */ /* 0x000fe8000c101516 */
[----:B-1----:R0:W-:Y:S01]  /*14ef0*/  @P4 STG.E.U16 desc[UR22][R8.64], R12 ;  /* 0x0000000c08004986 */ /* 0x0021e2000c101516 */
[----:B------:R-:W-:Y:S01]  /*14f00*/  PRMT R19, R12, 0x7632, R19 ;  /* 0x000076320c137816 */ /* 0x000fe20000000013 */
[C---:B------:R-:W-:Y:S01]  /*14f10*/  IMAD R0, R16.reuse, UR5, RZ ;  /* 0x0000000510007c24 */ /* 0x040fe2000f8e02ff */
[C---:B------:R-:W-:Y:S01]  /*14f20*/  ISETP.LT.AND P4, PT, R17.reuse, UR15, !P0 ;  /* 0x0000000f11007c0c */ /* 0x040fe2000c781270 */
[----:B------:R-:W-:Y:S01]  /*14f30*/  IMAD R17, R17, UR5, RZ ;  /* 0x0000000511117c24 */ /* 0x000fe2000f8e02ff */
[----:B------:R-:W-:Y:S02]  /*14f40*/  ISETP.LT.AND P3, PT, R16, UR15, !P0 ;  /* 0x0000000f10007c0c */ /* 0x000fe4000c761270 */
[----:B0-----:R-:W-:-:S04]  /*14f50*/  LEA R8, P2, R18, R43, 0x1 ;  /* 0x0000002b12087211 */ /* 0x001fc800078408ff */
[----:B------:R-:W-:Y:S02]  /*14f60*/  LEA.HI.X.SX32 R9, R18, R30, 0x1, P2 ;  /* 0x0000001e12097211 */ /* 0x000fe400010f0eff */
[----:B------:R-:W-:-:S03]  /*14f70*/  LEA R10, P5, R17, R43, 0x1 ;  /* 0x0000002b110a7211 */ /* 0x000fc600078a08ff */
[----:B------:R0:W-:Y:S01]  /*14f80*/  @P1 STG.E.U16 desc[UR22][R8.64], R19 ;  /* 0x0000001308001986 */ /* 0x0001e2000c101516 */
[----:B------:R-:W-:Y:S02]  /*14f90*/  LEA.HI.X.SX32 R11, R17, R30, 0x1, P5 ;  /* 0x0000001e110b7211 */ /* 0x000fe400028f0eff */
[C---:B------:R-:W-:Y:S01]  /*14fa0*/  ISETP.LT.AND P2, PT, R6.reuse, UR15, !P0 ;  /* 0x0000000f06007c0c */ /* 0x040fe2000c741270 */
[----:B------:R-:W-:Y:S01]  /*14fb0*/  IMAD R6, R6, UR5, RZ ;  /* 0x0000000506067c24 */ /* 0x000fe2000f8e02ff */
[C---:B------:R-:W-:Y:S01]  /*14fc0*/  ISETP.LT.AND P1, PT, R5.reuse, UR15, !P0 ;  /* 0x0000000f05007c0c */ /* 0x040fe2000c721270 */
[----:B------:R-:W-:Y:S01]  /*14fd0*/  IMAD R5, R5, UR5, RZ ;  /* 0x0000000505057c24 */ /* 0x000fe2000f8e02ff */
[----:B0-----:R-:W-:-:S04]  /*14fe0*/  LEA R8, P6, R0, R43, 0x1 ;  /* 0x0000002b00087211 */ /* 0x001fc800078c08ff */
[----:B------:R-:W-:Y:S02]  /*14ff0*/  LEA.HI.X.SX32 R9, R0, R30, 0x1, P6 ;  /* 0x0000001e00097211 */ /* 0x000fe400030f0eff */
[----:B------:R-:W-:Y:S01]  /*15000*/  PRMT R0, R13, 0x7632, R0 ;  /* 0x000076320d007816 */ /* 0x000fe20000000000 */
[----:B------:R-:W-:Y:S01]  /*15010*/  @P4 STG.E.U16 desc[UR22][R10.64], R13 ;  /* 0x0000000d0a004986 */ /* 0x000fe2000c101516 */
[----:B------:R-:W-:-:S03]  /*15020*/  LEA R16, P5, R6, R43, 0x1 ;  /* 0x0000002b06107211 */ /* 0x000fc600078a08ff */
[----:B------:R0:W-:Y:S01]  /*15030*/  @P3 STG.E.U16 desc[UR22][R8.64], R0 ;  /* 0x0000000008003986 */ /* 0x0001e2000c101516 */
[C---:B------:R-:W-:Y:S02]  /*15040*/  LEA R18, P3, R5.reuse, R43, 0x1 ;  /* 0x0000002b05127211 */ /* 0x040fe400078608ff */
[-C--:B------:R-:W-:Y:S02]  /*15050*/  LEA.HI.X.SX32 R17, R6, R30.reuse, 0x1, P5 ;  /* 0x0000001e06117211 */ /* 0x080fe400028f0eff */
[----:B------:R-:W-:Y:S02]  /*15060*/  LEA.HI.X.SX32 R19, R5, R30, 0x1, P3 ;  /* 0x0000001e05137211 */ /* 0x000fe400018f0eff */
[C---:B------:R-:W-:Y:S01]  /*15070*/  ISETP.LT.AND P3, PT, R7.reuse, UR15, !P0 ;  /* 0x0000000f07007c0c */ /* 0x040fe2000c761270 */
[----:B------:R-:W-:Y:S01]  /*15080*/  IMAD R7, R7, UR5, RZ ;  /* 0x0000000507077c24 */ /* 0x000fe2000f8e02ff */
[----:B------:R-:W-:Y:S01]  /*15090*/  @P2 STG.E.U16 desc[UR22][R16.64], R14 ;  /* 0x0000000e10002986 */ /* 0x000fe2000c101516 */
[----:B------:R-:W-:-:S02]  /*150a0*/  ISETP.LT.AND P2, PT, R3, UR15, !P0 ;  /* 0x0000000f03007c0c */ /* 0x000fc4000c741270 */
[----:B0-----:R-:W-:Y:S01]  /*150b0*/  PRMT R9, R14, 0x7632, R9 ;  /* 0x000076320e097816 */ /* 0x001fe20000000009 */
[----:B------:R-:W-:Y:S01]  /*150c0*/  IMAD R3, R3, UR5, RZ ;  /* 0x0000000503037c24 */ /* 0x000fe2000f8e02ff */
[----:B------:R-:W-:-:S03]  /*150d0*/  LEA R6, P4, R7, R43, 0x1 ;  /* 0x0000002b07067211 */ /* 0x000fc600078808ff */
[----:B------:R0:W-:Y:S01]  /*150e0*/  @P1 STG.E.U16 desc[UR22][R18.64], R9 ;  /* 0x0000000912001986 */ /* 0x0001e2000c101516 */
[C---:B------:R-:W-:Y:S01]  /*150f0*/  ISETP.LT.AND P1, PT, R4.reuse, UR15, !P0 ;  /* 0x0000000f04007c0c */ /* 0x040fe2000c721270 */
[----:B------:R-:W-:Y:S01]  /*15100*/  IMAD R4, R4, UR5, RZ ;  /* 0x0000000504047c24 */ /* 0x000fe2000f8e02ff */
[-C--:B------:R-:W-:Y:S02]  /*15110*/  LEA.HI.X.SX32 R7, R7, R30.reuse, 0x1, P4 ;  /* 0x0000001e07077211 */ /* 0x080fe400020f0eff */
[C---:B------:R-:W-:Y:S02]  /*15120*/  LEA R8, P5, R3.reuse, R43, 0x1 ;  /* 0x0000002b03087211 */ /* 0x040fe400078a08ff */
[C---:B------:R-:W-:Y:S01]  /*15130*/  ISETP.LT.AND P4, PT, R44.reuse, UR15, !P0 ;  /* 0x0000000f2c007c0c */ /* 0x040fe2000c781270 */
[----:B------:R-:W-:Y:S01]  /*15140*/  IMAD R44, R44, UR5, RZ ;  /* 0x000000052c2c7c24 */ /* 0x000fe2000f8e02ff */
[----:B------:R-:W-:Y:S01]  /*15150*/  @P3 STG.E.U16 desc[UR22][R6.64], R15 ;  /* 0x0000000f06003986 */ /* 0x000fe2000c101516 */
[----:B0-----:R-:W-:-:S02]  /*15160*/  LEA.HI.X.SX32 R9, R3, R30, 0x1, P5 ;  /* 0x0000001e03097211 */ /* 0x001fc400028f0eff */
[-C--:B------:R-:W-:Y:S02]  /*15170*/  LEA R10, P5, R4, R43.reuse, 0x1 ;  /* 0x0000002b040a7211 */ /* 0x080fe400078a08ff */
[----:B------:R-:W-:Y:S02]  /*15180*/  LEA R12, P3, R44, R43, 0x1 ;  /* 0x0000002b2c0c7211 */ /* 0x000fe400078608ff */
[----:B------:R-:W-:Y:S02]  /*15190*/  PRMT R0, R15, 0x7632, R0 ;  /* 0x000076320f007816 */ /* 0x000fe40000000000 */
[-C--:B------:R-:W-:Y:S02]  /*151a0*/  LEA.HI.X.SX32 R11, R4, R30.reuse, 0x1, P5 ;  /* 0x0000001e040b7211 */ /* 0x080fe400028f0eff */
[----:B------:R-:W-:Y:S02]  /*151b0*/  LEA.HI.X.SX32 R13, R44, R30, 0x1, P3 ;  /* 0x0000001e2c0d7211 */ /* 0x000fe400018f0eff */
[----:B------:R-:W-:Y:S01]  /*151c0*/  PRMT R3, R24, 0x7632, R3 ;  /* 0x0000763218037816 */ /* 0x000fe20000000003 */
[----:B------:R0:W-:Y:S01]  /*151d0*/  @P2 STG.E.U16 desc[UR22][R8.64], R0 ;  /* 0x0000000008002986 */ /* 0x0001e2000c101516 */
[----:B------:R-:W-:-:S03]  /*151e0*/  ISETP.LT.AND P3, PT, R46, UR15, !P0 ;  /* 0x0000000f2e007c0c */ /* 0x000fc6000c761270 */
[----:B------:R1:W-:Y:S01]  /*151f0*/  @P1 STG.E.U16 desc[UR22][R10.64], R24 ;  /* 0x000000180a001986 */ /* 0x0003e2000c101516 */
[----:B------:R-:W-:-:S03]  /*15200*/  IMAD R46, R46, UR5, RZ ;  /* 0x000000052e2e7c24 */ /* 0x000fc6000f8e02ff */
[----:B------:R-:W-:Y:S01]  /*15210*/  @P4 STG.E.U16 desc[UR22][R12.64], R3 ;  /* 0x000000030c004986 */ /* 0x000fe2000c101516 */
[C---:B------:R-:W-:Y:S01]  /*15220*/  ISETP.LT.AND P4, PT, R45.reuse, UR15, !P0 ;  /* 0x0000000f2d007c0c */ /* 0x040fe2000c781270 */
[----:B------:R-:W-:Y:S02]  /*15230*/  IMAD R45, R45, UR5, RZ ;  /* 0x000000052d2d7c24 */ /* 0x000fe4000f8e02ff */
[----:B------:R1:W1:Y:S01]  /*15240*/  LDS.128 R4, [R2+0x2000] ;  /* 0x0020000002047984 */ /* 0x0002620000000c00 */
[-C--:B0-----:R-:W-:Y:S02]  /*15250*/  LEA R8, P5, R46, R43.reuse, 0x1 ;  /* 0x0000002b2e087211 */ /* 0x081fe400078a08ff */
[----:B------:R-:W-:Y:S02]  /*15260*/  LEA R14, P6, R45, R43, 0x1 ;  /* 0x0000002b2d0e7211 */ /* 0x000fe400078c08ff */
[----:B------:R-:W-:Y:S02]  /*15270*/  ISETP.LT.AND P2, PT, R47, UR15, !P0 ;  /* 0x0000000f2f007c0c */ /* 0x000fe4000c741270 */
[-C--:B------:R-:W-:Y:S01]  /*15280*/  LEA.HI.X.SX32 R15, R45, R30.reuse, 0x1, P6 ;  /* 0x0000001e2d0f7211 */ /* 0x080fe200030f0eff */
[----:B------:R-:W-:Y:S01]  /*15290*/  IMAD R47, R47, UR5, RZ ;  /* 0x000000052f2f7c24 */ /* 0x000fe2000f8e02ff */
[C---:B------:R-:W-:Y:S01]  /*152a0*/  ISETP.LT.AND P1, PT, R48.reuse, UR15, !P0 ;  /* 0x0000000f30007c0c */ /* 0x040fe2000c721270 */
[----:B------:R-:W-:Y:S01]  /*152b0*/  IMAD R48, R48, UR5, RZ ;  /* 0x0000000530307c24 */ /* 0x000fe2000f8e02ff */
[----:B------:R-:W-:-:S02]  /*152c0*/  LEA.HI.X.SX32 R9, R46, R30, 0x1, P5 ;  /* 0x0000001e2e097211 */ /* 0x000fc400028f0eff */
[----:B------:R-:W-:Y:S01]  /*152d0*/  PRMT R0, R25, 0x7632, R0 ;  /* 0x0000763219007816 */ /* 0x000fe20000000000 */
[----:B------:R-:W-:Y:S01]  /*152e0*/  @P4 STG.E.U16 desc[UR22][R14.64], R25 ;  /* 0x000000190e004986 */ /* 0x000fe2000c101516 */
[----:B-1----:R-:W-:-:S03]  /*152f0*/  LEA R10, P6, R47, R43, 0x1 ;  /* 0x0000002b2f0a7211 */ /* 0x002fc600078c08ff */
        /* <DEDUP_REMOVED lines=15> */
[----:B------:R-:W-:Y:S02]  /*153f0*/  LEA R8, P5, R51, R43, 0x1 ;  /* 0x0000002b33087211 */ /* 0x000fe400078a08ff */
[C---:B------:R-:W-:Y:S01]  /*15400*/  ISETP.LT.AND P4, PT, R53.reuse, UR15, !P0 ;  /* 0x0000000f35007c0c */ /* 0x040fe2000c781270 */
[----:B------:R-:W-:Y:S01]  /*15410*/  IMAD R53, R53, UR5, RZ ;  /* 0x0000000535357c24 */ /* 0x000fe2000f8e02ff */
[----:B------:R2:W-:Y:S01]  /*15420*/  @P3 STG.E.U16 desc[UR22][R12.64], R27 ;  /* 0x0000001b0c003986 */ /* 0x0005e2000c101516 */
[----:B0-----:R-:W-:-:S02]  /*15430*/  LEA.HI.X.SX32 R9, R51, R30, 0x1, P5 ;  /* 0x0000001e33097211 */ /* 0x001fc400028f0eff */
[CC--:B------:R-:W-:Y:S02]  /*15440*/  LEA R10, P5, R52.reuse, R43.reuse, 0x1 ;  /* 0x0000002b340a7211 */ /* 0x0c0fe400078a08ff */
[----:B------:R-:W-:Y:S02]  /*15450*/  LEA R2, P3, R53, R43, 0x1 ;  /* 0x0000002b35027211 */ /* 0x000fe400078608ff */
[----:B------:R-:W-:Y:S02]  /*15460*/  PRMT R14, R27, 0x7632, R14 ;  /* 0x000076321b0e7816 */ /* 0x000fe4000000000e */
[-C--:B------:R-:W-:Y:S02]  /*15470*/  LEA.HI.X.SX32 R11, R52, R30.reuse, 0x1, P5 ;  /* 0x0000001e340b7211 */ /* 0x080fe400028f0eff */
[----:B------:R-:W-:Y:S02]  /*15480*/  LEA.HI.X.SX32 R3, R53, R30, 0x1, P3 ;  /* 0x0000001e35037211 */ /* 0x000fe400018f0eff */
[----:B------:R-:W-:Y:S01]  /*15490*/  PRMT R18, R4, 0x7632, R18 ;  /* 0x0000763204127816 */ /* 0x000fe20000000012 */
[----:B------:R-:W-:Y:S04]  /*154a0*/  @P2 STG.E.U16 desc[UR22][R8.64], R14 ;  /* 0x0000000e08002986 */ /* 0x000fe8000c101516 */
[----:B------:R0:W-:Y:S04]  /*154b0*/  @P1 STG.E.U16 desc[UR22][R10.64], R4 ;  /* 0x000000040a001986 */ /* 0x0001e8000c101516 */
[----:B------:R1:W-:Y:S01]  /*154c0*/  @P4 STG.E.U16 desc[UR22][R2.64], R18 ;  /* 0x0000001202004986 */ /* 0x0003e2000c101516 */
[----:B--2---:R-:W-:-:S02]  /*154d0*/  IMAD R13, R33, UR5, RZ ;  /* 0x00000005210d7c24 */ /* 0x004fc4000f8e02ff */
[----:B0-----:R-:W-:Y:S02]  /*154e0*/  IMAD R4, R31, UR5, RZ ;  /* 0x000000051f047c24 */ /* 0x001fe4000f8e02ff */
[----:B---3--:R-:W-:Y:S01]  /*154f0*/  IMAD R15, R35, UR5, RZ ;  /* 0x00000005230f7c24 */ /* 0x008fe2000f8e02ff */
[-C--:B-1----:R-:W-:Y:S01]  /*15500*/  LEA R2, P1, R13, R43.reuse, 0x1 ;  /* 0x0000002b0d027211 */ /* 0x082fe200078208ff */
[C---:B----4-:R-:W-:Y:S01]  /*15510*/  IMAD R0, R50.reuse, UR5, RZ ;  /* 0x0000000532007c24 */ /* 0x050fe2000f8e02ff */
[----:B------:R-:W-:Y:S02]  /*15520*/  ISETP.LT.AND P5, PT, R50, UR15, !P0 ;  /* 0x0000000f32007c0c */ /* 0x000fe4000c7a1270 */
[----:B------:R-:W-:Y:S02]  /*15530*/  ISETP.LT.AND P4, PT, R33, UR15, !P0 ;  /* 0x0000000f21007c0c */ /* 0x000fe4000c781270 */
[-C--:B------:R-:W-:Y:S02]  /*15540*/  LEA R10, P2, R15, R43.reuse, 0x1 ;  /* 0x0000002b0f0a7211 */ /* 0x080fe400078408ff */
[----:B------:R-:W-:Y:S01]  /*15550*/  LEA.HI.X.SX32 R3, R13, R30, 0x1, P1 ;  /* 0x0000001e0d037211 */ /* 0x000fe200008f0eff */
[----:B------:R-:W-:Y:S01]  /*15560*/  IMAD R16, R32, UR5, RZ ;  /* 0x0000000520107c24 */ /* 0x000fe2000f8e02ff */
[----:B------:R-:W-:-:S02]  /*15570*/  LEA R14, P1, R4, R43, 0x1 ;  /* 0x0000002b040e7211 */ /* 0x000fc400078208ff */
[----:B------:R-:W-:Y:S02]  /*15580*/  LEA R8, P6, R0, R43, 0x1 ;  /* 0x0000002b00087211 */ /* 0x000fe400078c08ff */
[-C--:B------:R-:W-:Y:S02]  /*15590*/  LEA.HI.X.SX32 R11, R15, R30.reuse, 0x1, P2 ;  /* 0x0000001e0f0b7211 */ /* 0x080fe400010f0eff */
[----:B------:R-:W-:Y:S02]  /*155a0*/  ISETP.LT.AND P3, PT, R35, UR15, !P0 ;  /* 0x0000000f23007c0c */ /* 0x000fe4000c761270 */
[-C--:B------:R-:W-:Y:S01]  /*155b0*/  LEA.HI.X.SX32 R15, R4, R30.reuse, 0x1, P1 ;  /* 0x0000001e040f7211 */ /* 0x080fe200008f0eff */
[----:B------:R-:W-:Y:S01]  /*155c0*/  IMAD R17, R34, UR5, RZ ;  /* 0x0000000522117c24 */ /* 0x000fe2000f8e02ff */
[----:B------:R-:W-:Y:S02]  /*155d0*/  LEA.HI.X.SX32 R9, R0, R30, 0x1, P6 ;  /* 0x0000001e00097211 */ /* 0x000fe400030f0eff */
[----:B------:R-:W-:-:S02]  /*155e0*/  ISETP.LT.AND P2, PT, R32, UR15, !P0 ;  /* 0x0000000f20007c0c */ /* 0x000fc4000c741270 */
[----:B------:R-:W-:Y:S02]  /*155f0*/  ISETP.LT.AND P1, PT, R34, UR15, !P0 ;  /* 0x0000000f22007c0c */ /* 0x000fe4000c721270 */
[CC--:B------:R-:W-:Y:S02]  /*15600*/  LEA R12, P6, R16.reuse, R43.reuse, 0x1 ;  /* 0x0000002b100c7211 */ /* 0x0c0fe400078c08ff */
[----:B------:R-:W-:Y:S02]  /*15610*/  ISETP.LT.AND P0, PT, R31, UR15, !P0 ;  /* 0x0000000f1f007c0c */ /* 0x000fe4000c701270 */
[----:B------:R-:W-:Y:S01]  /*15620*/  PRMT R0, R5, 0x7632, R0 ;  /* 0x0000763205007816 */ /* 0x000fe20000000000 */
[----:B------:R-:W-:Y:S01]  /*15630*/  @P5 STG.E.U16 desc[UR22][R8.64], R5 ;  /* 0x0000000508005986 */ /* 0x000fe2000c101516 */
[----:B------:R-:W-:Y:S02]  /*15640*/  LEA.HI.X.SX32 R13, R16, R30, 0x1, P6 ;  /* 0x0000001e100d7211 */ /* 0x000fe400030f0eff */
[----:B------:R-:W-:Y:S01]  /*15650*/  LEA R16, P6, R17, R43, 0x1 ;  /* 0x0000002b11107211 */ /* 0x000fe200078c08ff */
[----:B------:R0:W-:Y:S01]  /*15660*/  @P4 STG.E.U16 desc[UR22][R2.64], R0 ;  /* 0x0000000002004986 */ /* 0x0001e2000c101516 */
[----:B------:R-:W-:-:S02]  /*15670*/  PRMT R4, R7, 0x7632, R4 ;  /* 0x0000763207047816 */ /* 0x000fc40000000004 */
[----:B------:R-:W-:Y:S01]  /*15680*/  LEA.HI.X.SX32 R17, R17, R30, 0x1, P6 ;  /* 0x0000001e11117211 */ /* 0x000fe200030f0eff */
[----:B------:R1:W-:Y:S01]  /*15690*/  @P3 STG.E.U16 desc[UR22][R10.64], R6 ;  /* 0x000000060a003986 */ /* 0x0003e2000c101516 */
[----:B0-----:R-:W-:-:S05]  /*156a0*/  PRMT R3, R6, 0x7632, R3 ;  /* 0x0000763206037816 */ /* 0x001fca0000000003 */
[----:B------:R1:W-:Y:S04]  /*156b0*/  @P2 STG.E.U16 desc[UR22][R12.64], R3 ;  /* 0x000000030c002986 */ /* 0x0003e8000c101516 */
[----:B------:R1:W-:Y:S04]  /*156c0*/  @P0 STG.E.U16 desc[UR22][R14.64], R7 ;  /* 0x000000070e000986 */ /* 0x0003e8000c101516 */
[----:B------:R1:W-:Y:S01]  /*156d0*/  @P1 STG.E.U16 desc[UR22][R16.64], R4 ;  /* 0x0000000410001986 */ /* 0x0003e2000c101516 */
[----:B------:R-:W-:Y:S06]  /*156e0*/  BAR.SYNC.DEFER_BLOCKING 0x0 ;  /* 0x0000000000007b1d */ /* 0x000fec0000010000 */
[----:B------:R-:W-:Y:S05]  /*156f0*/  BRA.U UP0, `(.L_x_13) ;  /* 0x0000000100a07547 */ /* 0x000fea000b800000 */
[----:B------:R-:W0:Y:S01]  /*15700*/  S2UR UR5, SR_CgaCtaId ;  /* 0x00000000000579c3 */ /* 0x000e220000008800 */
[----:B------:R-:W-:Y:S01]  /*15710*/  NOP ;  /* 0x0000000000007918 */ /* 0x000fe20000000000 */
[----:B------:R-:W-:Y:S01]  /*15720*/  UMOV UR4, 0x50 ;  /* 0x0000005000047882 */ /* 0x000fe20000000000 */
[----:B------:R-:W-:Y:S02]  /*15730*/  IMAD.U32 R0, RZ, RZ, UR10 ;  /* 0x0000000aff007e24 */ /* 0x000fe4000f8e00ff */
[----:B-1----:R-:W-:Y:S02]  /*15740*/  IMAD.MOV.U32 R3, RZ, RZ, 0x3 ;  /* 0x00000003ff037424 */ /* 0x002fe400078e00ff */
[----:B------:R-:W-:Y:S01]  /*15750*/  IMAD.MOV.U32 R7, RZ, RZ, 0x1 ;  /* 0x00000001ff077424 */ /* 0x000fe200078e00ff */
[----:B------:R-:W-:-:S04]  /*15760*/  LOP3.LUT R0, R0, 0xffff, RZ, 0xc0, !PT ;  /* 0x0000ffff00007812 */ /* 0x000fc800078ec0ff */
[----:B------:R-:W-:-:S05]  /*15770*/  SHF.R.U32.HI R0, RZ, 0x5, R0 ;  /* 0x00000005ff007819 */ /* 0x000fca0000011600 */
[----:B------:R-:W-:Y:S01]  /*15780*/  VIADD R2, R0, 0x10 ;  /* 0x0000001000027836 */ /* 0x000fe20000000000 */
[----:B------:R-:W-:Y:S01]  /*15790*/  SHF.L.U32 R0, R3, R0, RZ ;  /* 0x0000000003007219 */ /* 0x000fe200000006ff */
[----:B0-----:R-:W-:-:S03]  /*157a0*/  ULEA UR6, UR5, UR4, 0x18 ;  /* 0x0000000405067291 */ /* 0x001fc6000f8ec0ff */
[----:B------:R-:W-:-:S04]  /*157b0*/  SHF.L.U32 R3, R7, R2, RZ ;  /* 0x0000000207037219 */ /* 0x000fc800000006ff */
[----:B------:R-:W-:Y:S02]  /*157c0*/  LOP3.LUT R0, R3, R0, RZ, 0xfc, !PT ;  /* 0x0000000003007212 */ /* 0x000fe400078efcff */
[----:B------:R-:W0:Y:S02]  /*157d0*/  LDS R5, [UR6] ;  /* 0x00000006ff057984 */ /* 0x000e240008000800 */
[C---:B------:R-:W-:Y:S02]  /*157e0*/  LOP3.LUT R2, R0.reuse, 0xffff, RZ, 0xc0, !PT ;  /* 0x0000ffff00027812 */ /* 0x040fe400078ec0ff */
[----:B0-----:R-:W-:-:S04]  /*157f0*/  LOP3.LUT R3, R0, 0xffff, R5, 0x80, !PT ;  /* 0x0000ffff00037812 */ /* 0x001fc800078e8005 */
[----:B------:R-:W-:-:S13]  /*15800*/  ISETP.NE.AND P0, PT, R3, R2, PT ;  /* 0x000000020300720c */ /* 0x000fda0003f05270 */
[----:B------:R-:W-:Y:S05]  /*15810*/  @P0 BRA `(.L_x_14) ;  /* 0x0000000000500947 */ /* 0x000fea0003800000 */
[----:B------:R-:W-:Y:S02]  /*15820*/  SHF.R.U32.HI R5, RZ, 0x10, R5 ;  /* 0x00000010ff057819 */ /* 0x000fe40000011605 */
[----:B------:R-:W-:-:S04]  /*15830*/  SHF.R.U32.HI R2, RZ, 0x10, R0 ;  /* 0x00000010ff027819 */ /* 0x000fc80000011600 */
[----:B------:R-:W-:-:S04]  /*15840*/  LOP3.LUT R5, R5, R2, RZ, 0xc0, !PT ;  /* 0x0000000205057212 */ /* 0x000fc800078ec0ff */
[----:B------:R-:W-:-:S13]  /*15850*/  ISETP.NE.AND P0, PT, R5, R2, PT ;  /* 0x000000020500720c */ /* 0x000fda0003f05270 */
[----:B------:R-:W-:Y:S05]  /*15860*/  @P0 BRA `(.L_x_15) ;  /* 0x0000000000300947 */ /* 0x000fea0003800000 */
[----:B------:R-:W-:Y:S01]  /*15870*/  R2UR UR4, R0 ;  /* 0x00000000000472ca */ /* 0x000fe200000e0000 */
[----:B------:R-:W-:Y:S01]  /*15880*/  VOTEU.ANY UR5, UPT, PT ;  /* 0x0000000000057886 */ /* 0x000fe200038e0100 */
[----:B------:R-:W0:Y:S01]  /*15890*/  S2R R0, SR_LANEID ;  /* 0x0000000000007919 */ /* 0x000e220000000000 */
[----:B------:R-:W-:-:S10]  /*158a0*/  UFLO.U32 UR5, UR5 ;  /* 0x00000005000572bd */ /* 0x000fd400080e0000 */
[----:B------:R-:W-:-:S06]  /*158b0*/  ULOP3.LUT UR4, URZ, UR4, URZ, 0x33, !UPT ;  /* 0x00000004ff047292 */ /* 0x000fcc000f8e33ff */
[----:B------:R-:W-:-:S04]  /*158c0*/  IMAD.U32 R2, RZ, RZ, UR4 ;  /* 0x00000004ff027e24 */ /* 0x000fc8000f8e00ff */
[----:B------:R-:W1:Y:S02]  /*158d0*/  REDUX UR7, R2 ;  /* 0x00000000020773c4 */ /* 0x000e640000000000 */
[----:B------:R2:W-:Y:S01]  /*158e0*/  UTCATOMSWS.AND URZ, UR4 ;  /* 0x0000000400ff79e3 */ /* 0x0005e20008000000 */
[----:B0-----:R-:W-:Y:S01]  /*158f0*/  ISETP.EQ.U32.AND P0, PT, R0, UR5, PT ;  /* 0x0000000500007c0c */ /* 0x001fe2000bf02070 */
[----:B-1----:R-:W-:-:S12]  /*15900*/  IMAD.U32 R0, RZ, RZ, UR7 ;  /* 0x00000007ff007e24 */ /* 0x002fd8000f8e00ff */
[----:B------:R2:W-:Y:S01]  /*15910*/  @P0 ATOMS.AND RZ, [UR6], R0 ;  /* 0x00000000ffff098c */ /* 0x0005e2000a800006 */
[----:B------:R-:W-:Y:S05]  /*15920*/  BRA `(.L_x_13) ;  /* 0x0000000000147947 */ /* 0x000fea0003800000 */
.L_x_15:
[----:B------:R-:W-:-:S07]  /*15930*/  MOV R2, 0x15950 ;  /* 0x0001595000027802 */ /* 0x000fce0000000f00 */
[----:B------:R-:W-:Y:S05]  /*15940*/  CALL.REL.NOINC `($__internal_0_$__cuda_sm10x_tcgen05_guardrail_trap_col_being_dealloced_not_returned_by_alloc) ;  /* 0x0000000000387944 */ /* 0x000fea0003c00000 */
[----:B------:R-:W-:Y:S05]  /*15950*/  BRA `(.L_x_13) ;  /* 0x0000000000087947 */ /* 0x000fea0003800000 */
.L_x_14:
[----:B------:R-:W-:-:S07]  /*15960*/  MOV R2, 0x15980 ;  /* 0x0001598000027802 */ /* 0x000fce0000000f00 */
[----:B------:R-:W-:Y:S05]  /*15970*/  CALL.REL.NOINC `($__internal_2_$__cuda_sm10x_tcgen05_guardrail_trap_unallocated_columns_being_dealloced) ;  /* 0x0000000000447944 */ /* 0x000fea0003c00000 */
.L_x_13:
[----:B------:R-:W-:Y:S01]  /*15980*/  NOP ;  /* 0x0000000000007918 */ /* 0x000fe20000000000 */
[----:B--2---:R-:W-:Y:S05]  /*15990*/  EXIT ;  /* 0x000000000000794d */ /* 0x004fea0003800000 */
.L_x_8:
[----:B-----5:R1:W-:Y:S04]  /*159a0*/  STL [R1+0x570], R0 ;  /* 0x0005700001007387 */ /* 0x0203e80000100800 */
[----:B-1----:R-:W3:Y:S02]  /*159b0*/  LDL R0, [R1+0x340] ;  /* 0x0003400001007983 */ /* 0x002ee40000100800 */
[----:B---3--:R1:W3:Y:S02]  /*159c0*/  SYNCS.PHASECHK.TRANS64.TRYWAIT P2, [UR12], R0 ;  /* 0x00000000ff0075a7 */ /* 0x0082e4000804110c */
[----:B-1----:R1:W5:Y:S02]  /*159d0*/  LDL.LU R0, [R1+0x570] ;  /* 0x0005700001007983 */ /* 0x0023640000300800 */
[----:B-1-3--:R-:W-:Y:S05]  /*159e0*/  @!P2 BRA `(.L_x_8) ;  /* 0xfffffffc00eca947 */ /* 0x00afea000383ffff */
[----:B------:R-:W-:Y:S05]  /*159f0*/  BRA `(.L_x_16) ;  /* 0xffffff8000d87947 */ /* 0x000fea000383ffff */
.L_x_12:
[----:B------:R-:W2:Y:S02]  /*15a00*/  SYNCS.PHASECHK.TRANS64.TRYWAIT P0, [UR12], R0 ;  /* 0x00000000ff0075a7 */ /* 0x000ea4000800110c */
[----:B--2---:R-:W-:Y:S05]  /*15a10*/  @!P0 BRA `(.L_x_12) ;  /* 0xfffffffc00f88947 */ /* 0x004fea000383ffff */
[----:B------:R-:W-:Y:S05]  /*15a20*/  BRA `(.L_x_11) ;  /* 0xffffffe800c07947 */ /* 0x000fea000383ffff */
        .weak           $__internal_0_$__cuda_sm10x_tcgen05_guardrail_trap_col_being_dealloced_not_returned_by_alloc
        .type           $__internal_0_$__cuda_sm10x_tcgen05_guardrail_trap_col_being_dealloced_not_returned_by_alloc,@function
        .size           $__internal_0_$__cuda_sm10x_tcgen05_guardrail_trap_col_being_dealloced_not_returned_by_alloc,($__internal_1_$__cuda_sm10x_tcgen05_guardrail_trap_phase_invalid_during_alloc - $__internal_0_$__cuda_sm10x_tcgen05_guardrail_trap_col_being_dealloced_not_returned_by_alloc)
$__internal_0_$__cuda_sm10x_tcgen05_guardrail_trap_col_being_dealloced_not_returned_by_alloc:
[----:B------:R-:W-:Y:S05]  /*15a30*/  BPT.TRAP 0x1 ;  /* 0x000000040000795c */ /* 0x000fea0000300000 */
[----:B------:R-:W-:-:S04]  /*15a40*/  IMAD.MOV.U32 R3, RZ, RZ, 0x0 ;  /* 0x00000000ff037424 */ /* 0x000fc800078e00ff */
[----:B------:R-:W-:Y:S05]  /*15a50*/  RET.REL.NODEC R2 `(matmul_kernel) ;  /* 0xfffffea402687950 */ /* 0x000fea0003c3ffff */
        .weak           $__internal_1_$__cuda_sm10x_tcgen05_guardrail_trap_phase_invalid_during_alloc
        .type           $__internal_1_$__cuda_sm10x_tcgen05_guardrail_trap_phase_invalid_during_alloc,@function
        .size           $__internal_1_$__cuda_sm10x_tcgen05_guardrail_trap_phase_invalid_during_alloc,($__internal_2_$__cuda_sm10x_tcgen05_guardrail_trap_unallocated_columns_being_dealloced - $__internal_1_$__cuda_sm10x_tcgen05_guardrail_trap_phase_invalid_during_alloc)
$__internal_1_$__cuda_sm10x_tcgen05_guardrail_trap_phase_invalid_during_alloc:
[----:B------:R-:W-:Y:S05]  /*15a60*/  BPT.TRAP 0x1 ;  /* 0x000000040000795c */ /* 0x000fea0000300000 */
[----:B------:R-:W-:-:S04]  /*15a70*/  IMAD.MOV.U32 R3, RZ, RZ, 0x0 ;  /* 0x00000000ff037424 */ /* 0x000fc800078e00ff */
[----:B------:R-:W-:Y:S05]  /*15a80*/  RET.REL.NODEC R2 `(matmul_kernel) ;  /* 0xfffffea4025c7950 */ /* 0x000fea0003c3ffff */
        .weak           $__internal_2_$__cuda_sm10x_tcgen05_guardrail_trap_unallocated_columns_being_dealloced
        .type           $__internal_2_$__cuda_sm10x_tcgen05_guardrail_trap_unallocated_columns_being_dealloced,@function
        .size           $__internal_2_$__cuda_sm10x_tcgen05_guardrail_trap_unallocated_columns_being_dealloced,(.L_x_20 - $__internal_2_$__cuda_sm10x_tcgen05_guardrail_trap_unallocated_columns_being_dealloced)
$__internal_2_$__cuda_sm10x_tcgen05_guardrail_trap_unallocated_columns_being_dealloced:
[----:B------:R-:W-:Y:S05]  /*15a90*/  BPT.TRAP 0x1 ;  /* 0x000000040000795c */ /* 0x000fea0000300000 */
[----:B------:R-:W-:-:S04]  /*15aa0*/  IMAD.MOV.U32 R3, RZ, RZ, 0x0 ;  /* 0x00000000ff037424 */ /* 0x000fc800078e00ff */
[----:B------:R-:W-:Y:S05]  /*15ab0*/  RET.REL.NODEC R2 `(matmul_kernel) ;  /* 0xfffffea402507950 */ /* 0x000fea0003c3ffff */
.L_x_17:
[----:B------:R-:W-:-:S00]  /*15ac0*/  BRA `(.L_x_17) ;  /* 0xfffffffc00fc7947 */ /* 0x000fc0000383ffff */
[----:B------:R-:W-:-:S00]  /*15ad0*/  NOP ;  /* 0x0000000000007918 */ /* 0x000fc00000000000 */
        /* <DEDUP_REMOVED lines=10> */
.L_x_20:


//--------------------- .nv.shared.matmul_kernel  --------------------------
	.section	.nv.shared.matmul_kernel,"aw",@nobits
	.sectionflags	@""
	.align	16
	.zero		1024


//--------------------- .nv.shared.reserved.0     --------------------------
	.section	.nv.shared.reserved.0,"aw",@nobits
	.align	8
	.weak		__nv_reservedSMEM_offset_0_alias
	.size		__nv_reservedSMEM_offset_0_alias, 0, 64
	.other		__nv_reservedSMEM_offset_0_alias,@"STO_CUDA_RESERVED_SHARED STV_DEFAULT"
__nv_reservedSMEM_offset_0_alias:
	.zero		0
.nv.shared.reserved.0:
	.zero		64
	.weak		__nv_reservedSMEM_allocation_phase
	.type		__nv_reservedSMEM_allocation_phase,@object
	.size		__nv_reservedSMEM_allocation_phase,(.L_0 - __nv_reservedSMEM_allocation_phase)
__nv_reservedSMEM_allocation_phase:
	.zero		1
.L_0:
	.zero		7
	.weak		__nv_reservedSMEM_devtool_atexit_pc
	.type		__nv_reservedSMEM_devtool_atexit_pc,@object
	.size		__nv_reservedSMEM_devtool_atexit_pc,(__nv_reservedSMEM_allocation_mask - __nv_reservedSMEM_devtool_atexit_pc)
__nv_reservedSMEM_devtool_atexit_pc:
	.zero		8
	.weak		__nv_reservedSMEM_allocation_mask
	.type		__nv_reservedSMEM_allocation_mask,@object
	.size		__nv_reservedSMEM_allocation_mask,(.L_2 - __nv_reservedSMEM_allocation_mask)
__nv_reservedSMEM_allocation_mask:
	.zero		4
.L_2:


//--------------------- .nv.constant0.matmul_kernel --------------------------
	.section	.nv.constant0.matmul_kernel,"a",@progbits
	.sectionflags	@""
	.align	4
.nv.constant0.matmul_kernel:
	.zero		976


//--------------------- SYMBOLS --------------------------

	.type		.nv.reservedSmem.offset0,@object
	.size		.nv.reservedSmem.offset0,0x4
	.type		.nv.reservedSmem.cap,@object
	.size		.nv.reservedSmem.cap,0x4
